	.target	sm_90a

	.elftype	@"ET_EXEC"


//--------------------- .note.nv.tkinfo           --------------------------
	.section	.note.nv.tkinfo,"",@"SHT_NOTE"
	.sectionflags	@"SHF_NOTE_NV_TKINFO"
	.tkinfo
        /*0018*/ 	.word	0x00000002
        /*0030*/ 	.string	""
        /*0030*/ 	.string	"ptxas"
        /*0030*/ 	.string	"Cuda compilation tools, release 13.0, V13.0.88"
        /*0030*/ 	.string	"Build cuda_13.0.r13.0/compiler.36424714_0"
        /*0030*/ 	.string	"-arch sm_90a -m 64 "



//--------------------- .note.nv.cuinfo           --------------------------
	.section	.note.nv.cuinfo,"",@"SHT_NOTE"
	.sectionflags	@"SHF_NOTE_NV_CUINFO"
        /*0018*/ 	.short	0x0002
        /*001a*/ 	.short	0x005a
        /*001c*/ 	.short	0x0082
	.zero		2


//--------------------- .nv.info                  --------------------------
	.section	.nv.info,"",@"SHT_CUDA_INFO"
	.align	4


	//----- nvinfo : EIATTR_REGCOUNT
	.align		4
        /*0000*/ 	.byte	0x04, 0x2f
        /*0002*/ 	.short	(.L_15 - .L_14)
	.align		4
.L_14:
        /*0004*/ 	.word	index@(_ZN7cutlass13device_kernelINS_4gemm6kernel13GemmUniversalIN4cute5tupleIJiiiiEEENS1_10collective13CollectiveMmaINS1_34MainloopSm90TmaGmmaWarpSpecializedILi8ENS5_IJNS4_1CILi1EEESB_SB_EEENS1_32KernelTmaWarpSpecializedPingpongEEENS5_IJNSA_ILi64EEENSA_ILi384EEESF_EEEaNS5_IJlSB_lEEEaSI_NS4_8TiledMMAINS4_8MMA_AtomIJNS4_4SM904GMMA27MMA_64x192x32_S32S8S8_SS_TNEEEENS4_6LayoutISC_NS5_IJNSA_ILi0EEESQ_SQ_EEEEENS5_IJNS4_10UnderscoreEST_ST_EEEEENS4_13SM90_TMA_LOADENS4_14ComposedLayoutINS4_7SwizzleILi2ELi4ELi3EEENS4_18smem_ptr_flag_bitsILi8EEENSP_INS5_IJNSA_ILi8EEESF_EEENS5_IJSF_SB_EEEEEEEvNS4_8identityESW_S16_vS17_EENS_8epilogue10collective6detail29Sm90TmaWarpSpecializedAdapterINS1A_15DefaultEpilogueIaSI_SI_NS19_6thread17LinearCombinationIaLi1EiiLNS1E_9ScaleType4KindE0ELNS_15FloatRoundStyleE2EaEENS1_15EpilogueDefaultEEEEEvvEEEEvNT_6ParamsE)
        /*0008*/ 	.word	0x000000a8


	//----- nvinfo : EIATTR_FRAME_SIZE
	.align		4
.L_15:
        /*000c*/ 	.byte	0x04, 0x11
        /*000e*/ 	.short	(.L_17 - .L_16)
	.align		4
.L_16:
        /*0010*/ 	.word	index@(_ZN7cutlass13device_kernelINS_4gemm6kernel13GemmUniversalIN4cute5tupleIJiiiiEEENS1_10collective13CollectiveMmaINS1_34MainloopSm90TmaGmmaWarpSpecializedILi8ENS5_IJNS4_1CILi1EEESB_SB_EEENS1_32KernelTmaWarpSpecializedPingpongEEENS5_IJNSA_ILi64EEENSA_ILi384EEESF_EEEaNS5_IJlSB_lEEEaSI_NS4_8TiledMMAINS4_8MMA_AtomIJNS4_4SM904GMMA27MMA_64x192x32_S32S8S8_SS_TNEEEENS4_6LayoutISC_NS5_IJNSA_ILi0EEESQ_SQ_EEEEENS5_IJNS4_10UnderscoreEST_ST_EEEEENS4_13SM90_TMA_LOADENS4_14ComposedLayoutINS4_7SwizzleILi2ELi4ELi3EEENS4_18smem_ptr_flag_bitsILi8EEENSP_INS5_IJNSA_ILi8EEESF_EEENS5_IJSF_SB_EEEEEEEvNS4_8identityESW_S16_vS17_EENS_8epilogue10collective6detail29Sm90TmaWarpSpecializedAdapterINS1A_15DefaultEpilogueIaSI_SI_NS19_6thread17LinearCombinationIaLi1EiiLNS1E_9ScaleType4KindE0ELNS_15FloatRoundStyleE2EaEENS1_15EpilogueDefaultEEEEEvvEEEEvNT_6ParamsE)
        /*0014*/ 	.word	0x00000000


	//----- nvinfo : EIATTR_MIN_STACK_SIZE
	.align		4
.L_17:
        /*0018*/ 	.byte	0x04, 0x12
        /*001a*/ 	.short	(.L_19 - .L_18)
	.align		4
.L_18:
        /*001c*/ 	.word	index@(_ZN7cutlass13device_kernelINS_4gemm6kernel13GemmUniversalIN4cute5tupleIJiiiiEEENS1_10collective13CollectiveMmaINS1_34MainloopSm90TmaGmmaWarpSpecializedILi8ENS5_IJNS4_1CILi1EEESB_SB_EEENS1_32KernelTmaWarpSpecializedPingpongEEENS5_IJNSA_ILi64EEENSA_ILi384EEESF_EEEaNS5_IJlSB_lEEEaSI_NS4_8TiledMMAINS4_8MMA_AtomIJNS4_4SM904GMMA27MMA_64x192x32_S32S8S8_SS_TNEEEENS4_6LayoutISC_NS5_IJNSA_ILi0EEESQ_SQ_EEEEENS5_IJNS4_10UnderscoreEST_ST_EEEEENS4_13SM90_TMA_LOADENS4_14ComposedLayoutINS4_7SwizzleILi2ELi4ELi3EEENS4_18smem_ptr_flag_bitsILi8EEENSP_INS5_IJNSA_ILi8EEESF_EEENS5_IJSF_SB_EEEEEEEvNS4_8identityESW_S16_vS17_EENS_8epilogue10collective6detail29Sm90TmaWarpSpecializedAdapterINS1A_15DefaultEpilogueIaSI_SI_NS19_6thread17LinearCombinationIaLi1EiiLNS1E_9ScaleType4KindE0ELNS_15FloatRoundStyleE2EaEENS1_15EpilogueDefaultEEEEEvvEEEEvNT_6ParamsE)
        /*0020*/ 	.word	0x00000000
.L_19:


//--------------------- .nv.compat                --------------------------
	.section	.nv.compat,"",@"SHT_CUDA_COMPAT_INFO"
	.align	4
        /*0000*/ 	.byte	0x02, 0x09, 0x01, 0x00, 0x02, 0x02, 0x04, 0x00, 0x02, 0x05, 0x05, 0x00, 0x03, 0x07, 0x01, 0x01
        /*0010*/ 	.byte	0x02, 0x03, 0x01, 0x00, 0x02, 0x06, 0x01, 0x00, 0x04, 0x0b, 0x08, 0x00, 0x00, 0x00, 0x00, 0x00
        /*0020*/ 	.byte	0x00, 0x00, 0x00, 0x00


//--------------------- .nv.info._ZN7cutlass13device_kernelINS_4gemm6kernel13GemmUniversalIN4cute5tupleIJiiiiEEENS1_10collective13CollectiveMmaINS1_34MainloopSm90TmaGmmaWarpSpecializedILi8ENS5_IJNS4_1CILi1EEESB_SB_EEENS1_32KernelTmaWarpSpecializedPingpongEEENS5_IJNSA_ILi64EEENSA_ILi384EEESF_EEEaNS5_IJlSB_lEEEaSI_NS4_8TiledMMAINS4_8MMA_AtomIJNS4_4SM904GMMA27MMA_64x192x32_S32S8S8_SS_TNEEEENS4_6LayoutISC_NS5_IJNSA_ILi0EEESQ_SQ_EEEEENS5_IJNS4_10UnderscoreEST_ST_EEEEENS4_13SM90_TMA_LOADENS4_14ComposedLayoutINS4_7SwizzleILi2ELi4ELi3EEENS4_18smem_ptr_flag_bitsILi8EEENSP_INS5_IJNSA_ILi8EEESF_EEENS5_IJSF_SB_EEEEEEEvNS4_8identityESW_S16_vS17_EENS_8epilogue10collective6detail29Sm90TmaWarpSpecializedAdapterINS1A_15DefaultEpilogueIaSI_SI_NS19_6thread17LinearCombinationIaLi1EiiLNS1E_9ScaleType4KindE0ELNS_15FloatRoundStyleE2EaEENS1_15EpilogueDefaultEEEEEvvEEEEvNT_6ParamsE --------------------------
	.section	.nv.info._ZN7cutlass13device_kernelINS_4gemm6kernel13GemmUniversalIN4cute5tupleIJiiiiEEENS1_10collective13CollectiveMmaINS1_34MainloopSm90TmaGmmaWarpSpecializedILi8ENS5_IJNS4_1CILi1EEESB_SB_EEENS1_32KernelTmaWarpSpecializedPingpongEEENS5_IJNSA_ILi64EEENSA_ILi384EEESF_EEEaNS5_IJlSB_lEEEaSI_NS4_8TiledMMAINS4_8MMA_AtomIJNS4_4SM904GMMA27MMA_64x192x32_S32S8S8_SS_TNEEEENS4_6LayoutISC_NS5_IJNSA_ILi0EEESQ_SQ_EEEEENS5_IJNS4_10UnderscoreEST_ST_EEEEENS4_13SM90_TMA_LOADENS4_14ComposedLayoutINS4_7SwizzleILi2ELi4ELi3EEENS4_18smem_ptr_flag_bitsILi8EEENSP_INS5_IJNSA_ILi8EEESF_EEENS5_IJSF_SB_EEEEEEEvNS4_8identityESW_S16_vS17_EENS_8epilogue10collective6detail29Sm90TmaWarpSpecializedAdapterINS1A_15DefaultEpilogueIaSI_SI_NS19_6thread17LinearCombinationIaLi1EiiLNS1E_9ScaleType4KindE0ELNS_15FloatRoundStyleE2EaEENS1_15EpilogueDefaultEEEEEvvEEEEvNT_6ParamsE,"",@"SHT_CUDA_INFO"
	.sectionflags	@""
	.align	4


	//----- nvinfo : EIATTR_CUDA_API_VERSION
	.align		4
        /*0000*/ 	.byte	0x04, 0x37
        /*0002*/ 	.short	(.L_21 - .L_20)
.L_20:
        /*0004*/ 	.word	0x00000082


	//----- nvinfo : EIATTR_KPARAM_INFO
	.align		4
.L_21:
        /*0008*/ 	.byte	0x04, 0x17
        /*000a*/ 	.short	(.L_23 - .L_22)
.L_22:
        /*000c*/ 	.word	0x00000000
        /*0010*/ 	.short	0x0000
        /*0012*/ 	.short	0x0070
        /*0014*/ 	.byte	0x00, 0xf0, 0x01, 0x10


	//----- nvinfo : EIATTR_SPARSE_MMA_MASK
	.align		4
.L_23:
        /*0018*/ 	.byte	0x03, 0x50
        /*001a*/ 	.short	0x0000


	//----- nvinfo : EIATTR_MAXREG_COUNT
	.align		4
        /*001c*/ 	.byte	0x03, 0x1b
        /*001e*/ 	.short	0x00a8


	//----- nvinfo : EIATTR_NUM_BARRIERS
	.align		4
        /*0020*/ 	.byte	0x02, 0x4c
        /*0022*/ 	.byte	0x01
	.zero		1


	//----- nvinfo : EIATTR_EXTERNS
	.align		4
        /*0024*/ 	.byte	0x04, 0x0f
        /*0026*/ 	.short	(.L_25 - .L_24)


	//   ....[0]....
	.align		4
.L_24:
        /*0028*/ 	.word	index@(__assertfail)


	//----- nvinfo : EIATTR_MERCURY_ISA_VERSION
	.align		4
.L_25:
        /*002c*/ 	.byte	0x03, 0x5f
        /*002e*/ 	.short	0x0101


	//----- nvinfo : EIATTR_INT_WARP_WIDE_INSTR_OFFSETS
	.align		4
        /*0030*/ 	.byte	0x04, 0x31
        /*0032*/ 	.short	(.L_27 - .L_26)


	//   ....[0]....
.L_26:
        /*0034*/ 	.word	0x00000520


	//   ....[1]....
        /*0038*/ 	.word	0x00000540


	//   ....[2]....
        /*003c*/ 	.word	0x000005c0


	//   ....[3]....
        /*0040*/ 	.word	0x000005d0


	//   ....[4]....
        /*0044*/ 	.word	0x000005e0


	//   ....[5]....
        /*0048*/ 	.word	0x00000600


	//   ....[6]....
        /*004c*/ 	.word	0x00000660


	//   ....[7]....
        /*0050*/ 	.word	0x00000680


	//----- nvinfo : EIATTR_COOP_GROUP_MASK_REGIDS
	.align		4
.L_27:
        /*0054*/ 	.byte	0x04, 0x29
        /*0056*/ 	.short	(.L_29 - .L_28)


	//   ....[0]....
.L_28:
        /*0058*/ 	.word	0xffffffff


	//   ....[1]....
        /*005c*/ 	.word	0xffffffff


	//   ....[2]....
        /*0060*/ 	.word	0xffffffff


	//   ....[3]....
        /*0064*/ 	.word	0xffffffff


	//   ....[4]....
        /*0068*/ 	.word	0xffffffff


	//   ....[5]....
        /*006c*/ 	.word	0xffffffff


	//----- nvinfo : EIATTR_COOP_GROUP_INSTR_OFFSETS
	.align		4
.L_29:
        /*0070*/ 	.byte	0x04, 0x28
        /*0072*/ 	.short	(.L_31 - .L_30)


	//   ....[0]....
.L_30:
        /*0074*/ 	.word	0x00000050


	//   ....[1]....
        /*0078*/ 	.word	0x00000080


	//   ....[2]....
        /*007c*/ 	.word	0x00000180


	//   ....[3]....
        /*0080*/ 	.word	0x00000440


	//   ....[4]....
        /*0084*/ 	.word	0x00000480


	//   ....[5]....
        /*0088*/ 	.word	0x000004c0


	//----- nvinfo : EIATTR_REG_RECONFIG
	.align		4
.L_31:
        /*008c*/ 	.byte	0x01, 0x54
	.zero		2


	//----- nvinfo : EIATTR_SYSCALL_OFFSETS
	.align		4
        /*0090*/ 	.byte	0x04, 0x46
        /*0092*/ 	.short	(.L_33 - .L_32)


	//   ....[0]....
.L_32:
        /*0094*/ 	.word	0x00001740


	//----- nvinfo : EIATTR_MBARRIER_INSTR_OFFSETS
	.align		4
.L_33:
        /*0098*/ 	.byte	0x04, 0x39
        /*009a*/ 	.short	(.L_35 - .L_34)


	//   ....[0]....
.L_34:
        /*009c*/ 	.word	0x00000320
        /*00a0*/ 	.word	0x000000ff
        /*00a4*/ 	.word	0x00000000
        /*00a8*/ 	.short	0x0100
        /*00aa*/ 	.byte	0x09
	.zero		1


	//   ....[1]....
        /*00ac*/ 	.word	0x00000330
        /*00b0*/ 	.word	0x000000ff
        /*00b4*/ 	.word	0x00000040
        /*00b8*/ 	.short	0x0100
        /*00ba*/ 	.byte	0x09
	.zero		1


	//   ....[2]....
        /*00bc*/ 	.word	0x00000340
        /*00c0*/ 	.word	0x000000ff
        /*00c4*/ 	.word	0x00000008
        /*00c8*/ 	.short	0x0100
        /*00ca*/ 	.byte	0x09
	.zero		1


	//   ....[3]....
        /*00cc*/ 	.word	0x00000350
        /*00d0*/ 	.word	0x000000ff
        /*00d4*/ 	.word	0x00000048
        /*00d8*/ 	.short	0x0100
        /*00da*/ 	.byte	0x09
	.zero		1


	//   ....[4]....
        /*00dc*/ 	.word	0x00000360
        /*00e0*/ 	.word	0x000000ff
        /*00e4*/ 	.word	0x00000010
        /*00e8*/ 	.short	0x0100
        /*00ea*/ 	.byte	0x09
	.zero		1


	//   ....[5]....
        /*00ec*/ 	.word	0x00000370
        /*00f0*/ 	.word	0x000000ff
        /*00f4*/ 	.word	0x00000050
        /*00f8*/ 	.short	0x0100
        /*00fa*/ 	.byte	0x09
	.zero		1


	//   ....[6]....
        /*00fc*/ 	.word	0x00000380
        /*0100*/ 	.word	0x000000ff
        /*0104*/ 	.word	0x00000018
        /*0108*/ 	.short	0x0100
        /*010a*/ 	.byte	0x09
	.zero		1


	//   ....[7]....
        /*010c*/ 	.word	0x00000390
        /*0110*/ 	.word	0x000000ff
        /*0114*/ 	.word	0x00000058
        /*0118*/ 	.short	0x0100
        /*011a*/ 	.byte	0x09
	.zero		1


	//   ....[8]....
        /*011c*/ 	.word	0x000003a0
        /*0120*/ 	.word	0x000000ff
        /*0124*/ 	.word	0x00000020
        /*0128*/ 	.short	0x0100
        /*012a*/ 	.byte	0x09
	.zero		1


	//   ....[9]....
        /*012c*/ 	.word	0x000003b0
        /*0130*/ 	.word	0x000000ff
        /*0134*/ 	.word	0x00000060
        /*0138*/ 	.short	0x0100
        /*013a*/ 	.byte	0x09
	.zero		1


	//   ....[10]....
        /*013c*/ 	.word	0x000003c0
        /*0140*/ 	.word	0x000000ff
        /*0144*/ 	.word	0x00000028
        /*0148*/ 	.short	0x0100
        /*014a*/ 	.byte	0x09
	.zero		1


	//   ....[11]....
        /*014c*/ 	.word	0x000003d0
        /*0150*/ 	.word	0x000000ff
        /*0154*/ 	.word	0x00000068
        /*0158*/ 	.short	0x0100
        /*015a*/ 	.byte	0x09
	.zero		1


	//   ....[12]....
        /*015c*/ 	.word	0x000003e0
        /*0160*/ 	.word	0x000000ff
        /*0164*/ 	.word	0x00000030
        /*0168*/ 	.short	0x0100
        /*016a*/ 	.byte	0x09
	.zero		1


	//   ....[13]....
        /*016c*/ 	.word	0x000003f0
        /*0170*/ 	.word	0x000000ff
        /*0174*/ 	.word	0x00000070
        /*0178*/ 	.short	0x0100
        /*017a*/ 	.byte	0x09
	.zero		1


	//   ....[14]....
        /*017c*/ 	.word	0x00000400
        /*0180*/ 	.word	0x000000ff
        /*0184*/ 	.word	0x00000038
        /*0188*/ 	.short	0x0100
        /*018a*/ 	.byte	0x09
	.zero		1


	//   ....[15]....
        /*018c*/ 	.word	0x00000410
        /*0190*/ 	.word	0x000000ff
        /*0194*/ 	.word	0x00000078
        /*0198*/ 	.short	0x0100
        /*019a*/ 	.byte	0x09
	.zero		1


	//   ....[16]....
        /*019c*/ 	.word	0x000006a0
        /*01a0*/ 	.word	0x000000ff
        /*01a4*/ 	.word	0x000000b0
        /*01a8*/ 	.short	0x0100
        /*01aa*/ 	.byte	0x09
	.zero		1


	//   ....[17]....
        /*01ac*/ 	.word	0x000006b0
        /*01b0*/ 	.word	0x000000ff
        /*01b4*/ 	.word	0x000000b8
        /*01b8*/ 	.short	0x0100
        /*01ba*/ 	.byte	0x09
	.zero		1


	//   ....[18]....
        /*01bc*/ 	.word	0x000006f0
        /*01c0*/ 	.word	0x000000ff
        /*01c4*/ 	.word	0x00000090
        /*01c8*/ 	.short	0x0100
        /*01ca*/ 	.byte	0x0a
	.zero		1


	//   ....[19]....
        /*01cc*/ 	.word	0x00000710
        /*01d0*/ 	.word	0x000000ff
        /*01d4*/ 	.word	0x00000098
        /*01d8*/ 	.short	0x0100
        /*01da*/ 	.byte	0x0a
	.zero		1


	//   ....[20]....
        /*01dc*/ 	.word	0x00000720
        /*01e0*/ 	.word	0x000000ff
        /*01e4*/ 	.word	0x000000a0
        /*01e8*/ 	.short	0x0100
        /*01ea*/ 	.byte	0x0a
	.zero		1


	//   ....[21]....
        /*01ec*/ 	.word	0x00000730
        /*01f0*/ 	.word	0x000000ff
        /*01f4*/ 	.word	0x000000a8
        /*01f8*/ 	.short	0x0100
        /*01fa*/ 	.byte	0x0a
	.zero		1


	//   ....[22]....
        /*01fc*/ 	.word	0x00001620
        /*0200*/ 	.word	0x000000db
        /*0204*/ 	.word	0x00000000
        /*0208*/ 	.short	0x010a
        /*020a*/ 	.byte	0x2d
	.zero		1


	//   ....[23]....
        /*020c*/ 	.word	0x000017e0
        /*0210*/ 	.word	0x00000003
        /*0214*/ 	.word	0x00000000
        /*0218*/ 	.short	0x010a
        /*021a*/ 	.byte	0x3f
	.zero		1


	//   ....[24]....
        /*021c*/ 	.word	0x00001840
        /*0220*/ 	.word	0x00000003
        /*0224*/ 	.word	0x00000000
        /*0228*/ 	.short	0x010a
        /*022a*/ 	.byte	0x3f
	.zero		1


	//   ....[25]....
        /*022c*/ 	.word	0x00001b60
        /*0230*/ 	.word	0x000000ff
        /*0234*/ 	.word	0x00000000
        /*0238*/ 	.short	0x010a
        /*023a*/ 	.byte	0x04
	.zero		1


	//   ....[26]....
        /*023c*/ 	.word	0x00001ba0
        /*0240*/ 	.word	0x000000ff
        /*0244*/ 	.word	0x00000000
        /*0248*/ 	.short	0x010a
        /*024a*/ 	.byte	0x04
	.zero		1


	//   ....[27]....
        /*024c*/ 	.word	0x00001dd0
        /*0250*/ 	.word	0x000000ff
        /*0254*/ 	.word	0x00000000
        /*0258*/ 	.short	0x0101
        /*025a*/ 	.byte	0x04
	.zero		1


	//   ....[28]....
        /*025c*/ 	.word	0x00001ec0
        /*0260*/ 	.word	0x000000dd
        /*0264*/ 	.word	0x00000000
        /*0268*/ 	.short	0x0101
        /*026a*/ 	.byte	0x32
	.zero		1


	//   ....[29]....
        /*026c*/ 	.word	0x00001f80
        /*0270*/ 	.word	0x000000ff
        /*0274*/ 	.word	0x00000000
        /*0278*/ 	.short	0x0101
        /*027a*/ 	.byte	0x04
	.zero		1


	//   ....[30]....
        /*027c*/ 	.word	0x00001fe0
        /*0280*/ 	.word	0x000000db
        /*0284*/ 	.word	0x00000010
        /*0288*/ 	.short	0x010a
        /*028a*/ 	.byte	0x2d
	.zero		1


	//   ....[31]....
        /*028c*/ 	.word	0x0000c050
        /*0290*/ 	.word	0x000000df
        /*0294*/ 	.word	0x00000000
        /*0298*/ 	.short	0x0101
        /*029a*/ 	.byte	0x32
	.zero		1


	//   ....[32]....
        /*029c*/ 	.word	0x0000ca30
        /*02a0*/ 	.word	0x0000000a
        /*02a4*/ 	.word	0x00000040
        /*02a8*/ 	.short	0x010a
        /*02aa*/ 	.byte	0x3f
	.zero		1


	//   ....[33]....
        /*02ac*/ 	.word	0x0000cdd0
        /*02b0*/ 	.word	0x00000003
        /*02b4*/ 	.word	0x000000b8
        /*02b8*/ 	.short	0x0101
        /*02ba*/ 	.byte	0x3f
	.zero		1


	//   ....[34]....
        /*02bc*/ 	.word	0x0000d560
        /*02c0*/ 	.word	0x00000007
        /*02c4*/ 	.word	0x00000000
        /*02c8*/ 	.short	0x010a
        /*02ca*/ 	.byte	0x3f
	.zero		1


	//   ....[35]....
        /*02cc*/ 	.word	0x0000d5e0
        /*02d0*/ 	.word	0x00000009
        /*02d4*/ 	.word	0x00000000
        /*02d8*/ 	.short	0x010a
        /*02da*/ 	.byte	0x3f
	.zero		1


	//   ....[36]....
        /*02dc*/ 	.word	0x0000d670
        /*02e0*/ 	.word	0x00000006
        /*02e4*/ 	.word	0x00000000
        /*02e8*/ 	.short	0x010a
        /*02ea*/ 	.byte	0x3f
	.zero		1


	//   ....[37]....
        /*02ec*/ 	.word	0x0000d700
        /*02f0*/ 	.word	0x00000009
        /*02f4*/ 	.word	0x00000000
        /*02f8*/ 	.short	0x010a
        /*02fa*/ 	.byte	0x3f
	.zero		1


	//   ....[38]....
        /*02fc*/ 	.word	0x0000d790
        /*0300*/ 	.word	0x00000006
        /*0304*/ 	.word	0x00000000
        /*0308*/ 	.short	0x010a
        /*030a*/ 	.byte	0x3f
	.zero		1


	//   ....[39]....
        /*030c*/ 	.word	0x0000d820
        /*0310*/ 	.word	0x00000009
        /*0314*/ 	.word	0x00000000
        /*0318*/ 	.short	0x010a
        /*031a*/ 	.byte	0x3f
	.zero		1


	//   ....[40]....
        /*031c*/ 	.word	0x0000d8b0
        /*0320*/ 	.word	0x00000006
        /*0324*/ 	.word	0x00000000
        /*0328*/ 	.short	0x010a
        /*032a*/ 	.byte	0x3f
	.zero		1


	//   ....[41]....
        /*032c*/ 	.word	0x0000d940
        /*0330*/ 	.word	0x00000003
        /*0334*/ 	.word	0x00000000
        /*0338*/ 	.short	0x010a
        /*033a*/ 	.byte	0x3f
	.zero		1


	//   ....[42]....
        /*033c*/ 	.word	0x0000d9a0
        /*0340*/ 	.word	0x000000de
        /*0344*/ 	.word	0x00000000
        /*0348*/ 	.short	0x010a
        /*034a*/ 	.byte	0x3f
	.zero		1


	//   ....[43]....
        /*034c*/ 	.word	0x0000d9f0
        /*0350*/ 	.word	0x00000003
        /*0354*/ 	.word	0x00000000
        /*0358*/ 	.short	0x010a
        /*035a*/ 	.byte	0x3f
	.zero		1


	//   ....[44]....
        /*035c*/ 	.word	0x0000da50
        /*0360*/ 	.word	0x00000004
        /*0364*/ 	.word	0x00000000
        /*0368*/ 	.short	0x010a
        /*036a*/ 	.byte	0x3f
	.zero		1


	//   ....[45]....
        /*036c*/ 	.word	0x0000daa0
        /*0370*/ 	.word	0x000000de
        /*0374*/ 	.word	0x00000010
        /*0378*/ 	.short	0x010a
        /*037a*/ 	.byte	0x3f
	.zero		1


	//   ....[46]....
        /*037c*/ 	.word	0x0000db70
        /*0380*/ 	.word	0x0000000a
        /*0384*/ 	.word	0x00000040
        /*0388*/ 	.short	0x010a
        /*038a*/ 	.byte	0x3f
	.zero		1


	//   ....[47]....
        /*038c*/ 	.word	0x0000dc40
        /*0390*/ 	.word	0x00000007
        /*0394*/ 	.word	0x00000000
        /*0398*/ 	.short	0x010a
        /*039a*/ 	.byte	0x3f
	.zero		1


	//   ....[48]....
        /*039c*/ 	.word	0x0000dc90
        /*03a0*/ 	.word	0x00000009
        /*03a4*/ 	.word	0x00000000
        /*03a8*/ 	.short	0x010a
        /*03aa*/ 	.byte	0x3f
	.zero		1


	//   ....[49]....
        /*03ac*/ 	.word	0x0000dce0
        /*03b0*/ 	.word	0x00000006
        /*03b4*/ 	.word	0x00000000
        /*03b8*/ 	.short	0x010a
        /*03ba*/ 	.byte	0x3f
	.zero		1


	//   ....[50]....
        /*03bc*/ 	.word	0x0000dd30
        /*03c0*/ 	.word	0x00000009
        /*03c4*/ 	.word	0x00000000
        /*03c8*/ 	.short	0x010a
        /*03ca*/ 	.byte	0x3f
	.zero		1


	//   ....[51]....
        /*03cc*/ 	.word	0x0000dd80
        /*03d0*/ 	.word	0x00000006
        /*03d4*/ 	.word	0x00000000
        /*03d8*/ 	.short	0x010a
        /*03da*/ 	.byte	0x3f
	.zero		1


	//   ....[52]....
        /*03dc*/ 	.word	0x0000ddd0
        /*03e0*/ 	.word	0x00000009
        /*03e4*/ 	.word	0x00000000
        /*03e8*/ 	.short	0x010a
        /*03ea*/ 	.byte	0x3f
	.zero		1


	//   ....[53]....
        /*03ec*/ 	.word	0x0000de20
        /*03f0*/ 	.word	0x00000006
        /*03f4*/ 	.word	0x00000000
        /*03f8*/ 	.short	0x010a
        /*03fa*/ 	.byte	0x3f
	.zero		1


	//----- nvinfo : EIATTR_NUM_MBARRIERS
	.align		4
.L_35:
        /*03fc*/ 	.byte	0x03, 0x38
        /*03fe*/ 	.short	0x0016


	//----- nvinfo : EIATTR_EXIT_INSTR_OFFSETS
	.align		4
        /*0400*/ 	.byte	0x04, 0x1c
        /*0402*/ 	.short	(.L_37 - .L_36)


	//   ....[0]....
.L_36:
        /*0404*/ 	.word	0x000012f0


	//   ....[1]....
        /*0408*/ 	.word	0x00001350


	//   ....[2]....
        /*040c*/ 	.word	0x0000c760


	//   ....[3]....
        /*0410*/ 	.word	0x0000c790


	//   ....[4]....
        /*0414*/ 	.word	0x0000d990


	//----- nvinfo : EIATTR_MAX_THREADS
	.align		4
.L_37:
        /*0418*/ 	.byte	0x04, 0x05
        /*041a*/ 	.short	(.L_39 - .L_38)
.L_38:
        /*041c*/ 	.word	0x00000180
        /*0420*/ 	.word	0x00000001
        /*0424*/ 	.word	0x00000001


	//----- nvinfo : EIATTR_CRS_STACK_SIZE
	.align		4
.L_39:
        /*0428*/ 	.byte	0x04, 0x1e
        /*042a*/ 	.short	(.L_41 - .L_40)
.L_40:
        /*042c*/ 	.word	0x00000000


	//----- nvinfo : EIATTR_CBANK_PARAM_SIZE
	.align		4
.L_41:
        /*0430*/ 	.byte	0x03, 0x19
        /*0432*/ 	.short	0x0470


	//----- nvinfo : EIATTR_PARAM_CBANK
	.align		4
        /*0434*/ 	.byte	0x04, 0x0a
        /*0436*/ 	.short	(.L_43 - .L_42)
	.align		4
.L_42:
        /*0438*/ 	.word	index@(.nv.constant0._ZN7cutlass13device_kernelINS_4gemm6kernel13GemmUniversalIN4cute5tupleIJiiiiEEENS1_10collective13CollectiveMmaINS1_34MainloopSm90TmaGmmaWarpSpecializedILi8ENS5_IJNS4_1CILi1EEESB_SB_EEENS1_32KernelTmaWarpSpecializedPingpongEEENS5_IJNSA_ILi64EEENSA_ILi384EEESF_EEEaNS5_IJlSB_lEEEaSI_NS4_8TiledMMAINS4_8MMA_AtomIJNS4_4SM904GMMA27MMA_64x192x32_S32S8S8_SS_TNEEEENS4_6LayoutISC_NS5_IJNSA_ILi0EEESQ_SQ_EEEEENS5_IJNS4_10UnderscoreEST_ST_EEEEENS4_13SM90_TMA_LOADENS4_14ComposedLayoutINS4_7SwizzleILi2ELi4ELi3EEENS4_18smem_ptr_flag_bitsILi8EEENSP_INS5_IJNSA_ILi8EEESF_EEENS5_IJSF_SB_EEEEEEEvNS4_8identityESW_S16_vS17_EENS_8epilogue10collective6detail29Sm90TmaWarpSpecializedAdapterINS1A_15DefaultEpilogueIaSI_SI_NS19_6thread17LinearCombinationIaLi1EiiLNS1E_9ScaleType4KindE0ELNS_15FloatRoundStyleE2EaEENS1_15EpilogueDefaultEEEEEvvEEEEvNT_6ParamsE)
        /*043c*/ 	.short	0x0210
        /*043e*/ 	.short	0x0470


	//----- nvinfo : EIATTR_SW_WAR
	.align		4
.L_43:
        /*0440*/ 	.byte	0x04, 0x36
        /*0442*/ 	.short	(.L_45 - .L_44)
.L_44:
        /*0444*/ 	.word	0x00000008
.L_45:


//--------------------- .nv.callgraph             --------------------------
	.section	.nv.callgraph,"",@"SHT_CUDA_CALLGRAPH"
	.align	4
	.sectionentsize	8
	.align		4
        /*0000*/ 	.word	0x00000000
	.align		4
        /*0004*/ 	.word	0xffffffff
	.align		4
        /*0008*/ 	.word	index@(_ZN7cutlass13device_kernelINS_4gemm6kernel13GemmUniversalIN4cute5tupleIJiiiiEEENS1_10collective13CollectiveMmaINS1_34MainloopSm90TmaGmmaWarpSpecializedILi8ENS5_IJNS4_1CILi1EEESB_SB_EEENS1_32KernelTmaWarpSpecializedPingpongEEENS5_IJNSA_ILi64EEENSA_ILi384EEESF_EEEaNS5_IJlSB_lEEEaSI_NS4_8TiledMMAINS4_8MMA_AtomIJNS4_4SM904GMMA27MMA_64x192x32_S32S8S8_SS_TNEEEENS4_6LayoutISC_NS5_IJNSA_ILi0EEESQ_SQ_EEEEENS5_IJNS4_10UnderscoreEST_ST_EEEEENS4_13SM90_TMA_LOADENS4_14ComposedLayoutINS4_7SwizzleILi2ELi4ELi3EEENS4_18smem_ptr_flag_bitsILi8EEENSP_INS5_IJNSA_ILi8EEESF_EEENS5_IJSF_SB_EEEEEEEvNS4_8identityESW_S16_vS17_EENS_8epilogue10collective6detail29Sm90TmaWarpSpecializedAdapterINS1A_15DefaultEpilogueIaSI_SI_NS19_6thread17LinearCombinationIaLi1EiiLNS1E_9ScaleType4KindE0ELNS_15FloatRoundStyleE2EaEENS1_15EpilogueDefaultEEEEEvvEEEEvNT_6ParamsE)
	.align		4
        /*000c*/ 	.word	index@(__assertfail)
	.align		4
        /*0010*/ 	.word	0x00000000
	.align		4
        /*0014*/ 	.word	0xfffffffe
	.align		4
        /*0018*/ 	.word	0x00000000
	.align		4
        /*001c*/ 	.word	0xfffffffd
	.align		4
        /*0020*/ 	.word	0x00000000
	.align		4
        /*0024*/ 	.word	0xfffffffc


//--------------------- .nv.constant4             --------------------------
	.section	.nv.constant4,"a",@progbits
	.align	8
	.align		8
.nv.constant4:
        /*0000*/ 	.dword	__assertfail
	.align		8
        /*0008*/ 	.dword	__unnamed_1
	.align		8
        /*0010*/ 	.dword	_ZN40_INTERNAL_c9f49dc1_4_k_cu_f4a0d1c9_115354cuda3std3__45__cpo5beginE
	.align		8
        /*0018*/ 	.dword	_ZN40_INTERNAL_c9f49dc1_4_k_cu_f4a0d1c9_115354cuda3std3__45__cpo3endE
	.align		8
        /*0020*/ 	.dword	_ZN40_INTERNAL_c9f49dc1_4_k_cu_f4a0d1c9_115354cuda3std3__45__cpo6cbeginE
	.align		8
        /*0028*/ 	.dword	_ZN40_INTERNAL_c9f49dc1_4_k_cu_f4a0d1c9_115354cuda3std3__45__cpo4cendE
	.align		8
        /*0030*/ 	.dword	_ZN40_INTERNAL_c9f49dc1_4_k_cu_f4a0d1c9_115354cuda3std3__442_GLOBAL__N__c9f49dc1_4_k_cu_f4a0d1c9_115356ignoreE
	.align		8
        /*0038*/ 	.dword	_ZN40_INTERNAL_c9f49dc1_4_k_cu_f4a0d1c9_115354cuda3std3__419piecewise_constructE
	.align		8
        /*0040*/ 	.dword	_ZN40_INTERNAL_c9f49dc1_4_k_cu_f4a0d1c9_115354cuda3std3__48in_placeE
	.align		8
        /*0048*/ 	.dword	_ZN40_INTERNAL_c9f49dc1_4_k_cu_f4a0d1c9_115354cuda3std6ranges3__45__cpo4swapE
	.align		8
        /*0050*/ 	.dword	_ZN40_INTERNAL_c9f49dc1_4_k_cu_f4a0d1c9_115354cuda3std6ranges3__45__cpo9iter_moveE
	.align		8
        /*0058*/ 	.dword	_ZN40_INTERNAL_c9f49dc1_4_k_cu_f4a0d1c9_115354cute7productE
	.align		8
        /*0060*/ 	.dword	_ZN40_INTERNAL_c9f49dc1_4_k_cu_f4a0d1c9_115354cute1_E
	.align		8
        /*0068*/ 	.dword	$str$22
	.align		8
        /*0070*/ 	.dword	$str$23


//--------------------- .text._ZN7cutlass13device_kernelINS_4gemm6kernel13GemmUniversalIN4cute5tupleIJiiiiEEENS1_10collective13CollectiveMmaINS1_34MainloopSm90TmaGmmaWarpSpecializedILi8ENS5_IJNS4_1CILi1EEESB_SB_EEENS1_32KernelTmaWarpSpecializedPingpongEEENS5_IJNSA_ILi64EEENSA_ILi384EEESF_EEEaNS5_IJlSB_lEEEaSI_NS4_8TiledMMAINS4_8MMA_AtomIJNS4_4SM904GMMA27MMA_64x192x32_S32S8S8_SS_TNEEEENS4_6LayoutISC_NS5_IJNSA_ILi0EEESQ_SQ_EEEEENS5_IJNS4_10UnderscoreEST_ST_EEEEENS4_13SM90_TMA_LOADENS4_14ComposedLayoutINS4_7SwizzleILi2ELi4ELi3EEENS4_18smem_ptr_flag_bitsILi8EEENSP_INS5_IJNSA_ILi8EEESF_EEENS5_IJSF_SB_EEEEEEEvNS4_8identityESW_S16_vS17_EENS_8epilogue10collective6detail29Sm90TmaWarpSpecializedAdapterINS1A_15DefaultEpilogueIaSI_SI_NS19_6thread17LinearCombinationIaLi1EiiLNS1E_9ScaleType4KindE0ELNS_15FloatRoundStyleE2EaEENS1_15EpilogueDefaultEEEEEvvEEEEvNT_6ParamsE --------------------------
	.section	.text._ZN7cutlass13device_kernelINS_4gemm6kernel13GemmUniversalIN4cute5tupleIJiiiiEEENS1_10collective13CollectiveMmaINS1_34MainloopSm90TmaGmmaWarpSpecializedILi8ENS5_IJNS4_1CILi1EEESB_SB_EEENS1_32KernelTmaWarpSpecializedPingpongEEENS5_IJNSA_ILi64EEENSA_ILi384EEESF_EEEaNS5_IJlSB_lEEEaSI_NS4_8TiledMMAINS4_8MMA_AtomIJNS4_4SM904GMMA27MMA_64x192x32_S32S8S8_SS_TNEEEENS4_6LayoutISC_NS5_IJNSA_ILi0EEESQ_SQ_EEEEENS5_IJNS4_10UnderscoreEST_ST_EEEEENS4_13SM90_TMA_LOADENS4_14ComposedLayoutINS4_7SwizzleILi2ELi4ELi3EEENS4_18smem_ptr_flag_bitsILi8EEENSP_INS5_IJNSA_ILi8EEESF_EEENS5_IJSF_SB_EEEEEEEvNS4_8identityESW_S16_vS17_EENS_8epilogue10collective6detail29Sm90TmaWarpSpecializedAdapterINS1A_15DefaultEpilogueIaSI_SI_NS19_6thread17LinearCombinationIaLi1EiiLNS1E_9ScaleType4KindE0ELNS_15FloatRoundStyleE2EaEENS1_15EpilogueDefaultEEEEEvvEEEEvNT_6ParamsE,"ax",@progbits
	.align	128
.text._ZN7cutlass13device_kernelINS_4gemm6kernel13GemmUniversalIN4cute5tupleIJiiiiEEENS1_10collective13CollectiveMmaINS1_34MainloopSm90TmaGmmaWarpSpecializedILi8ENS5_IJNS4_1CILi1EEESB_SB_EEENS1_32KernelTmaWarpSpecializedPingpongEEENS5_IJNSA_ILi64EEENSA_ILi384EEESF_EEEaNS5_IJlSB_lEEEaSI_NS4_8TiledMMAINS4_8MMA_AtomIJNS4_4SM904GMMA27MMA_64x192x32_S32S8S8_SS_TNEEEENS4_6LayoutISC_NS5_IJNSA_ILi0EEESQ_SQ_EEEEENS5_IJNS4_10UnderscoreEST_ST_EEEEENS4_13SM90_TMA_LOADENS4_14ComposedLayoutINS4_7SwizzleILi2ELi4ELi3EEENS4_18smem_ptr_flag_bitsILi8EEENSP_INS5_IJNSA_ILi8EEESF_EEENS5_IJSF_SB_EEEEEEEvNS4_8identityESW_S16_vS17_EENS_8epilogue10collective6detail29Sm90TmaWarpSpecializedAdapterINS1A_15DefaultEpilogueIaSI_SI_NS19_6thread17LinearCombinationIaLi1EiiLNS1E_9ScaleType4KindE0ELNS_15FloatRoundStyleE2EaEENS1_15EpilogueDefaultEEEEEvvEEEEvNT_6ParamsE:
        .type           _ZN7cutlass13device_kernelINS_4gemm6kernel13GemmUniversalIN4cute5tupleIJiiiiEEENS1_10collective13CollectiveMmaINS1_34MainloopSm90TmaGmmaWarpSpecializedILi8ENS5_IJNS4_1CILi1EEESB_SB_EEENS1_32KernelTmaWarpSpecializedPingpongEEENS5_IJNSA_ILi64EEENSA_ILi384EEESF_EEEaNS5_IJlSB_lEEEaSI_NS4_8TiledMMAINS4_8MMA_AtomIJNS4_4SM904GMMA27MMA_64x192x32_S32S8S8_SS_TNEEEENS4_6LayoutISC_NS5_IJNSA_ILi0EEESQ_SQ_EEEEENS5_IJNS4_10UnderscoreEST_ST_EEEEENS4_13SM90_TMA_LOADENS4_14ComposedLayoutINS4_7SwizzleILi2ELi4ELi3EEENS4_18smem_ptr_flag_bitsILi8EEENSP_INS5_IJNSA_ILi8EEESF_EEENS5_IJSF_SB_EEEEEEEvNS4_8identityESW_S16_vS17_EENS_8epilogue10collective6detail29Sm90TmaWarpSpecializedAdapterINS1A_15DefaultEpilogueIaSI_SI_NS19_6thread17LinearCombinationIaLi1EiiLNS1E_9ScaleType4KindE0ELNS_15FloatRoundStyleE2EaEENS1_15EpilogueDefaultEEEEEvvEEEEvNT_6ParamsE,@function
        .size           _ZN7cutlass13device_kernelINS_4gemm6kernel13GemmUniversalIN4cute5tupleIJiiiiEEENS1_10collective13CollectiveMmaINS1_34MainloopSm90TmaGmmaWarpSpecializedILi8ENS5_IJNS4_1CILi1EEESB_SB_EEENS1_32KernelTmaWarpSpecializedPingpongEEENS5_IJNSA_ILi64EEENSA_ILi384EEESF_EEEaNS5_IJlSB_lEEEaSI_NS4_8TiledMMAINS4_8MMA_AtomIJNS4_4SM904GMMA27MMA_64x192x32_S32S8S8_SS_TNEEEENS4_6LayoutISC_NS5_IJNSA_ILi0EEESQ_SQ_EEEEENS5_IJNS4_10UnderscoreEST_ST_EEEEENS4_13SM90_TMA_LOADENS4_14ComposedLayoutINS4_7SwizzleILi2ELi4ELi3EEENS4_18smem_ptr_flag_bitsILi8EEENSP_INS5_IJNSA_ILi8EEESF_EEENS5_IJSF_SB_EEEEEEEvNS4_8identityESW_S16_vS17_EENS_8epilogue10collective6detail29Sm90TmaWarpSpecializedAdapterINS1A_15DefaultEpilogueIaSI_SI_NS19_6thread17LinearCombinationIaLi1EiiLNS1E_9ScaleType4KindE0ELNS_15FloatRoundStyleE2EaEENS1_15EpilogueDefaultEEEEEvvEEEEvNT_6ParamsE,(.L_x_465 - _ZN7cutlass13device_kernelINS_4gemm6kernel13GemmUniversalIN4cute5tupleIJiiiiEEENS1_10collective13CollectiveMmaINS1_34MainloopSm90TmaGmmaWarpSpecializedILi8ENS5_IJNS4_1CILi1EEESB_SB_EEENS1_32KernelTmaWarpSpecializedPingpongEEENS5_IJNSA_ILi64EEENSA_ILi384EEESF_EEEaNS5_IJlSB_lEEEaSI_NS4_8TiledMMAINS4_8MMA_AtomIJNS4_4SM904GMMA27MMA_64x192x32_S32S8S8_SS_TNEEEENS4_6LayoutISC_NS5_IJNSA_ILi0EEESQ_SQ_EEEEENS5_IJNS4_10UnderscoreEST_ST_EEEEENS4_13SM90_TMA_LOADENS4_14ComposedLayoutINS4_7SwizzleILi2ELi4ELi3EEENS4_18smem_ptr_flag_bitsILi8EEENSP_INS5_IJNSA_ILi8EEESF_EEENS5_IJSF_SB_EEEEEEEvNS4_8identityESW_S16_vS17_EENS_8epilogue10collective6detail29Sm90TmaWarpSpecializedAdapterINS1A_15DefaultEpilogueIaSI_SI_NS19_6thread17LinearCombinationIaLi1EiiLNS1E_9ScaleType4KindE0ELNS_15FloatRoundStyleE2EaEENS1_15EpilogueDefaultEEEEEvvEEEEvNT_6ParamsE)
        .other          _ZN7cutlass13device_kernelINS_4gemm6kernel13GemmUniversalIN4cute5tupleIJiiiiEEENS1_10collective13CollectiveMmaINS1_34MainloopSm90TmaGmmaWarpSpecializedILi8ENS5_IJNS4_1CILi1EEESB_SB_EEENS1_32KernelTmaWarpSpecializedPingpongEEENS5_IJNSA_ILi64EEENSA_ILi384EEESF_EEEaNS5_IJlSB_lEEEaSI_NS4_8TiledMMAINS4_8MMA_AtomIJNS4_4SM904GMMA27MMA_64x192x32_S32S8S8_SS_TNEEEENS4_6LayoutISC_NS5_IJNSA_ILi0EEESQ_SQ_EEEEENS5_IJNS4_10UnderscoreEST_ST_EEEEENS4_13SM90_TMA_LOADENS4_14ComposedLayoutINS4_7SwizzleILi2ELi4ELi3EEENS4_18smem_ptr_flag_bitsILi8EEENSP_INS5_IJNSA_ILi8EEESF_EEENS5_IJSF_SB_EEEEEEEvNS4_8identityESW_S16_vS17_EENS_8epilogue10collective6detail29Sm90TmaWarpSpecializedAdapterINS1A_15DefaultEpilogueIaSI_SI_NS19_6thread17LinearCombinationIaLi1EiiLNS1E_9ScaleType4KindE0ELNS_15FloatRoundStyleE2EaEENS1_15EpilogueDefaultEEEEEvvEEEEvNT_6ParamsE,@"STO_CUDA_ENTRY STV_DEFAULT"
_ZN7cutlass13device_kernelINS_4gemm6kernel13GemmUniversalIN4cute5tupleIJiiiiEEENS1_10collective13CollectiveMmaINS1_34MainloopSm90TmaGmmaWarpSpecializedILi8ENS5_IJNS4_1CILi1EEESB_SB_EEENS1_32KernelTmaWarpSpecializedPingpongEEENS5_IJNSA_ILi64EEENSA_ILi384EEESF_EEEaNS5_IJlSB_lEEEaSI_NS4_8TiledMMAINS4_8MMA_AtomIJNS4_4SM904GMMA27MMA_64x192x32_S32S8S8_SS_TNEEEENS4_6LayoutISC_NS5_IJNSA_ILi0EEESQ_SQ_EEEEENS5_IJNS4_10UnderscoreEST_ST_EEEEENS4_13SM90_TMA_LOADENS4_14ComposedLayoutINS4_7SwizzleILi2ELi4ELi3EEENS4_18smem_ptr_flag_bitsILi8EEENSP_INS5_IJNSA_ILi8EEESF_EEENS5_IJSF_SB_EEEEEEEvNS4_8identityESW_S16_vS17_EENS_8epilogue10collective6detail29Sm90TmaWarpSpecializedAdapterINS1A_15DefaultEpilogueIaSI_SI_NS19_6thread17LinearCombinationIaLi1EiiLNS1E_9ScaleType4KindE0ELNS_15FloatRoundStyleE2EaEENS1_15EpilogueDefaultEEEEEvvEEEEvNT_6ParamsE:
[----:B------:R-:W0:Y:S01]  /*0000*/  LDC R1, c[0x0][0x28] ;  /* 0x00000a00ff017b82 */ /* 0x000e220000000800 */
[----:B------:R-:W1:Y:S01]  /*0010*/  S2R R4, SR_TID.X ;  /* 0x0000000000047919 */ /* 0x000e620000002100 */
[----:B------:R-:W-:Y:S01]  /*0020*/  ELECT P0, URZ, PT ;  /* 0x00000000003f782f */ /* 0x000fe20003800000 */
[----:B------:R-:W-:Y:S01]  /*0030*/  BSSY B0, `(.L_x_0) ;  /* 0x0000014000007945 */ /* 0x000fe20003800000 */
[----:B-1----:R-:W-:-:S05]  /*0040*/  SHF.R.U32.HI R0, RZ, 0x5, R4 ;  /* 0x00000005ff007819 */ /* 0x002fca0000011604 */
[----:B------:R-:W1:Y:S02]  /*0050*/  SHFL.IDX PT, R2, R0, RZ, 0x1f ;  /* 0x00001fff00027589 */ /* 0x000e6400000e0000 */
[----:B-1----:R-:W-:Y:S02]  /*0060*/  R2UR UR8, R2 ;  /* 0x00000000020872ca */ /* 0x002fe400000e0000 */
[----:B------:R-:W-:-:S05]  /*0070*/  SHF.R.U32.HI R2, RZ, 0x7, R4 ;  /* 0x00000007ff027819 */ /* 0x000fca0000011604 */
[----:B------:R1:W2:Y:S06]  /*0080*/  SHFL.IDX PT, R3, R2, RZ, 0x1f ;  /* 0x00001fff02037589 */ /* 0x0002ac00000e0000 */
[----:B------:R-:W-:Y:S02]  /*0090*/  USHF.R.S32.HI UR4, URZ, 0x1f, UR8 ;  /* 0x0000001f3f047899 */ /* 0x000fe40008011408 */
[----:B------:R-:W-:Y:S02]  /*00a0*/  ISETP.NE.OR P0, PT, RZ, UR8, !P0 ;  /* 0x00000008ff007c0c */ /* 0x000fe4000c705670 */
[----:B------:R-:W-:-:S04]  /*00b0*/  ULEA.HI UR4, UR4, UR8, URZ, 0x2 ;  /* 0x0000000804047291 */ /* 0x000fc8000f8f103f */
[----:B------:R-:W-:-:S04]  /*00c0*/  ULOP3.LUT UR4, UR4, 0xfffffffc, URZ, 0xc0, !UPT ;  /* 0xfffffffc04047892 */ /* 0x000fc8000f8ec03f */
[----:B------:R-:W-:-:S03]  /*00d0*/  UIADD3 UR8, UR8, -UR4, URZ ;  /* 0x8000000408087290 */ /* 0x000fc6000fffe03f */
[----:B01----:R-:W-:Y:S09]  /*00e0*/  @P0 BRA `(.L_x_1) ;  /* 0x0000000000200947 */ /* 0x003ff20003800000 */
[----:B------:R-:W-:Y:S02]  /*00f0*/  ULDC.64 UR4, c[0x0][0x198] ;  /* 0x0000660000047ab9 */ /* 0x000fe40000000a00 */
[----:B------:R-:W-:Y:S02]  /*0100*/  UIADD3 UR6, UP0, UR4, 0xf0, URZ ;  /* 0x000000f004067890 */ /* 0x000fe4000ff1e03f */
[----:B------:R-:W-:Y:S02]  /*0110*/  UIADD3 UR4, UP1, UR4, 0x1f0, URZ ;  /* 0x000001f004047890 */ /* 0x000fe4000ff3e03f */
[----:B------:R-:W-:Y:S02]  /*0120*/  UIADD3.X UR7, URZ, UR5, URZ, UP0, !UPT ;  /* 0x000000053f077290 */ /* 0x000fe400087fe43f */
[----:B------:R-:W-:-:S07]  /*0130*/  UIADD3.X UR5, URZ, UR5, URZ, UP1, !UPT ;  /* 0x000000053f057290 */ /* 0x000fce0008ffe43f */
[----:B------:R0:W-:Y:S02]  /*0140*/  UTMACCTL.PF [UR6] ;  /* 0x00000000060079b9 */ /* 0x0001e40008040000 */
[----:B------:R0:W-:Y:S02]  /*0150*/  UTMACCTL.PF [UR4] ;  /* 0x00000000040079b9 */ /* 0x0001e40008040000 */
[----:B0-----:R-:W-:Y:S01]  /*0160*/  NOP ;  /* 0x0000000000007918 */ /* 0x001fe20000000000 */
.L_x_1:
[----:B------:R-:W-:Y:S05]  /*0170*/  BSYNC B0 ;  /* 0x0000000000007941 */ /* 0x000fea0003800000 */
.L_x_0:
[----:B------:R-:W0:Y:S01]  /*0180*/  SHFL.IDX PT, R5, R0, RZ, 0x1f ;  /* 0x00001fff00057589 */ /* 0x000e2200000e0000 */
[----:B--2---:R-:W-:Y:S01]  /*0190*/  R2UR UR15, R3 ;  /* 0x00000000030f72ca */ /* 0x004fe200000e0000 */
[----:B------:R-:W-:-:S04]  /*01a0*/  UISETP.NE.AND UP0, UPT, UR8, 0x3, UPT ;  /* 0x000000030800788c */ /* 0x000fc8000bf05270 */
[----:B------:R-:W-:-:S08]  /*01b0*/  UISETP.EQ.OR UP0, UPT, UR8, URZ, !UP0 ;  /* 0x0000003f0800728c */ /* 0x000fd0000c702670 */
[----:B------:R-:W-:Y:S02]  /*01c0*/  UIADD3 UR18, UR15, -0x1, URZ ;  /* 0xffffffff0f127890 */ /* 0x000fe4000fffe03f */
[----:B------:R-:W-:Y:S02]  /*01d0*/  UISETP.EQ.AND UP0, UPT, UR15, URZ, UP0 ;  /* 0x0000003f0f00728c */ /* 0x000fe40008702270 */
[----:B------:R-:W-:Y:S02]  /*01e0*/  UISETP.GE.U32.AND UP1, UPT, UR18, 0x2, UPT ;  /* 0x000000021200788c */ /* 0x000fe4000bf26070 */
[----:B------:R-:W-:Y:S01]  /*01f0*/  USEL UR40, URZ, 0x1, !UP0 ;  /* 0x000000013f287887 */ /* 0x000fe2000c000000 */
[----:B0-----:R-:W-:-:S03]  /*0200*/  ISETP.NE.AND P0, PT, R5, RZ, PT ;  /* 0x000000ff0500720c */ /* 0x001fc60003f05270 */
[----:B------:R-:W-:-:S10]  /*0210*/  USEL UR40, UR40, 0x2, UP1 ;  /* 0x0000000228287887 */ /* 0x000fd40008800000 */
[----:B------:R-:W-:Y:S05]  /*0220*/  @P0 BRA `(.L_x_2) ;  /* 0x0000000000840947 */ /* 0x000fea0003800000 */
[----:B------:R-:W-:Y:S01]  /*0230*/  ELECT P0, URZ, PT ;  /* 0x00000000003f782f */ /* 0x000fe20003800000 */
[----:B------:R-:W-:-:S12]  /*0240*/  BSSY B0, `(.L_x_2) ;  /* 0x000001f000007945 */ /* 0x000fd80003800000 */
[----:B------:R-:W-:Y:S05]  /*0250*/  @!P0 BRA `(.L_x_3) ;  /* 0x0000000000748947 */ /* 0x000fea0003800000 */
[----:B------:R-:W0:Y:S01]  /*0260*/  S2UR UR9, SR_CgaCtaId ;  /* 0x00000000000979c3 */ /* 0x000e220000008800 */
[----:B------:R-:W-:Y:S01]  /*0270*/  UMOV UR4, 0x400 ;  /* 0x0000040000047882 */ /* 0x000fe20000000000 */
[----:B------:R-:W-:Y:S01]  /*0280*/  UMOV UR5, 0x1 ;  /* 0x0000000100057882 */ /* 0x000fe20000000000 */
[----:B------:R-:W-:Y:S02]  /*0290*/  UMOV UR6, 0x80 ;  /* 0x0000008000067882 */ /* 0x000fe40000000000 */
[----:B------:R-:W-:-:S04]  /*02a0*/  UIADD3 UR6, -UR6, 0x100000, URZ ;  /* 0x0010000006067890 */ /* 0x000fc8000fffe13f */
[----:B------:R-:W-:Y:S02]  /*02b0*/  USHF.L.U32 UR7, UR6, 0xb, URZ ;  /* 0x0000000b06077899 */ /* 0x000fe4000800063f */
[----:B------:R-:W-:Y:S02]  /*02c0*/  USHF.L.U32 UR6, UR6, 0x1, URZ ;  /* 0x0000000106067899 */ /* 0x000fe4000800063f */
[----:B0-----:R-:W-:Y:S02]  /*02d0*/  ULEA UR9, UR9, UR4, 0x18 ;  /* 0x0000000409097291 */ /* 0x001fe4000f8ec03f */
[----:B------:R-:W-:-:S04]  /*02e0*/  UIADD3 UR4, -UR5, 0x100000, URZ ;  /* 0x0010000005047890 */ /* 0x000fc8000fffe13f */
[----:B------:R-:W-:Y:S02]  /*02f0*/  USHF.L.U32 UR5, UR4, 0xb, URZ ;  /* 0x0000000b04057899 */ /* 0x000fe4000800063f */
[----:B------:R-:W-:Y:S01]  /*0300*/  USHF.L.U32 UR4, UR4, 0x1, URZ ;  /* 0x0000000104047899 */ /* 0x000fe2000800063f */
[----:B------:R-:W0:Y:S11]  /*0310*/  FENCE.VIEW.ASYNC.S ;  /* 0x00000000000073c6 */ /* 0x000e360000000000 */
[----:B0-----:R0:W1:Y:S01]  /*0320*/  SYNCS.EXCH.64 URZ, [UR9], UR4 ;  /* 0x00000004093f75b2 */ /* 0x0010620008000100 */
[----:B------:R0:W2:Y:S01]  /*0330*/  SYNCS.EXCH.64 URZ, [UR9+0x40], UR6 ;  /* 0x00004006093f75b2 */ /* 0x0000a20008000100 */
[----:B------:R0:W3:Y:S01]  /*0340*/  SYNCS.EXCH.64 URZ, [UR9+0x8], UR4 ;  /* 0x00000804093f75b2 */ /* 0x0000e20008000100 */
[----:B------:R0:W4:Y:S01]  /*0350*/  SYNCS.EXCH.64 URZ, [UR9+0x48], UR6 ;  /* 0x00004806093f75b2 */ /* 0x0001220008000100 */
[----:B------:R0:W0:Y:S01]  /*0360*/  SYNCS.EXCH.64 URZ, [UR9+0x10], UR4 ;  /* 0x00001004093f75b2 */ /* 0x0000220008000100 */
        /* <DEDUP_REMOVED lines=11> */
[----:B------:R-:W-:Y:S01]  /*0420*/  NOP ;  /* 0x0000000000007918 */ /* 0x000fe20000000000 */
.L_x_3:
[----:B0-----:R-:W-:Y:S05]  /*0430*/  BSYNC B0 ;  /* 0x0000000000007941 */ /* 0x001fea0003800000 */
.L_x_2:
[----:B------:R-:W0:Y:S01]  /*0440*/  SHFL.IDX PT, R5, R0, RZ, 0x1f ;  /* 0x00001fff00057589 */ /* 0x000e2200000e0000 */
[----:B------:R-:W-:Y:S01]  /*0450*/  ELECT P0, URZ, PT ;  /* 0x00000000003f782f */ /* 0x000fe20003800000 */
[----:B------:R-:W-:Y:S01]  /*0460*/  NOP ;  /* 0x0000000000007918 */ /* 0x000fe20000000000 */
[----:B------:R-:W-:Y:S01]  /*0470*/  ELECT P1, URZ, PT ;  /* 0x00000000003f782f */ /* 0x000fe20003820000 */
[----:B------:R-:W5:Y:S01]  /*0480*/  SHFL.IDX PT, R3, R0, RZ, 0x1f ;  /* 0x00001fff00037589 */ /* 0x000f6200000e0000 */
[----:B------:R-:W-:Y:S01]  /*0490*/  UMOV UR4, 0x20 ;  /* 0x0000002000047882 */ /* 0x000fe20000000000 */
[----:B------:R-:W-:Y:S01]  /*04a0*/  UMOV UR12, 0x80 ;  /* 0x00000080000c7882 */ /* 0x000fe20000000000 */
[----:B------:R-:W-:Y:S01]  /*04b0*/  NOP ;  /* 0x0000000000007918 */ /* 0x000fe20000000000 */
[----:B------:R0:W1:Y:S01]  /*04c0*/  SHFL.IDX PT, R0, R2, RZ, 0x1f ;  /* 0x00001fff02007589 */ /* 0x00006200000e0000 */
[----:B------:R-:W-:Y:S01]  /*04d0*/  ULDC.64 UR38, c[0x0][0x208] ;  /* 0x0000820000267ab9 */ /* 0x000fe20000000a00 */
[----:B0-----:R-:W-:-:S02]  /*04e0*/  ISETP.NE.OR P0, PT, R5, RZ, !P0 ;  /* 0x000000ff0500720c */ /* 0x001fc40004705670 */
[----:B-----5:R-:W-:Y:S02]  /*04f0*/  ISETP.NE.OR P1, PT, R3, RZ, !P1 ;  /* 0x000000ff0300720c */ /* 0x020fe40004f25670 */
[----:B------:R-:W-:-:S04]  /*0500*/  SHF.R.S32.HI R3, RZ, 0x1f, R4 ;  /* 0x0000001fff037819 */ /* 0x000fc80000011404 */
[----:B------:R-:W-:-:S05]  /*0510*/  LEA.HI R3, R3, R4, RZ, 0x7 ;  /* 0x0000000403037211 */ /* 0x000fca00078f38ff */
[----:B------:R-:W-:Y:S01]  /*0520*/  VOTEU.ALL UP0, P0 ;  /* 0x00000000003f7886 */ /* 0x000fe20000000000 */
[----:B------:R-:W-:Y:S01]  /*0530*/  LOP3.LUT R3, R3, 0xffffff80, RZ, 0xc0, !PT ;  /* 0xffffff8003037812 */ /* 0x000fe200078ec0ff */
[----:B------:R-:W-:-:S03]  /*0540*/  VOTEU.ALL UP1, P1 ;  /* 0x00000000003f7886 */ /* 0x000fc60000820000 */
[----:B------:R-:W0:Y:S01]  /*0550*/  @!UP0 S2UR UR7, SR_CgaCtaId ;  /* 0x00000000000789c3 */ /* 0x000e220000008800 */
[----:B------:R-:W-:Y:S01]  /*0560*/  @!UP0 UMOV UR6, 0x400 ;  /* 0x0000040000068882 */ /* 0x000fe20000000000 */
[----:B------:R-:W-:-:S04]  /*0570*/  @!UP0 UIADD3 UR4, -UR4, 0x100000, URZ ;  /* 0x0010000004048890 */ /* 0x000fc8000fffe13f */
[----:B------:R-:W-:Y:S02]  /*0580*/  @!UP0 USHF.L.U32 UR5, UR4, 0xb, URZ ;  /* 0x0000000b04058899 */ /* 0x000fe4000800063f */
[----:B------:R-:W-:Y:S01]  /*0590*/  @!UP0 USHF.L.U32 UR4, UR4, 0x1, URZ ;  /* 0x0000000104048899 */ /* 0x000fe2000800063f */
[----:B------:R-:W-:Y:S01]  /*05a0*/  IMAD.IADD R3, R4, 0x1, -R3 ;  /* 0x0000000104037824 */ /* 0x000fe200078e0a03 */
[----:B------:R-:W-:Y:S01]  /*05b0*/  @!UP1 UMOV UR10, 0x400 ;  /* 0x00000400000a9882 */ /* 0x000fe20000000000 */
[----:B------:R-:W-:Y:S01]  /*05c0*/  VOTEU.ALL UP2, P1 ;  /* 0x00000000003f7886 */ /* 0x000fe20000840000 */
[----:B------:R-:W-:Y:S01]  /*05d0*/  VOTEU.ALL UP3, P1 ;  /* 0x00000000003f7886 */ /* 0x000fe20000860000 */
[----:B------:R-:W-:Y:S01]  /*05e0*/  VOTEU.ALL UP4, P1 ;  /* 0x00000000003f7886 */ /* 0x000fe20000880000 */
[----:B------:R-:W5:Y:S01]  /*05f0*/  @!UP1 S2UR UR11, SR_CgaCtaId ;  /* 0x00000000000b99c3 */ /* 0x000f620000008800 */
[----:B------:R-:W-:Y:S01]  /*0600*/  VOTEU.ALL UP5, P1 ;  /* 0x00000000003f7886 */ /* 0x000fe200008a0000 */
[----:B------:R-:W-:Y:S01]  /*0610*/  ISETP.NE.AND P1, PT, RZ, UR15, PT ;  /* 0x0000000fff007c0c */ /* 0x000fe2000bf25270 */
[----:B0-----:R-:W-:-:S02]  /*0620*/  @!UP0 ULEA UR9, UR7, UR6, 0x18 ;  /* 0x0000000607098291 */ /* 0x001fc4000f8ec03f */
[----:B------:R-:W-:-:S04]  /*0630*/  @!UP1 UIADD3 UR6, -UR12, 0x100000, URZ ;  /* 0x001000000c069890 */ /* 0x000fc8000fffe13f */
[----:B------:R-:W-:Y:S02]  /*0640*/  @!UP1 USHF.L.U32 UR7, UR6, 0xb, URZ ;  /* 0x0000000b06079899 */ /* 0x000fe4000800063f */
[----:B------:R-:W-:Y:S01]  /*0650*/  @!UP1 USHF.L.U32 UR6, UR6, 0x1, URZ ;  /* 0x0000000106069899 */ /* 0x000fe2000800063f */
[----:B------:R-:W-:Y:S01]  /*0660*/  VOTEU.ALL UP0, P0 ;  /* 0x00000000003f7886 */ /* 0x000fe20000000000 */
[----:B-----5:R-:W-:Y:S01]  /*0670*/  @!UP1 ULEA UR10, UR11, UR10, 0x18 ;  /* 0x0000000a0b0a9291 */ /* 0x020fe2000f8ec03f */
[----:B------:R-:W-:Y:S01]  /*0680*/  VOTEU.ALL UP1, P0 ;  /* 0x00000000003f7886 */ /* 0x000fe20000020000 */
[----:B------:R-:W0:Y:S02]  /*0690*/  FENCE.VIEW.ASYNC.S ;  /* 0x00000000000073c6 */ /* 0x000e240000000000 */
[----:B0-----:R-:W1:Y:S02]  /*06a0*/  @!UP0 SYNCS.EXCH.64 URZ, [UR9+0xb0], UR4 ;  /* 0x0000b004093f85b2 */ /* 0x001e640008000100 */
[----:B------:R0:W1:Y:S01]  /*06b0*/  @!UP1 SYNCS.EXCH.64 URZ, [UR9+0xb8], UR4 ;  /* 0x0000b804093f95b2 */ /* 0x0000620008000100 */
[----:B------:R-:W-:Y:S01]  /*06c0*/  NOP ;  /* 0x0000000000007918 */ /* 0x000fe20000000000 */
[----:B0-----:R-:W-:-:S02]  /*06d0*/  ULDC.64 UR4, c[0x0][0x598] ;  /* 0x0001660000047ab9 */ /* 0x001fc40000000a00 */
[----:B------:R-:W-:Y:S02]  /*06e0*/  ISETP.NE.U32.AND P0, PT, RZ, UR4, PT ;  /* 0x00000004ff007c0c */ /* 0x000fe4000bf05070 */
[----:B------:R0:W1:Y:S02]  /*06f0*/  @!UP2 SYNCS.EXCH.64 URZ, [UR10+0x90], UR6 ;  /* 0x000090060a3fa5b2 */ /* 0x0000640008000100 */
[----:B------:R-:W-:Y:S01]  /*0700*/  ISETP.NE.AND.EX P0, PT, RZ, UR5, PT, P0 ;  /* 0x00000005ff007c0c */ /* 0x000fe2000bf05300 */
[----:B------:R0:W1:Y:S01]  /*0710*/  @!UP3 SYNCS.EXCH.64 URZ, [UR10+0x98], UR6 ;  /* 0x000098060a3fb5b2 */ /* 0x0000620008000100 */
[----:B------:R0:W1:Y:S01]  /*0720*/  @!UP4 SYNCS.EXCH.64 URZ, [UR10+0xa0], UR6 ;  /* 0x0000a0060a3fc5b2 */ /* 0x0000620008000100 */
[----:B------:R0:W1:Y:S01]  /*0730*/  @!UP5 SYNCS.EXCH.64 URZ, [UR10+0xa8], UR6 ;  /* 0x0000a8060a3fd5b2 */ /* 0x0000620008000100 */
[----:B------:R-:W-:Y:S01]  /*0740*/  NOP ;  /* 0x0000000000007918 */ /* 0x000fe20000000000 */
[----:B-1234-:R-:W-:Y:S08]  /*0750*/  BAR.SYNC.DEFER_BLOCKING 0x0 ;  /* 0x0000000000007b1d */ /* 0x01eff00000010000 */
[----:B0-----:R-:W-:Y:S05]  /*0760*/  @!P0 BRA `(.L_x_4) ;  /* 0x00000000001c8947 */ /* 0x001fea0003800000 */
[----:B------:R-:W0:Y:S02]  /*0770*/  LDC.64 R6, c[0x0][0x598] ;  /* 0x00016600ff067b82 */ /* 0x000e240000000a00 */
[----:B0-----:R-:W2:Y:S02]  /*0780*/  LDG.E.64 R6, desc[UR38][R6.64] ;  /* 0x0000002606067981 */ /* 0x001ea4000c1e1b00 */
[----:B--2---:R-:W-:-:S04]  /*0790*/  ISETP.NE.U32.AND P0, PT, R6, RZ, PT ;  /* 0x000000ff0600720c */ /* 0x004fc80003f05070 */
[----:B------:R-:W-:-:S13]  /*07a0*/  ISETP.NE.AND.EX P0, PT, R7, RZ, PT, P0 ;  /* 0x000000ff0700720c */ /* 0x000fda0003f05300 */
[----:B------:R-:W-:Y:S05]  /*07b0*/  @!P0 BRA `(.L_x_4) ;  /* 0x0000000000088947 */ /* 0x000fea0003800000 */
[----:B------:R1:W5:Y:S01]  /*07c0*/  LD.E R23, desc[UR38][R6.64] ;  /* 0x0000002606177980 */ /* 0x000362000c101900 */
[----:B------:R-:W-:Y:S05]  /*07d0*/  BRA `(.L_x_5) ;  /* 0x0000000000247947 */ /* 0x000fea0003800000 */
.L_x_4:
[----:B------:R-:W-:Y:S02]  /*07e0*/  ULDC.64 UR4, c[0x0][0x588] ;  /* 0x0001620000047ab9 */ /* 0x000fe40000000a00 */
[----:B------:R-:W-:-:S04]  /*07f0*/  ISETP.NE.U32.AND P0, PT, RZ, UR4, PT ;  /* 0x00000004ff007c0c */ /* 0x000fc8000bf05070 */
[----:B------:R-:W-:-:S13]  /*0800*/  ISETP.NE.AND.EX P0, PT, RZ, UR5, PT, P0 ;  /* 0x00000005ff007c0c */ /* 0x000fda000bf05300 */
[----:B------:R-:W-:Y:S05]  /*0810*/  @!P0 BRA `(.L_x_6) ;  /* 0x00000000000c8947 */ /* 0x000fea0003800000 */
[----:B------:R-:W0:Y:S02]  /*0820*/  LDC.64 R6, c[0x0][0x588] ;  /* 0x00016200ff067b82 */ /* 0x000e240000000a00 */
[----:B0-----:R0:W5:Y:S01]  /*0830*/  LDG.E R23, desc[UR38][R6.64] ;  /* 0x0000002606177981 */ /* 0x001162000c1e1900 */
[----:B------:R-:W-:Y:S05]  /*0840*/  BRA `(.L_x_5) ;  /* 0x0000000000087947 */ /* 0x000fea0003800000 */
.L_x_6:
[----:B------:R-:W-:Y:S02]  /*0850*/  ULDC UR4, c[0x0][0x580] ;  /* 0x0001600000047ab9 */ /* 0x000fe40000000800 */
[----:B------:R-:W-:-:S07]  /*0860*/  IMAD.U32 R23, RZ, RZ, UR4 ;  /* 0x00000004ff177e24 */ /* 0x000fce000f8e00ff */
.L_x_5:
[----:B------:R-:W-:Y:S02]  /*0870*/  ULDC.64 UR4, c[0x0][0x5a0] ;  /* 0x0001680000047ab9 */ /* 0x000fe40000000a00 */
[----:B------:R-:W-:-:S04]  /*0880*/  ISETP.NE.U32.AND P0, PT, RZ, UR4, PT ;  /* 0x00000004ff007c0c */ /* 0x000fc8000bf05070 */
[----:B------:R-:W-:-:S13]  /*0890*/  ISETP.NE.AND.EX P0, PT, RZ, UR5, PT, P0 ;  /* 0x00000005ff007c0c */ /* 0x000fda000bf05300 */
[----:B------:R-:W-:Y:S05]  /*08a0*/  @!P0 BRA `(.L_x_7) ;  /* 0x00000000001c8947 */ /* 0x000fea0003800000 */
[----:B01----:R-:W0:Y:S02]  /*08b0*/  LDC.64 R6, c[0x0][0x5a0] ;  /* 0x00016800ff067b82 */ /* 0x003e240000000a00 */
[----:B0-----:R-:W2:Y:S02]  /*08c0*/  LDG.E.64 R6, desc[UR38][R6.64] ;  /* 0x0000002606067981 */ /* 0x001ea4000c1e1b00 */
[----:B--2---:R-:W-:-:S04]  /*08d0*/  ISETP.NE.U32.AND P0, PT, R6, RZ, PT ;  /* 0x000000ff0600720c */ /* 0x004fc80003f05070 */
[----:B------:R-:W-:-:S13]  /*08e0*/  ISETP.NE.AND.EX P0, PT, R7, RZ, PT, P0 ;  /* 0x000000ff0700720c */ /* 0x000fda0003f05300 */
[----:B------:R-:W-:Y:S05]  /*08f0*/  @!P0 BRA `(.L_x_7) ;  /* 0x0000000000088947 */ /* 0x000fea0003800000 */
[----:B------:R3:W5:Y:S01]  /*0900*/  LD.E R22, desc[UR38][R6.64] ;  /* 0x0000002606167980 */ /* 0x000762000c101900 */
[----:B------:R-:W-:Y:S05]  /*0910*/  BRA `(.L_x_8) ;  /* 0x0000000000247947 */ /* 0x000fea0003800000 */
.L_x_7:
[----:B------:R-:W-:Y:S02]  /*0920*/  ULDC.64 UR4, c[0x0][0x590] ;  /* 0x0001640000047ab9 */ /* 0x000fe40000000a00 */
[----:B------:R-:W-:-:S04]  /*0930*/  ISETP.NE.U32.AND P0, PT, RZ, UR4, PT ;  /* 0x00000004ff007c0c */ /* 0x000fc8000bf05070 */
[----:B------:R-:W-:-:S13]  /*0940*/  ISETP.NE.AND.EX P0, PT, RZ, UR5, PT, P0 ;  /* 0x00000005ff007c0c */ /* 0x000fda000bf05300 */
[----:B------:R-:W-:Y:S05]  /*0950*/  @!P0 BRA `(.L_x_9) ;  /* 0x00000000000c8947 */ /* 0x000fea0003800000 */
[----:B01----:R-:W0:Y:S02]  /*0960*/  LDC.64 R6, c[0x0][0x590] ;  /* 0x00016400ff067b82 */ /* 0x003e240000000a00 */
[----:B0-----:R2:W5:Y:S01]  /*0970*/  LDG.E R22, desc[UR38][R6.64] ;  /* 0x0000002606167981 */ /* 0x001562000c1e1900 */
[----:B------:R-:W-:Y:S05]  /*0980*/  BRA `(.L_x_8) ;  /* 0x0000000000087947 */ /* 0x000fea0003800000 */
.L_x_9:
[----:B------:R-:W-:Y:S02]  /*0990*/  ULDC UR4, c[0x0][0x584] ;  /* 0x0001610000047ab9 */ /* 0x000fe40000000800 */
[----:B------:R-:W-:-:S07]  /*09a0*/  IMAD.U32 R22, RZ, RZ, UR4 ;  /* 0x00000004ff167e24 */ /* 0x000fce000f8e00ff */
.L_x_8:
[----:B------:R-:W4:Y:S01]  /*09b0*/  S2UR UR10, SR_CTAID.Y ;  /* 0x00000000000a79c3 */ /* 0x000f220000002600 */
[----:B------:R-:W-:Y:S01]  /*09c0*/  ULDC UR5, c[0x0][0x65c] ;  /* 0x0001970000057ab9 */ /* 0x000fe20000000800 */
[----:B------:R-:W-:Y:S01]  /*09d0*/  UISETP.NE.AND UP0, UPT, UR15, 0x2, UPT ;  /* 0x000000020f00788c */ /* 0x000fe2000bf05270 */
[----:B------:R-:W-:Y:S01]  /*09e0*/  PRMT R5, RZ, 0x7610, R5 ;  /* 0x00007610ff057816 */ /* 0x000fe20000000005 */
[----:B------:R-:W-:Y:S01]  /*09f0*/  UISETP.NE.AND UP2, UPT, UR5, 0x1, UPT ;  /* 0x000000010500788c */ /* 0x000fe2000bf45270 */
[----:B------:R-:W-:Y:S02]  /*0a00*/  IMAD.MOV.U32 R19, RZ, RZ, -0x1 ;  /* 0xffffffffff137424 */ /* 0x000fe400078e00ff */
[----:B------:R-:W-:Y:S01]  /*0a10*/  IMAD.MOV.U32 R18, RZ, RZ, -0x1 ;  /* 0xffffffffff127424 */ /* 0x000fe200078e00ff */
[----:B------:R-:W4:Y:S01]  /*0a20*/  S2UR UR4, SR_CTAID.X ;  /* 0x00000000000479c3 */ /* 0x000f220000002500 */
[----:B------:R-:W-:-:S06]  /*0a30*/  UP2UR UR48, UPR, URZ, 0x4 ;  /* 0x000000043f307883 */ /* 0x000fcc0008000000 */
[----:B------:R-:W-:Y:S01]  /*0a40*/  @UP2 ULDC UR12, c[0x0][0x10] ;  /* 0x00000400000c2ab9 */ /* 0x000fe20000000800 */
[----:B------:R-:W-:Y:S01]  /*0a50*/  @UP2 UMOV UR7, URZ ;  /* 0x0000003f00072c82 */ /* 0x000fe20008000000 */
[----:B------:R-:W-:Y:S01]  /*0a60*/  @UP2 UMOV UR5, URZ ;  /* 0x0000003f00052c82 */ /* 0x000fe20008000000 */
[----:B0123--:R-:W0:Y:S01]  /*0a70*/  LDC.64 R6, c[0x0][0x650] ;  /* 0x00019400ff067b82 */ /* 0x00fe220000000a00 */
[----:B----4-:R-:W-:Y:S02]  /*0a80*/  @UP2 UMOV UR9, UR10 ;  /* 0x0000000a00092c82 */ /* 0x010fe40008000000 */
[----:B------:R-:W-:Y:S01]  /*0a90*/  @UP2 UMOV UR6, UR9 ;  /* 0x0000000900062c82 */ /* 0x000fe20008000000 */
[----:B------:R-:W-:Y:S01]  /*0aa0*/  @!UP2 UMOV UR9, UR10 ;  /* 0x0000000a0009ac82 */ /* 0x000fe20008000000 */
[----:B------:R-:W-:-:S03]  /*0ab0*/  @UP2 UIMAD.WIDE.U32 UR12, UR4, UR12, UR6 ;  /* 0x0000000c040c22a5 */ /* 0x000fc6000f8e0006 */
[----:B------:R-:W-:Y:S01]  /*0ac0*/  @!UP2 ULDC UR6, c[0x0][0xc] ;  /* 0x000003000006aab9 */ /* 0x000fe20000000800 */
[----:B------:R-:W-:Y:S01]  /*0ad0*/  @UP2 UIADD3 UR14, UR13, UR5, URZ ;  /* 0x000000050d0e2290 */ /* 0x000fe2000fffe03f */
[----:B------:R-:W-:Y:S02]  /*0ae0*/  ULDC UR10, c[0x0][0xc] ;  /* 0x00000300000a7ab9 */ /* 0x000fe40000000800 */
[----:B------:R-:W-:Y:S01]  /*0af0*/  UMOV UR5, URZ ;  /* 0x0000003f00057c82 */ /* 0x000fe20008000000 */
[----:B------:R-:W-:Y:S01]  /*0b00*/  ULDC UR11, c[0x0][0x10] ;  /* 0x00000400000b7ab9 */ /* 0x000fe20000000800 */
[----:B------:R-:W-:Y:S02]  /*0b10*/  @!UP2 UIMAD.WIDE.U32 UR6, UR6, UR9, UR4 ;  /* 0x000000090606a2a5 */ /* 0x000fe4000f8e0004 */
[----:B------:R-:W-:Y:S01]  /*0b20*/  UIMAD.WIDE.U32 UR10, UR10, UR11, URZ ;  /* 0x0000000b0a0a72a5 */ /* 0x000fe2000f8e003f */
[----:B------:R-:W-:-:S03]  /*0b30*/  ULDC UR13, c[0x0][0x14] ;  /* 0x00000500000d7ab9 */ /* 0x000fc60000000800 */
[----:B------:R-:W-:Y:S02]  /*0b40*/  UIMAD.WIDE.U32 UR36, UR10, UR13, URZ ;  /* 0x0000000d0a2472a5 */ /* 0x000fe4000f8e003f */
[----:B------:R-:W-:Y:S01]  /*0b50*/  UIMAD UR41, UR11, UR13, URZ ;  /* 0x0000000d0b2972a4 */ /* 0x000fe2000f8e023f */
[----:B------:R-:W-:Y:S01]  /*0b60*/  @!UP2 UMOV UR12, UR6 ;  /* 0x00000006000cac82 */ /* 0x000fe20008000000 */
[----:B------:R-:W-:Y:S02]  /*0b70*/  @!UP2 UMOV UR14, UR7 ;  /* 0x00000007000eac82 */ /* 0x000fe40008000000 */
[----:B------:R-:W-:Y:S02]  /*0b80*/  UIADD3 UR41, UR37, UR41, URZ ;  /* 0x0000002925297290 */ /* 0x000fe4000fffe03f */
[----:B------:R-:W-:-:S04]  /*0b90*/  UIADD3 UR6, UP1, UR12, UR36, URZ ;  /* 0x000000240c067290 */ /* 0x000fc8000ff3e03f */
[----:B------:R-:W-:Y:S02]  /*0ba0*/  UIADD3.X UR7, UR14, UR41, URZ, UP1, !UPT ;  /* 0x000000290e077290 */ /* 0x000fe40008ffe43f */
[----:B------:R-:W-:Y:S02]  /*0bb0*/  USEL UR6, UR6, UR12, !UP0 ;  /* 0x0000000c06067287 */ /* 0x000fe4000c000000 */
[----:B------:R-:W-:-:S04]  /*0bc0*/  USEL UR7, UR7, UR14, !UP0 ;  /* 0x0000000e07077287 */ /* 0x000fc8000c000000 */
[----:B0-----:R-:W-:Y:S01]  /*0bd0*/  ISETP.LE.U32.AND P0, PT, R6, UR6, PT ;  /* 0x0000000606007c0c */ /* 0x001fe2000bf03070 */
[----:B------:R-:W-:Y:S02]  /*0be0*/  IMAD.U32 R16, RZ, RZ, UR6 ;  /* 0x00000006ff107e24 */ /* 0x000fe4000f8e00ff */
[----:B------:R-:W-:Y:S02]  /*0bf0*/  IMAD.U32 R2, RZ, RZ, UR7 ;  /* 0x00000007ff027e24 */ /* 0x000fe4000f8e00ff */
[----:B------:R-:W-:-:S03]  /*0c00*/  IMAD.U32 R17, RZ, RZ, UR7 ;  /* 0x00000007ff117e24 */ /* 0x000fc6000f8e00ff */
[----:B------:R-:W-:Y:S01]  /*0c10*/  ISETP.GE.U32.AND.EX P0, PT, R2, R7, PT, P0 ;  /* 0x000000070200720c */ /* 0x000fe20003f06100 */
[----:B------:R-:W-:-:S12]  /*0c20*/  IMAD.MOV.U32 R2, RZ, RZ, -0x1 ;  /* 0xffffffffff027424 */ /* 0x000fd800078e00ff */
[----:B------:R-:W-:Y:S05]  /*0c30*/  @P0 BRA `(.L_x_10) ;  /* 0x00000004008c0947 */ /* 0x000fea0003800000 */
[----:B------:R-:W-:Y:S01]  /*0c40*/  I2FP.F32.U32 R2, UR4 ;  /* 0x0000000400027c45 */ /* 0x000fe20008201000 */
[----:B------:R-:W-:Y:S01]  /*0c50*/  ULDC.64 UR16, c[0x0][0x628] ;  /* 0x00018a0000107ab9 */ /* 0x000fe20000000a00 */
[----:B------:R-:W-:Y:S01]  /*0c60*/  ULDC UR6, c[0x0][0x150] ;  /* 0x0000540000067ab9 */ /* 0x000fe20000000800 */
[----:B------:R-:W-:Y:S01]  /*0c70*/  ISETP.NE.U32.AND P0, PT, RZ, UR16, PT ;  /* 0x00000010ff007c0c */ /* 0x000fe2000bf05070 */
[----:B------:R-:W-:Y:S01]  /*0c80*/  ULDC UR15, c[0x0][0x630] ;  /* 0x00018c00000f7ab9 */ /* 0x000fe20000000800 */
[----:B------:R-:W-:Y:S01]  /*0c90*/  FMUL R2, R2, UR6 ;  /* 0x0000000602027c20 */ /* 0x000fe20008400000 */
[----:B------:R-:W-:Y:S01]  /*0ca0*/  R2UR UR19, R16 ;  /* 0x00000000101372ca */ /* 0x000fe200000e0000 */
[----:B------:R-:W-:Y:S01]  /*0cb0*/  ULDC UR21, c[0x0][0x154] ;  /* 0x0000550000157ab9 */ /* 0x000fe20000000800 */
[----:B------:R-:W-:Y:S01]  /*0cc0*/  ISETP.NE.AND.EX P0, PT, RZ, UR17, PT, P0 ;  /* 0x00000011ff007c0c */ /* 0x000fe2000bf05300 */
[----:B------:R0:W1:Y:S01]  /*0cd0*/  F2I.U32.TRUNC.NTZ R5, R2 ;  /* 0x0000000200057305 */ /* 0x000062000020f000 */
[----:B------:R-:W-:-:S02]  /*0ce0*/  R2UR UR20, R17 ;  /* 0x00000000111472ca */ /* 0x000fc400000e0000 */
[----:B------:R-:W-:Y:S02]  /*0cf0*/  R2UR UR6, R16 ;  /* 0x00000000100672ca */ /* 0x000fe400000e0000 */
[----:B------:R-:W-:-:S07]  /*0d00*/  R2UR UR7, R17 ;  /* 0x00000000110772ca */ /* 0x000fce00000e0000 */
[----:B0-----:R-:W-:Y:S08]  /*0d10*/  @!P0 BRA `(.L_x_11) ;  /* 0x0000000000308947 */ /* 0x001ff00003800000 */
[----:B------:R-:W-:Y:S01]  /*0d20*/  R2UR UR6, R16 ;  /* 0x00000000100672ca */ /* 0x000fe200000e0000 */
[----:B------:R-:W-:Y:S01]  /*0d30*/  ULDC UR12, c[0x0][0x634] ;  /* 0x00018d00000c7ab9 */ /* 0x000fe20000000800 */
[----:B------:R-:W-:-:S11]  /*0d40*/  R2UR UR14, R17 ;  /* 0x00000000110e72ca */ /* 0x000fd600000e0000 */
[----:B------:R-:W-:-:S04]  /*0d50*/  UIADD3 UR12, UP1, UR6, UR12, URZ ;  /* 0x0000000c060c7290 */ /* 0x000fc8000ff3e03f */
[----:B------:R-:W-:-:S04]  /*0d60*/  UIADD3.X UR14, URZ, UR14, URZ, UP1, !UPT ;  /* 0x0000000e3f0e7290 */ /* 0x000fc80008ffe43f */
[----:B------:R-:W-:-:S04]  /*0d70*/  UIMAD.WIDE.U32 UR6, UR14, UR16, URZ ;  /* 0x000000100e0672a5 */ /* 0x000fc8000f8e003f */
[----:B------:R-:W-:Y:S02]  /*0d80*/  UIMAD.WIDE.U32 UR10, UP1, UR12, UR17, UR6 ;  /* 0x000000110c0a72a5 */ /* 0x000fe4000f820006 */
[----:B------:R-:W-:Y:S02]  /*0d90*/  UIMAD.WIDE.U32 UR6, UR12, UR16, URZ ;  /* 0x000000100c0672a5 */ /* 0x000fe4000f8e003f */
[----:B------:R-:W-:Y:S02]  /*0da0*/  UIADD3.X UR13, URZ, URZ, URZ, UP1, !UPT ;  /* 0x0000003f3f0d7290 */ /* 0x000fe40008ffe43f */
[----:B------:R-:W-:Y:S01]  /*0db0*/  UIADD3 URZ, UP1, UR7, UR10, URZ ;  /* 0x0000000a073f7290 */ /* 0x000fe2000ff3e03f */
[----:B------:R-:W-:-:S03]  /*0dc0*/  UMOV UR12, UR11 ;  /* 0x0000000b000c7c82 */ /* 0x000fc60008000000 */
[----:B------:R-:W-:-:S12]  /*0dd0*/  UIMAD.WIDE.U32.X UR6, UR14, UR17, UR12, UP1 ;  /* 0x000000110e0672a5 */ /* 0x000fd800088e040c */
.L_x_11:
[----:B------:R-:W-:Y:S01]  /*0de0*/  USHF.R.U64 UR5, UR6, UR15, UR7 ;  /* 0x0000000f06057299 */ /* 0x000fe20008001207 */
[----:B------:R-:W-:Y:S01]  /*0df0*/  I2FP.F32.U32 R2, UR9 ;  /* 0x0000000900027c45 */ /* 0x000fe20008201000 */
[----:B------:R-:W-:Y:S01]  /*0e00*/  USHF.R.U32.HI UR6, URZ, UR15, UR7 ;  /* 0x0000000f3f067299 */ /* 0x000fe20008011607 */
[----:B-1----:R-:W-:Y:S01]  /*0e10*/  R2UR UR14, R5 ;  /* 0x00000000050e72ca */ /* 0x002fe200000e0000 */
[----:B------:R-:W-:Y:S02]  /*0e20*/  UIADD3 UR17, UP1, URZ, -UR5, URZ ;  /* 0x800000053f117290 */ /* 0x000fe4000ff3e03f */
[----:B------:R-:W-:Y:S01]  /*0e30*/  FMUL R2, R2, UR21 ;  /* 0x0000001502027c20 */ /* 0x000fe20008400000 */
[----:B------:R-:W-:Y:S01]  /*0e40*/  ULDC.64 UR10, c[0x0][0x620] ;  /* 0x00018800000a7ab9 */ /* 0x000fe20000000a00 */
[----:B------:R-:W-:Y:S01]  /*0e50*/  UIADD3.X UR6, URZ, ~UR6, URZ, UP1, !UPT ;  /* 0x800000063f067290 */ /* 0x000fe20008ffe43f */
[----:B------:R-:W-:Y:S01]  /*0e60*/  UMOV UR12, UR19 ;  /* 0x00000013000c7c82 */ /* 0x000fe20008000000 */
[----:B------:R-:W-:-:S02]  /*0e70*/  UMOV UR13, UR20 ;  /* 0x00000014000d7c82 */ /* 0x000fc40008000000 */
[----:B------:R-:W-:Y:S01]  /*0e80*/  UIMAD UR6, UR6, UR10, URZ ;  /* 0x0000000a060672a4 */ /* 0x000fe2000f8e023f */
[----:B------:R-:W0:Y:S01]  /*0e90*/  F2I.U32.TRUNC.NTZ R2, R2 ;  /* 0x0000000200027305 */ /* 0x000e22000020f000 */
[----:B------:R-:W-:Y:S02]  /*0ea0*/  UIMAD.WIDE.U32 UR12, UR17, UR10, UR12 ;  /* 0x0000000a110c72a5 */ /* 0x000fe4000f8e000c */
[----:B------:R-:W-:Y:S01]  /*0eb0*/  UIMAD UR17, UR17, UR11, UR6 ;  /* 0x0000000b111172a4 */ /* 0x000fe2000f8e0206 */
[----:B------:R-:W-:Y:S01]  /*0ec0*/  ULDC UR24, c[0x0][0x658] ;  /* 0x0001960000187ab9 */ /* 0x000fe20000000800 */
[----:B------:R-:W-:Y:S02]  /*0ed0*/  UMOV UR22, 0xffffffff ;  /* 0xffffffff00167882 */ /* 0x000fe40000000000 */
[----:B------:R-:W-:Y:S01]  /*0ee0*/  UIADD3 UR17, UR13, UR17, URZ ;  /* 0x000000110d117290 */ /* 0x000fe2000fffe03f */
[----:B------:R-:W-:Y:S01]  /*0ef0*/  ULDC UR19, c[0x0][0x618] ;  /* 0x0001860000137ab9 */ /* 0x000fe20000000800 */
[----:B------:R-:W-:Y:S01]  /*0f00*/  ULDC.64 UR6, c[0x0][0x640] ;  /* 0x0001900000067ab9 */ /* 0x000fe20000000a00 */
[----:B------:R-:W-:Y:S01]  /*0f10*/  USHF.L.U32 UR13, UR22, UR24, URZ ;  /* 0x00000018160d7299 */ /* 0x000fe2000800063f */
[----:B------:R-:W-:Y:S01]  /*0f20*/  ISETP.NE.U32.AND P0, PT, RZ, UR6, PT ;  /* 0x00000006ff007c0c */ /* 0x000fe2000bf05070 */
[----:B------:R-:W-:-:S02]  /*0f30*/  USHF.R.U64 UR22, UR12, UR19, UR17 ;  /* 0x000000130c167299 */ /* 0x000fc40008001211 */
[----:B------:R-:W-:Y:S01]  /*0f40*/  USHF.R.U32.HI UR12, URZ, UR19, UR17 ;  /* 0x000000133f0c7299 */ /* 0x000fe20008011611 */
[----:B0-----:R-:W-:Y:S01]  /*0f50*/  R2UR UR16, R2 ;  /* 0x00000000021072ca */ /* 0x001fe200000e0000 */
[----:B------:R-:W-:Y:S01]  /*0f60*/  ULDC UR21, c[0x0][0x608] ;  /* 0x0001820000157ab9 */ /* 0x000fe20000000800 */
[----:B------:R-:W-:Y:S01]  /*0f70*/  ISETP.NE.AND.EX P0, PT, RZ, UR7, PT, P0 ;  /* 0x00000007ff007c0c */ /* 0x000fe2000bf05300 */
[----:B------:R-:W-:Y:S02]  /*0f80*/  USHF.R.U64 UR26, UR22, UR21, UR12 ;  /* 0x00000015161a7299 */ /* 0x000fe4000800120c */
[----:B------:R-:W-:Y:S01]  /*0f90*/  USHF.R.U32.HI UR12, URZ, UR21, UR12 ;  /* 0x000000153f0c7299 */ /* 0x000fe2000801160c */
[----:B------:R-:W-:Y:S01]  /*0fa0*/  UMOV UR20, 0x1 ;  /* 0x0000000100147882 */ /* 0x000fe20000000000 */
[----:B------:R-:W-:Y:S02]  /*0fb0*/  UIADD3 UR14, -UR14, URZ, URZ ;  /* 0x0000003f0e0e7290 */ /* 0x000fe4000fffe13f */
[----:B------:R-:W-:-:S02]  /*0fc0*/  USHF.R.U64 UR27, UR26, UR24, UR12 ;  /* 0x000000181a1b7299 */ /* 0x000fc4000800120c */
[----:B------:R-:W-:Y:S01]  /*0fd0*/  USHF.L.U32 UR19, UR20, UR24, URZ ;  /* 0x0000001814137299 */ /* 0x000fe2000800063f */
[----:B------:R-:W-:Y:S01]  /*0fe0*/  ULDC UR15, c[0x0][0x144] ;  /* 0x00005100000f7ab9 */ /* 0x000fe20000000800 */
[----:B------:R-:W-:Y:S01]  /*0ff0*/  ULDC UR10, c[0x0][0x600] ;  /* 0x00018000000a7ab9 */ /* 0x000fe20000000800 */
[----:B------:R-:W-:Y:S02]  /*1000*/  ULOP3.LUT UR20, URZ, UR13, URZ, 0x33, !UPT ;  /* 0x0000000d3f147292 */ /* 0x000fe4000f8e333f */
[----:B------:R-:W-:Y:S02]  /*1010*/  USHF.R.U32.HI UR13, URZ, UR24, UR12 ;  /* 0x000000183f0d7299 */ /* 0x000fe4000801160c */
[----:B------:R-:W-:Y:S02]  /*1020*/  UIADD3 UR11, UR10, -0x1, URZ ;  /* 0xffffffff0a0b7890 */ /* 0x000fe4000fffe03f */
[----:B------:R-:W-:Y:S02]  /*1030*/  UIADD3 UR23, -UR16, URZ, URZ ;  /* 0x0000003f10177290 */ /* 0x000fe4000fffe13f */
[----:B------:R-:W-:Y:S01]  /*1040*/  UIMAD UR4, UR15, UR14, UR4 ;  /* 0x0000000e0f0472a4 */ /* 0x000fe2000f8e0204 */
[----:B------:R-:W-:Y:S01]  /*1050*/  ULDC UR28, c[0x0][0x148] ;  /* 0x00005200001c7ab9 */ /* 0x000fe20000000800 */
[----:B------:R-:W-:Y:S01]  /*1060*/  ULDC UR24, c[0x0][0x648] ;  /* 0x0001920000187ab9 */ /* 0x000fe20000000800 */
[----:B------:R-:W-:Y:S01]  /*1070*/  ULDC UR25, c[0x0][0x638] ;  /* 0x00018e0000197ab9 */ /* 0x000fe20000000800 */
[----:B------:R-:W-:Y:S01]  /*1080*/  UMOV UR12, UR27 ;  /* 0x0000001b000c7c82 */ /* 0x000fe20008000000 */
[----:B------:R-:W-:Y:S07]  /*1090*/  @!P0 BRA `(.L_x_12) ;  /* 0x0000000000308947 */ /* 0x000fee0003800000 */
[----:B------:R-:W-:Y:S02]  /*10a0*/  ULDC UR16, c[0x0][0x64c] ;  /* 0x0001930000107ab9 */ /* 0x000fe40000000800 */
        /* <DEDUP_REMOVED lines=8> */
[----:B------:R-:W-:-:S07]  /*1130*/  UIMAD.WIDE.U32.X UR6, UR21, UR7, UR16, UP1 ;  /* 0x00000007150672a5 */ /* 0x000fce00088e0410 */
[----:B------:R-:W-:Y:S01]  /*1140*/  UMOV UR12, UR6 ;  /* 0x00000006000c7c82 */ /* 0x000fe20008000000 */
[----:B------:R-:W-:-:S05]  /*1150*/  UMOV UR13, UR7 ;  /* 0x00000007000d7c82 */ /* 0x000fca0008000000 */
.L_x_12:
[----:B------:R-:W-:Y:S01]  /*1160*/  UISETP.NE.AND UP1, UPT, UR48, URZ, UPT ;  /* 0x0000003f3000728c */ /* 0x000fe2000bf25270 */
[----:B------:R-:W-:Y:S01]  /*1170*/  IMAD.MOV.U32 R5, RZ, RZ, 0x1 ;  /* 0x00000001ff057424 */ /* 0x000fe200078e00ff */
[----:B------:R-:W-:Y:S01]  /*1180*/  USHF.R.U64 UR6, UR12, UR24, UR13 ;  /* 0x000000180c067299 */ /* 0x000fe2000800120d */
[----:B------:R-:W-:Y:S01]  /*1190*/  IMAD.U32 R2, RZ, RZ, UR5 ;  /* 0x00000005ff027e24 */ /* 0x000fe2000f8e00ff */
[----:B------:R-:W-:Y:S02]  /*11a0*/  ULOP3.LUT UR20, UR26, UR20, URZ, 0xc0, !UPT ;  /* 0x000000141a147292 */ /* 0x000fe4000f8ec03f */
[----:B------:R-:W-:Y:S02]  /*11b0*/  UIADD3 UR7, -UR6, URZ, URZ ;  /* 0x0000003f06077290 */ /* 0x000fe4000fffe13f */
[----:B------:R-:W-:Y:S02]  /*11c0*/  UIMAD UR19, UR19, UR6, UR20 ;  /* 0x00000006131372a4 */ /* 0x000fe4000f8e0214 */
[----:B------:R-:W-:-:S02]  /*11d0*/  ULOP3.LUT UR11, UR22, UR11, URZ, 0xc0, !UPT ;  /* 0x0000000b160b7292 */ /* 0x000fc4000f8ec03f */
[----:B------:R-:W-:Y:S02]  /*11e0*/  @UP1 UIMAD UR4, UR28, UR23, UR9 ;  /* 0x000000171c0412a4 */ /* 0x000fe4000f8e0209 */
[----:B------:R-:W-:-:S03]  /*11f0*/  UIMAD UR6, UR7, UR25, UR27 ;  /* 0x00000019070672a4 */ /* 0x000fc6000f8e021b */
[----:B------:R-:W-:Y:S01]  /*1200*/  ULDC UR7, c[0x0][0x610] ;  /* 0x0001840000077ab9 */ /* 0x000fe20000000800 */
[----:B------:R-:W-:Y:S02]  /*1210*/  UIMAD UR6, UR6, UR10, UR11 ;  /* 0x0000000a060672a4 */ /* 0x000fe4000f8e020b */
[----:B------:R-:W-:-:S04]  /*1220*/  UIMAD UR4, UR19, UR7, UR4 ;  /* 0x00000007130472a4 */ /* 0x000fc8000f8e0204 */
[----:B------:R-:W-:Y:S02]  /*1230*/  USEL UR7, UR6, UR4, !UP1 ;  /* 0x0000000406077287 */ /* 0x000fe4000c800000 */
[----:B------:R-:W-:-:S04]  /*1240*/  USEL UR4, UR4, UR6, !UP1 ;  /* 0x0000000604047287 */ /* 0x000fc8000c800000 */
[----:B------:R-:W-:Y:S02]  /*1250*/  IMAD.U32 R18, RZ, RZ, UR7 ;  /* 0x00000007ff127e24 */ /* 0x000fe4000f8e00ff */
[----:B------:R-:W-:-:S07]  /*1260*/  IMAD.U32 R19, RZ, RZ, UR4 ;  /* 0x00000004ff137e24 */ /* 0x000fce000f8e00ff */
.L_x_10:
[----:B------:R-:W-:Y:S02]  /*1270*/  ULDC UR4, c[0x0][0x28c] ;  /* 0x0000a30000047ab9 */ /* 0x000fe40000000800 */
[----:B------:R-:W-:-:S04]  /*1280*/  UIADD3 UR4, UR4, 0x3f, URZ ;  /* 0x0000003f04047890 */ /* 0x000fc8000fffe03f */
[----:B------:R-:W-:-:S04]  /*1290*/  USHF.R.S32.HI UR5, URZ, 0x1f, UR4 ;  /* 0x0000001f3f057899 */ /* 0x000fc80008011404 */
[----:B------:R-:W-:-:S04]  /*12a0*/  ULEA.HI UR5, UR5, UR4, URZ, 0x6 ;  /* 0x0000000405057291 */ /* 0x000fc8000f8f303f */
[----:B------:R-:W-:Y:S01]  /*12b0*/  USHF.R.S32.HI UR42, URZ, 0x6, UR5 ;  /* 0x000000063f2a7899 */ /* 0x000fe20008011405 */
[----:B------:R-:W-:Y:S11]  /*12c0*/  @!P1 BRA `(.L_x_13) ;  /* 0x000000b400289947 */ /* 0x000ff60003800000 */
[----:B------:R-:W-:-:S06]  /*12d0*/  UISETP.GT.U32.AND UP1, UPT, UR18, 0x1, UPT ;  /* 0x000000011200788c */ /* 0x000fcc000bf24070 */
[----:B------:R-:W-:-:S13]  /*12e0*/  PLOP3.LUT P0, PT, PT, PT, UP1, 0x80, 0x0 ;  /* 0x000000000000781c */ /* 0x000fda0003f0f018 */
[----:B------:R-:W-:Y:S05]  /*12f0*/  @P0 EXIT ;  /* 0x000000000000094d */ /* 0x000fea0003800000 */
.L_x_14:
[----:B------:R-:W-:-:S08]  /*1300*/  NOP ;  /* 0x0000000000007918 */ /* 0x000fd00000000000 */
[----:B------:R-:W0:Y:S02]  /*1310*/  USETMAXREG.TRY_ALLOC.CTAPOOL UP1, 0xe8 ;  /* 0x000000e8000079c8 */ /* 0x000e240008020600 */
[----:B0-----:R-:W-:-:S13]  /*1320*/  PLOP3.LUT P0, PT, PT, PT, UP1, 0x80, 0x0 ;  /* 0x000000000000781c */ /* 0x001fda0003f0f018 */
[----:B------:R-:W-:Y:S05]  /*1330*/  @!P0 BRA `(.L_x_14) ;  /* 0xfffffffc00f08947 */ /* 0x000fea000383ffff */
[----:B------:R-:W-:-:S13]  /*1340*/  LOP3.LUT P0, RZ, R5, 0xff, RZ, 0xc0, !PT ;  /* 0x000000ff05ff7812 */ /* 0x000fda000780c0ff */
[----:B------:R-:W-:Y:S05]  /*1350*/  @!P0 EXIT ;  /* 0x000000000000894d */ /* 0x000fea0003800000 */
[----:B------:R-:W0:Y:S01]  /*1360*/  S2UR UR5, SR_CgaCtaId ;  /* 0x00000000000579c3 */ /* 0x000e220000008800 */
[----:B------:R-:W-:Y:S01]  /*1370*/  VIADD R6, R0, 0xffffffff ;  /* 0xffffffff00067836 */ /* 0x000fe20000000000 */
[----:B------:R-:W-:Y:S01]  /*1380*/  SHF.R.S32.HI R4, RZ, 0x1f, R3 ;  /* 0x0000001fff047819 */ /* 0x000fe20000011403 */
[----:B------:R-:W-:Y:S01]  /*1390*/  UMOV UR43, 0x400 ;  /* 0x00000400002b7882 */ /* 0x000fe20000000000 */
[----:B------:R-:W-:Y:S02]  /*13a0*/  USHF.R.U32.HI UR4, URZ, 0x3, UR42 ;  /* 0x000000033f047899 */ /* 0x000fe4000801162a */
[----:B------:R-:W-:Y:S01]  /*13b0*/  R2UR UR45, R6 ;  /* 0x00000000062d72ca */ /* 0x000fe200000e0000 */
[----:B------:R-:W-:Y:S01]  /*13c0*/  ULOP3.LUT UR44, UR42, 0x7, URZ, 0xc0, !UPT ;  /* 0x000000072a2c7892 */ /* 0x000fe2000f8ec03f */
[CC--:B------:R-:W-:Y:S01]  /*13d0*/  LEA.HI R0, R4.reuse, R3.reuse, RZ, 0x2 ;  /* 0x0000000304007211 */ /* 0x0c0fe200078f10ff */
[----:B------:R-:W-:Y:S01]  /*13e0*/  UISETP.LT.AND UP1, UPT, UR42, 0x1, UPT ;  /* 0x000000012a00788c */ /* 0x000fe2000bf21270 */
[----:B------:R-:W-:Y:S01]  /*13f0*/  LEA.HI R4, R4, R3, RZ, 0x5 ;  /* 0x0000000304047211 */ /* 0x000fe200078f28ff */
[----:B------:R-:W-:Y:S01]  /*1400*/  ULOP3.LUT UR4, UR4, 0x1, URZ, 0xc0, !UPT ;  /* 0x0000000104047892 */ /* 0x000fe2000f8ec03f */
[--C-:B------:R-:W-:Y:S01]  /*1410*/  SHF.R.S32.HI R216, RZ, 0x2, R0.reuse ;  /* 0x00000002ffd87819 */ /* 0x100fe20000011400 */
[----:B------:R-:W-:Y:S01]  /*1420*/  ULDC UR6, c[0x0][0x284] ;  /* 0x0000a10000067ab9 */ /* 0x000fe20000000800 */
[----:B------:R-:W-:Y:S01]  /*1430*/  SHF.R.S32.HI R5, RZ, 0x1f, R0 ;  /* 0x0000001fff057819 */ /* 0x000fe20000011400 */
[----:B------:R-:W-:Y:S01]  /*1440*/  USEL UR44, UR44, URZ, !UP0 ;  /* 0x0000003f2c2c7287 */ /* 0x000fe2000c000000 */
[----:B------:R-:W-:Y:S01]  /*1450*/  LOP3.LUT R218, R0, 0xfffffffc, RZ, 0xc0, !PT ;  /* 0xfffffffc00da7812 */ /* 0x000fe200078ec0ff */
[----:B------:R-:W-:Y:S01]  /*1460*/  USEL UR46, UR42, 0x1, UP1 ;  /* 0x000000012a2e7887 */ /* 0x000fe20008800000 */
[----:B------:R-:W-:Y:S01]  /*1470*/  LEA.HI R5, R5, R216, RZ, 0x3 ;  /* 0x000000d805057211 */ /* 0x000fe200078f18ff */
[----:B------:R-:W-:Y:S01]  /*1480*/  USHF.L.U32 UR45, UR45, 0x3, URZ ;  /* 0x000000032d2d7899 */ /* 0x000fe2000800063f */
[----:B------:R-:W-:Y:S01]  /*1490*/  ISETP.NE.AND P0, PT, R6, RZ, PT ;  /* 0x000000ff0600720c */ /* 0x000fe20003f05270 */
[----:B------:R-:W-:Y:S01]  /*14a0*/  UISETP.EQ.U32.AND UP0, UPT, UR4, 0x1, !UP0 ;  /* 0x000000010400788c */ /* 0x000fe2000c702070 */
[----:B------:R-:W-:Y:S01]  /*14b0*/  LOP3.LUT R5, R5, 0xfffffff8, RZ, 0xc0, !PT ;  /* 0xfffffff805057812 */ /* 0x000fe200078ec0ff */
[----:B------:R-:W-:Y:S01]  /*14c0*/  IMAD.IADD R218, R3, 0x1, -R218 ;  /* 0x0000000103da7824 */ /* 0x000fe200078e0ada */
[----:B0-----:R-:W-:Y:S01]  /*14d0*/  ULEA UR43, UR5, UR43, 0x18 ;  /* 0x0000002b052b7291 */ /* 0x001fe2000f8ec03f */
[----:B------:R-:W-:Y:S01]  /*14e0*/  IMAD.U32 R221, RZ, RZ, UR45 ;  /* 0x0000002dffdd7e24 */ /* 0x000fe2000f8e00ff */
[----:B------:R-:W-:Y:S01]  /*14f0*/  SEL R220, RZ, 0x1, P0 ;  /* 0x00000001ffdc7807 */ /* 0x000fe20000000000 */
[----:B------:R-:W-:Y:S01]  /*1500*/  IMAD.IADD R216, R216, 0x1, -R5 ;  /* 0x00000001d8d87824 */ /* 0x000fe200078e0a05 */
[----:B------:R-:W-:Y:S01]  /*1510*/  UIADD3 UR50, UR43, 0x90, URZ ;  /* 0x000000902b327890 */ /* 0x000fe2000fffe03f */
[----:B------:R-:W-:Y:S01]  /*1520*/  SHF.R.S32.HI R5, RZ, 0x5, R4 ;  /* 0x00000005ff057819 */ /* 0x000fe20000011404 */
[----:B------:R-:W-:Y:S01]  /*1530*/  USHF.L.U32 UR49, UR42, 0x1, URZ ;  /* 0x000000012a317899 */ /* 0x000fe2000800063f */
[----:B------:R-:W-:Y:S01]  /*1540*/  LOP3.LUT R223, R221, 0x8, RZ, 0xc0, !PT ;  /* 0x00000008dddf7812 */ /* 0x000fe200078ec0ff */
[----:B------:R-:W-:Y:S01]  /*1550*/  UIADD3 UR46, -UR46, UR42, URZ ;  /* 0x0000002a2e2e7290 */ /* 0x000fe2000fffe13f */
[--C-:B------:R-:W-:Y:S01]  /*1560*/  SHF.R.S32.HI R217, RZ, 0x1f, R216.reuse ;  /* 0x0000001fffd97819 */ /* 0x100fe200000114d8 */
[--C-:B------:R-:W-:Y:S01]  /*1570*/  IMAD R224, R5, -0x10, -R216.reuse ;  /* 0xfffffff005e07824 */ /* 0x100fe200078e0ad8 */
[----:B------:R-:W-:Y:S01]  /*1580*/  LOP3.LUT R221, R221, 0x8, RZ, 0xc, !PT ;  /* 0x00000008dddd7812 */ /* 0x000fe200078e0cff */
[----:B------:R-:W-:Y:S01]  /*1590*/  IMAD.U32 R219, RZ, RZ, UR50 ;  /* 0x00000032ffdb7e24 */ /* 0x000fe2000f8e00ff */
[----:B------:R-:W-:Y:S01]  /*15a0*/  LOP3.LUT R223, R223, 0x18, RZ, 0x3c, !PT ;  /* 0x00000018dfdf7812 */ /* 0x000fe200078e3cff */
[----:B------:R-:W-:Y:S01]  /*15b0*/  IMAD.WIDE R216, R5, 0x10, R216 ;  /* 0x0000001005d87825 */ /* 0x000fe200078e02d8 */
[----:B------:R-:W-:-:S03]  /*15c0*/  USEL UR47, URZ, 0x1, !UP0 ;  /* 0x000000013f2f7887 */ /* 0x000fc6000c000000 */
[----:B------:R-:W-:Y:S02]  /*15d0*/  VIADD R222, R219, UR45 ;  /* 0x0000002ddbde7c36 */ /* 0x000fe40008000000 */
[----:B------:R-:W-:-:S07]  /*15e0*/  VIADD R224, R224, UR6 ;  /* 0x00000006e0e07c36 */ /* 0x000fce0008000000 */
.L_x_422:
[----:B------:R-:W-:Y:S01]  /*15f0*/  SHF.L.U32 R0, R220, 0x1f, RZ ;  /* 0x0000001fdc007819 */ /* 0x000fe200000006ff */
[----:B------:R-:W-:Y:S02]  /*1600*/  ULDC UR4, c[0x0][0x28c] ;  /* 0x0000a30000047ab9 */ /* 0x000fe40000000800 */
[----:B------:R-:W-:Y:S01]  /*1610*/  ISETP.LT.AND P1, PT, RZ, UR4, PT ;  /* 0x00000004ff007c0c */ /* 0x000fe2000bf21270 */
[----:B------:R-:W0:Y:S02]  /*1620*/  SYNCS.PHASECHK.TRANS64.TRYWAIT P0, [R219+UR45], R0 ;  /* 0x00000000db0075a7 */ /* 0x000e24000800016d */
[----:B0-234-:R-:W-:Y:S10]  /*1630*/  @!P0 BRA `(.L_x_15) ;  /* 0x000000c000d88947 */ /* 0x01dff40003800000 */
.L_x_448:
[----:B------:R-:W-:Y:S05]  /*1640*/  @P1 BRA `(.L_x_16) ;  /* 0x0000000000401947 */ /* 0x000fea0003800000 */
[----:B0-----:R-:W-:Y:S01]  /*1650*/  MOV R0, 0x0 ;  /* 0x0000000000007802 */ /* 0x001fe20000000f00 */
[----:B------:R-:W-:Y:S01]  /*1660*/  ULDC.64 UR4, c[0x4][0x68] ;  /* 0x01001a0000047ab9 */ /* 0x000fe20000000a00 */
[----:B------:R-:W-:Y:S01]  /*1670*/  ULDC.64 UR6, c[0x4][0x8] ;  /* 0x0100020000067ab9 */ /* 0x000fe20000000a00 */
[----:B------:R-:W-:Y:S01]  /*1680*/  IMAD.U32 R4, RZ, RZ, UR4 ;  /* 0x00000004ff047e24 */ /* 0x000fe2000f8e00ff */
[----:B------:R0:W1:Y:S01]  /*1690*/  LDC.64 R14, c[0x4][R0] ;  /* 0x01000000000e7b82 */ /* 0x0000620000000a00 */
[----:B------:R-:W-:Y:S01]  /*16a0*/  IMAD.U32 R5, RZ, RZ, UR5 ;  /* 0x00000005ff057e24 */ /* 0x000fe2000f8e00ff */
[----:B------:R-:W-:Y:S01]  /*16b0*/  ULDC.64 UR4, c[0x4][0x70] ;  /* 0x01001c0000047ab9 */ /* 0x000fe20000000a00 */
[----:B------:R-:W-:Y:S02]  /*16c0*/  IMAD.U32 R10, RZ, RZ, UR6 ;  /* 0x00000006ff0a7e24 */ /* 0x000fe4000f8e00ff */
[----:B------:R-:W-:Y:S02]  /*16d0*/  IMAD.U32 R6, RZ, RZ, UR4 ;  /* 0x00000004ff067e24 */ /* 0x000fe4000f8e00ff */
[----:B------:R-:W-:-:S02]  /*16e0*/  IMAD.U32 R7, RZ, RZ, UR5 ;  /* 0x00000005ff077e24 */ /* 0x000fc4000f8e00ff */
[----:B------:R-:W-:Y:S02]  /*16f0*/  IMAD.U32 R11, RZ, RZ, UR7 ;  /* 0x00000007ff0b7e24 */ /* 0x000fe4000f8e00ff */
[----:B------:R-:W-:Y:S02]  /*1700*/  IMAD.MOV.U32 R8, RZ, RZ, 0x1e1 ;  /* 0x000001e1ff087424 */ /* 0x000fe400078e00ff */
[----:B------:R-:W-:Y:S02]  /*1710*/  IMAD.MOV.U32 R12, RZ, RZ, 0x1 ;  /* 0x00000001ff0c7424 */ /* 0x000fe400078e00ff */
[----:B0-----:R-:W-:-:S07]  /*1720*/  IMAD.MOV.U32 R13, RZ, RZ, RZ ;  /* 0x000000ffff0d7224 */ /* 0x001fce00078e00ff */
[----:B------:R-:W-:-:S07]  /*1730*/  LEPC R20, `(.L_x_16) ;  /* 0x000000001014794e */ /* 0x000fce0000000000 */
[----:B-1---5:R-:W-:Y:S05]  /*1740*/  CALL.ABS.NOINC R14 ;  /* 0x000000000e007343 */ /* 0x022fea0003c00000 */
.L_x_16:
[----:B------:R-:W-:-:S06]  /*1750*/  ULOP3.LUT UR4, UR40, 0x1, URZ, 0xfc, !UPT ;  /* 0x0000000128047892 */ /* 0x000fcc000f8efc3f */
[----:B0-----:R-:W-:-:S05]  /*1760*/  IMAD.U32 R0, RZ, RZ, UR4 ;  /* 0x00000004ff007e24 */ /* 0x001fca000f8e00ff */
[----:B------:R-:W-:-:S13]  /*1770*/  ISETP.NE.AND P0, PT, R0, 0x3, PT ;  /* 0x000000030000780c */ /* 0x000fda0003f05270 */
[----:B------:R-:W-:Y:S05]  /*1780*/  @!P0 BRA `(.L_x_17) ;  /* 0x0000000000048947 */ /* 0x000fea0003800000 */
[----:B------:R-:W-:Y:S01]  /*1790*/  BPT.TRAP 0x1 ;  /* 0x000000040000795c */ /* 0x000fe20000300000 */
.L_x_17:
[----:B------:R-:W-:Y:S02]  /*17a0*/  IMAD.U32 R3, RZ, RZ, UR44 ;  /* 0x0000002cff037e24 */ /* 0x000fe4000f8e00ff */
[----:B------:R-:W-:-:S03]  /*17b0*/  IMAD.U32 R0, RZ, RZ, UR47 ;  /* 0x0000002fff007e24 */ /* 0x000fc6000f8e00ff */
[----:B------:R-:W-:Y:S02]  /*17c0*/  LEA R3, R3, UR43, 0x3 ;  /* 0x0000002b03037c11 */ /* 0x000fe4000f8e18ff */
[----:B------:R-:W-:-:S04]  /*17d0*/  SHF.L.U32 R0, R0, 0x1f, RZ ;  /* 0x0000001f00007819 */ /* 0x000fc800000006ff */
[----:B------:R0:W1:Y:S01]  /*17e0*/  SYNCS.PHASECHK.TRANS64.TRYWAIT P1, [R3+URZ], R0 ;  /* 0x00000000030075a7 */ /* 0x000062000802017f */
[----:B------:R-:W-:Y:S05]  /*17f0*/  @!P0 BRA `(.L_x_18) ;  /* 0x0000000000048947 */ /* 0x000fea0003800000 */
[----:B------:R-:W-:Y:S01]  /*1800*/  BPT.TRAP 0x1 ;  /* 0x000000040000795c */ /* 0x000fe20000300000 */
.L_x_18:
[----:B------:R-:W-:-:S05]  /*1810*/  IMAD.U32 R4, RZ, RZ, UR46 ;  /* 0x0000002eff047e24 */ /* 0x000fca000f8e00ff */
[----:B------:R-:W-:Y:S01]  /*1820*/  ISETP.GE.AND P2, PT, R4, 0x1, PT ;  /* 0x000000010400780c */ /* 0x000fe20003f46270 */
[----:B-1----:R-:W-:-:S12]  /*1830*/  @P1 BRA `(.L_x_19) ;  /* 0x0000000000081947 */ /* 0x002fd80003800000 */
[----:B------:R-:W1:Y:S02]  /*1840*/  SYNCS.PHASECHK.TRANS64.TRYWAIT P1, [R3+URZ], R0 ;  /* 0x00000000030075a7 */ /* 0x000e64000802017f */
[----:B-1----:R-:W-:Y:S05]  /*1850*/  @!P1 BRA `(.L_x_20) ;  /* 0x000000c000649947 */ /* 0x002fea0003800000 */
.L_x_19:
[----:B------:R-:W-:Y:S05]  /*1860*/  WARPSYNC.ALL ;  /* 0x0000000000007948 */ /* 0x000fea0003800000 */
[----:B------:R-:W-:Y:S01]  /*1870*/  UIADD3 UR5, UR43, 0x180, URZ ;  /* 0x000001802b057890 */ /* 0x000fe2000fffe03f */
[----:B------:R-:W-:Y:S01]  /*1880*/  WARPGROUP.ARRIVE ;  /* 0x00000000000079c5 */ /* 0x000fe20000000000 */
[----:B------:R-:W-:Y:S02]  /*1890*/  UIADD3 UR4, UR43, 0x8180, URZ ;  /* 0x000081802b047890 */ /* 0x000fe4000fffe03f */
[----:B------:R-:W-:Y:S02]  /*18a0*/  USHF.R.U32.HI UR5, URZ, 0x4, UR5 ;  /* 0x000000043f057899 */ /* 0x000fe40008011605 */
[----:B------:R-:W-:-:S02]  /*18b0*/  USHF.R.U32.HI UR4, URZ, 0x4, UR4 ;  /* 0x000000043f047899 */ /* 0x000fc40008011604 */
[----:B------:R-:W-:Y:S02]  /*18c0*/  ULOP3.LUT UR5, UR5, 0x3fff, URZ, 0xc0, !UPT ;  /* 0x00003fff05057892 */ /* 0x000fe4000f8ec03f */
[----:B------:R-:W-:Y:S02]  /*18d0*/  ULOP3.LUT UR4, UR4, 0x3fff, URZ, 0xc0, !UPT ;  /* 0x00003fff04047892 */ /* 0x000fe4000f8ec03f */
[----:B------:R-:W-:Y:S02]  /*18e0*/  ULOP3.LUT UR8, UR5, 0x10000, URZ, 0xfc, !UPT ;  /* 0x0001000005087892 */ /* 0x000fe4000f8efc3f */
[----:B------:R-:W-:Y:S02]  /*18f0*/  ULOP3.LUT UR9, UR4, 0x10000, URZ, 0xfc, !UPT ;  /* 0x0001000004097892 */ /* 0x000fe4000f8efc3f */
[----:B------:R-:W-:Y:S02]  /*1900*/  ULEA UR10, UR44, UR8, 0x8 ;  /* 0x000000082c0a7291 */ /* 0x000fe4000f8e403f */
[----:B------:R-:W-:Y:S01]  /*1910*/  UIMAD UR11, UR44, 0x600, UR9 ;  /* 0x000006002c0b78a4 */ /* 0x000fe2000f8e0209 */
[----:B------:R-:W-:Y:S01]  /*1920*/  UMOV UR5, 0x80000020 ;  /* 0x8000002000057882 */ /* 0x000fe20000000000 */
[----:B------:R-:W-:-:S03]  /*1930*/  UMOV UR7, 0x80000020 ;  /* 0x8000002000077882 */ /* 0x000fc60000000000 */
[----:B------:R-:W-:Y:S02]  /*1940*/  UMOV UR4, UR10 ;  /* 0x0000000a00047c82 */ /* 0x000fe40008000000 */
[----:B------:R-:W-:Y:S02]  /*1950*/  UMOV UR6, UR11 ;  /* 0x0000000b00067c82 */ /* 0x000fe40008000000 */
[----:B------:R-:W-:Y:S01]  /*1960*/  IGMMA.64x192x32.S8.S8 R120, gdesc[UR4], RZ, !UPT, gsb0 ;  /* 0x04e00000047879f1 */ /* 0x000fe2000c0410ff */
[----:B------:R-:W-:Y:S01]  /*1970*/  UIADD3 UR6, UR11, 0x300, URZ ;  /* 0x000003000b067890 */ /* 0x000fe2000fffe03f */
[----:B------:R-:W-:Y:S01]  /*1980*/  UMOV UR7, 0x80000020 ;  /* 0x8000002000077882 */ /* 0x000fe20000000000 */
[----:B------:R-:W-:Y:S02]  /*1990*/  WARPGROUP.DEPBAR.LE gsb0, 0x0 ;  /* 0x00008000000079c5 */ /* 0x000fe40000010000 */
[----:B------:R-:W-:-:S06]  /*19a0*/  WARPGROUP.ARRIVE ;  /* 0x00000000000079c5 */ /* 0x000fcc0000000000 */
[----:B------:R-:W-:Y:S01]  /*19b0*/  IGMMA.64x192x32.S8.S8 R24, gdesc[UR4], RZ, !UPT, gsb0 ;  /* 0x04e00000041879f1 */ /* 0x000fe2000c0410ff */
[----:B------:R-:W-:Y:S02]  /*19c0*/  UIADD3 UR4, UR10, 0x2, URZ ;  /* 0x000000020a047890 */ /* 0x000fe4000fffe03f */
[----:B------:R-:W-:Y:S01]  /*19d0*/  UIADD3 UR6, UR11, 0x2, URZ ;  /* 0x000000020b067890 */ /* 0x000fe2000fffe03f */
[----:B------:R-:W-:Y:S01]  /*19e0*/  UMOV UR5, 0x80000020 ;  /* 0x8000002000057882 */ /* 0x000fe20000000000 */
[----:B------:R-:W-:Y:S01]  /*19f0*/  UMOV UR7, 0x80000020 ;  /* 0x8000002000077882 */ /* 0x000fe20000000000 */
[----:B------:R-:W-:Y:S02]  /*1a00*/  WARPGROUP.DEPBAR.LE gsb0, 0x0 ;  /* 0x00008000000079c5 */ /* 0x000fe40000010000 */
[----:B------:R-:W-:-:S06]  /*1a10*/  WARPGROUP.ARRIVE ;  /* 0x00000000000079c5 */ /* 0x000fcc0000000000 */
[----:B------:R-:W-:Y:S01]  /*1a20*/  IGMMA.64x192x32.S8.S8 R120, gdesc[UR4], R120, gsb0 ;  /* 0x04e00000047879f1 */ /* 0x000fe20008041078 */
[----:B------:R-:W-:Y:S01]  /*1a30*/  UIADD3 UR6, UR11, 0x302, URZ ;  /* 0x000003020b067890 */ /* 0x000fe2000fffe03f */
[----:B------:R-:W-:Y:S01]  /*1a40*/  UMOV UR7, 0x80000020 ;  /* 0x8000002000077882 */ /* 0x000fe20000000000 */
[----:B------:R-:W-:Y:S02]  /*1a50*/  WARPGROUP.DEPBAR.LE gsb0, 0x0 ;  /* 0x00008000000079c5 */ /* 0x000fe40000010000 */
[----:B------:R-:W-:-:S06]  /*1a60*/  WARPGROUP.ARRIVE ;  /* 0x00000000000079c5 */ /* 0x000fcc0000000000 */
[----:B------:R-:W-:Y:S03]  /*1a70*/  IGMMA.64x192x32.S8.S8 R24, gdesc[UR4], R24, gsb0 ;  /* 0x04e00000041879f1 */ /* 0x000fe60008041018 */
[----:B------:R-:W-:Y:S02]  /*1a80*/  WARPGROUP.DEPBAR.LE gsb0, 0x0 ;  /* 0x00008000000079c5 */ /* 0x000fe40000010000 */
[----:B------:R-:W-:Y:S05]  /*1a90*/  @!P2 BRA `(.L_x_21) ;  /* 0x000000040004a947 */ /* 0x000fea0003800000 */
[----:B------:R-:W-:Y:S01]  /*1aa0*/  UIADD3 UR4, UR44, 0x1, URZ ;  /* 0x000000012c047890 */ /* 0x000fe2000fffe03f */
[----:B01----:R-:W-:Y:S01]  /*1ab0*/  IMAD.U32 R0, RZ, RZ, UR46 ;  /* 0x0000002eff007e24 */ /* 0x003fe2000f8e00ff */
[----:B------:R-:W-:Y:S02]  /*1ac0*/  UMOV UR11, UR44 ;  /* 0x0000002c000b7c82 */ /* 0x000fe40008000000 */
[----:B------:R-:W-:-:S04]  /*1ad0*/  UISETP.NE.AND UP0, UPT, UR4, 0x8, UPT ;  /* 0x000000080400788c */ /* 0x000fc8000bf05270 */
[----:B------:R-:W-:Y:S02]  /*1ae0*/  USEL UR5, URZ, 0x1, UP0 ;  /* 0x000000013f057887 */ /* 0x000fe40008000000 */
[----:B------:R-:W-:Y:S02]  /*1af0*/  USEL UR10, UR4, URZ, UP0 ;  /* 0x0000003f040a7287 */ /* 0x000fe40008000000 */
[----:B------:R-:W-:-:S06]  /*1b00*/  ULOP3.LUT UR5, UR47, UR5, URZ, 0x3c, !UPT ;  /* 0x000000052f057292 */ /* 0x000fcc000f8e3c3f */
[----:B------:R-:W-:-:S07]  /*1b10*/  IMAD.U32 R5, RZ, RZ, UR5 ;  /* 0x00000005ff057e24 */ /* 0x000fce000f8e00ff */
.L_x_28:
[----:B01----:R-:W-:Y:S05]  /*1b20*/  @!P0 BRA `(.L_x_22) ;  /* 0x0000000000048947 */ /* 0x003fea0003800000 */
[----:B------:R-:W-:Y:S01]  /*1b30*/  BPT.TRAP 0x1 ;  /* 0x000000040000795c */ /* 0x000fe20000300000 */
.L_x_22:
[----:B------:R-:W-:Y:S01]  /*1b40*/  ULEA UR4, UR10, UR43, 0x3 ;  /* 0x0000002b0a047291 */ /* 0x000fe2000f8e183f */
[----:B------:R-:W-:-:S08]  /*1b50*/  SHF.L.U32 R3, R5, 0x1f, RZ ;  /* 0x0000001f05037819 */ /* 0x000fd000000006ff */
[----:B------:R0:W1:Y:S01]  /*1b60*/  SYNCS.PHASECHK.TRANS64.TRYWAIT P1, [UR4], R3 ;  /* 0x00000003ff0075a7 */ /* 0x0000620008020144 */
[----:B------:R-:W-:Y:S05]  /*1b70*/  @!P0 BRA `(.L_x_23) ;  /* 0x0000000000048947 */ /* 0x000fea0003800000 */
[----:B------:R-:W-:Y:S01]  /*1b80*/  BPT.TRAP 0x1 ;  /* 0x000000040000795c */ /* 0x000fe20000300000 */
.L_x_23:
[----:B-1----:R-:W-:Y:S05]  /*1b90*/  @P1 BRA `(.L_x_24) ;  /* 0x0000000000081947 */ /* 0x002fea0003800000 */
[----:B------:R-:W1:Y:S02]  /*1ba0*/  SYNCS.PHASECHK.TRANS64.TRYWAIT P1, [UR4], R3 ;  /* 0x00000003ff0075a7 */ /* 0x000e640008020144 */
[----:B-1----:R-:W-:Y:S05]  /*1bb0*/  @!P1 BRA `(.L_x_25) ;  /* 0x000000bc00a09947 */ /* 0x002fea0003800000 */
.L_x_24:
[----:B------:R-:W-:Y:S01]  /*1bc0*/  ULEA UR12, UR10, UR8, 0x8 ;  /* 0x000000080a0c7291 */ /* 0x000fe2000f8e403f */
[----:B------:R-:W-:Y:S01]  /*1bd0*/  WARPGROUP.ARRIVE ;  /* 0x00000000000079c5 */ /* 0x000fe20000000000 */
[----:B------:R-:W-:Y:S01]  /*1be0*/  UIMAD UR13, UR10, 0x600, UR9 ;  /* 0x000006000a0d78a4 */ /* 0x000fe2000f8e0209 */
[----:B------:R-:W-:Y:S01]  /*1bf0*/  UMOV UR5, 0x80000020 ;  /* 0x8000002000057882 */ /* 0x000fe20000000000 */
[----:B------:R-:W-:-:S03]  /*1c00*/  UMOV UR7, 0x80000020 ;  /* 0x8000002000077882 */ /* 0x000fc60000000000 */
[----:B------:R-:W-:Y:S02]  /*1c10*/  UMOV UR4, UR12 ;  /* 0x0000000c00047c82 */ /* 0x000fe40008000000 */
[----:B------:R-:W-:Y:S02]  /*1c20*/  UMOV UR6, UR13 ;  /* 0x0000000d00067c82 */ /* 0x000fe40008000000 */
[----:B------:R-:W-:Y:S01]  /*1c30*/  IGMMA.64x192x32.S8.S8 R120, gdesc[UR4], R120, gsb0 ;  /* 0x04e00000047879f1 */ /* 0x000fe20008041078 */
[----:B------:R-:W-:Y:S01]  /*1c40*/  UIADD3 UR6, UR13, 0x300, URZ ;  /* 0x000003000d067890 */ /* 0x000fe2000fffe03f */
[----:B------:R-:W-:Y:S01]  /*1c50*/  UMOV UR7, 0x80000020 ;  /* 0x8000002000077882 */ /* 0x000fe20000000000 */
[----:B------:R-:W-:Y:S02]  /*1c60*/  WARPGROUP.DEPBAR.LE gsb0, 0x0 ;  /* 0x00008000000079c5 */ /* 0x000fe40000010000 */
[----:B------:R-:W-:-:S06]  /*1c70*/  WARPGROUP.ARRIVE ;  /* 0x00000000000079c5 */ /* 0x000fcc0000000000 */
[----:B------:R-:W-:Y:S01]  /*1c80*/  IGMMA.64x192x32.S8.S8 R24, gdesc[UR4], R24, gsb0 ;  /* 0x04e00000041879f1 */ /* 0x000fe20008041018 */
        /* <DEDUP_REMOVED lines=14> */
[----:B------:R-:W-:Y:S01]  /*1d70*/  BPT.TRAP 0x1 ;  /* 0x000000040000795c */ /* 0x000fe20000300000 */
.L_x_26:
[----:B------:R-:W-:Y:S02]  /*1d80*/  UISETP.GT.U32.AND UP0, UPT, UR40, 0x1, UPT ;  /* 0x000000012800788c */ /* 0x000fe4000bf04070 */
[----:B------:R-:W-:-:S04]  /*1d90*/  ULEA UR4, UR11, UR43, 0x3 ;  /* 0x0000002b0b047291 */ /* 0x000fc8000f8e183f */
[----:B------:R-:W-:Y:S01]  /*1da0*/  UIADD3 UR4, UR4, 0x40, URZ ;  /* 0x0000004004047890 */ /* 0x000fe2000fffe03f */
[----:B------:R-:W-:-:S03]  /*1db0*/  PLOP3.LUT P1, PT, PT, PT, UP0, 0x80, 0x0 ;  /* 0x000000000000781c */ /* 0x000fc60003f2f008 */
[----:B------:R-:W-:-:S09]  /*1dc0*/  UPRMT UR4, URZ, 0x654, UR4 ;  /* 0x000006543f047896 */ /* 0x000fd20008000004 */
[----:B------:R-:W-:Y:S01]  /*1dd0*/  SYNCS.ARRIVE.TRANS64.RED.A1T0 RZ, [UR4], RZ ;  /* 0x000000ffffff79a7 */ /* 0x000fe20008100404 */
[----:B------:R-:W-:Y:S05]  /*1de0*/  @P1 BRA `(.L_x_27) ;  /* 0x0000000000041947 */ /* 0x000fea0003800000 */
[----:B------:R-:W-:Y:S01]  /*1df0*/  BPT.TRAP 0x1 ;  /* 0x000000040000795c */ /* 0x000fe20000300000 */
.L_x_27:
[----:B------:R-:W-:Y:S01]  /*1e00*/  UIADD3 UR10, UR10, 0x1, URZ ;  /* 0x000000010a0a7890 */ /* 0x000fe2000fffe03f */
[C---:B------:R-:W-:Y:S01]  /*1e10*/  ISETP.GT.AND P1, PT, R0.reuse, 0x1, PT ;  /* 0x000000010000780c */ /* 0x040fe20003f24270 */
[----:B------:R-:W-:Y:S01]  /*1e20*/  UIADD3 UR11, UR11, 0x1, URZ ;  /* 0x000000010b0b7890 */ /* 0x000fe2000fffe03f */
[----:B------:R-:W-:Y:S01]  /*1e30*/  VIADD R0, R0, 0xffffffff ;  /* 0xffffffff00007836 */ /* 0x000fe20000000000 */
[----:B------:R-:W-:Y:S02]  /*1e40*/  UISETP.NE.AND UP0, UPT, UR10, 0x8, UPT ;  /* 0x000000080a00788c */ /* 0x000fe4000bf05270 */
[----:B------:R-:W-:Y:S02]  /*1e50*/  UISETP.NE.AND UP1, UPT, UR11, 0x8, UPT ;  /* 0x000000080b00788c */ /* 0x000fe4000bf25270 */
[----:B------:R-:W-:Y:S02]  /*1e60*/  USEL UR4, URZ, 0x1, UP0 ;  /* 0x000000013f047887 */ /* 0x000fe40008000000 */
[----:B------:R-:W-:-:S02]  /*1e70*/  USEL UR10, UR10, URZ, UP0 ;  /* 0x0000003f0a0a7287 */ /* 0x000fc40008000000 */
[----:B------:R-:W-:Y:S02]  /*1e80*/  USEL UR11, UR11, URZ, UP1 ;  /* 0x0000003f0b0b7287 */ /* 0x000fe40008800000 */
[----:B------:R-:W-:Y:S01]  /*1e90*/  LOP3.LUT R5, R5, UR4, RZ, 0x3c, !PT ;  /* 0x0000000405057c12 */ /* 0x000fe2000f8e3cff */
[----:B------:R-:W-:Y:S09]  /*1ea0*/  @P1 BRA `(.L_x_28) ;  /* 0xfffffffc001c1947 */ /* 0x000ff2000383ffff */
.L_x_21:
[----:B01----:R-:W0:Y:S01]  /*1eb0*/  LDC R0, c[0x0][0x28c] ;  /* 0x0000a300ff007b82 */ /* 0x003e220000000800 */
[----:B------:R1:W-:Y:S01]  /*1ec0*/  SYNCS.ARRIVE.TRANS64.A1T0 RZ, [R221+UR50], RZ ;  /* 0x000000ffddff79a7 */ /* 0x0003e20008100032 */
[----:B0-----:R-:W-:-:S13]  /*1ed0*/  ISETP.GE.AND P1, PT, R0, 0x1, PT ;  /* 0x000000010000780c */ /* 0x001fda0003f26270 */
[----:B-1----:R-:W-:Y:S05]  /*1ee0*/  @!P1 BRA `(.L_x_29) ;  /* 0x0000000000309947 */ /* 0x002fea0003800000 */
[----:B------:R-:W-:Y:S05]  /*1ef0*/  @!P0 BRA `(.L_x_30) ;  /* 0x0000000000048947 */ /* 0x000fea0003800000 */
[----:B------:R-:W-:Y:S01]  /*1f00*/  BPT.TRAP 0x1 ;  /* 0x000000040000795c */ /* 0x000fe20000300000 */
.L_x_30:
[----:B------:R-:W-:Y:S02]  /*1f10*/  UIADD3 UR4, UR46, UR44, URZ ;  /* 0x0000002c2e047290 */ /* 0x000fe4000fffe03f */
[----:B------:R-:W-:Y:S02]  /*1f20*/  UISETP.GT.U32.AND UP0, UPT, UR40, 0x1, UPT ;  /* 0x000000012800788c */ /* 0x000fe4000bf04070 */
[----:B------:R-:W-:-:S04]  /*1f30*/  USHF.L.U32 UR4, UR4, 0x3, URZ ;  /* 0x0000000304047899 */ /* 0x000fc8000800063f */
[----:B------:R-:W-:Y:S01]  /*1f40*/  ULOP3.LUT UR4, UR4, 0x38, URZ, 0xc0, !UPT ;  /* 0x0000003804047892 */ /* 0x000fe2000f8ec03f */
[----:B------:R-:W-:-:S03]  /*1f50*/  PLOP3.LUT P0, PT, PT, PT, UP0, 0x80, 0x0 ;  /* 0x000000000000781c */ /* 0x000fc60003f0f008 */
[----:B------:R-:W-:-:S04]  /*1f60*/  UIADD3 UR4, UR43, 0x40, UR4 ;  /* 0x000000402b047890 */ /* 0x000fc8000fffe004 */
[----:B------:R-:W-:-:S09]  /*1f70*/  UPRMT UR4, URZ, 0x654, UR4 ;  /* 0x000006543f047896 */ /* 0x000fd20008000004 */
[----:B------:R-:W-:Y:S01]  /*1f80*/  SYNCS.ARRIVE.TRANS64.RED.A1T0 RZ, [UR4], RZ ;  /* 0x000000ffffff79a7 */ /* 0x000fe20008100404 */
[----:B------:R-:W-:Y:S05]  /*1f90*/  @P0 BRA `(.L_x_29) ;  /* 0x0000000000040947 */ /* 0x000fea0003800000 */
[----:B------:R-:W-:Y:S01]  /*1fa0*/  BPT.TRAP 0x1 ;  /* 0x000000040000795c */ /* 0x000fe20000300000 */
.L_x_29:
[----:B------:R-:W-:Y:S01]  /*1fb0*/  SHF.L.U32 R0, R220, 0x1f, RZ ;  /* 0x0000001fdc007819 */ /* 0x000fe200000006ff */
[----:B------:R-:W-:Y:S01]  /*1fc0*/  UIADD3 UR44, UR49, UR44, URZ ;  /* 0x0000002c312c7290 */ /* 0x000fe2000fffe03f */
[----:B------:R-:W-:Y:S02]  /*1fd0*/  IMAD.SHL.U32 R4, R218, 0x2, RZ ;  /* 0x00000002da047824 */ /* 0x000fe400078e00ff */
[----:B------:R-:W0:Y:S01]  /*1fe0*/  SYNCS.PHASECHK.TRANS64.TRYWAIT P0, [R219+UR45+0x10], R0 ;  /* 0x00001000db0075a7 */ /* 0x000e22000800016d */
[----:B------:R-:W-:Y:S02]  /*1ff0*/  USHF.R.U32.HI UR4, URZ, 0x3, UR44 ;  /* 0x000000033f047899 */ /* 0x000fe4000801162c */
[----:B------:R-:W-:Y:S02]  /*2000*/  UISETP.GT.U32.AND UP0, UPT, UR44, 0x7, UPT ;  /* 0x000000072c00788c */ /* 0x000fe4000bf04070 */
[----:B------:R-:W-:Y:S02]  /*2010*/  ULOP3.LUT UR4, UR4, 0x1, URZ, 0xc0, !UPT ;  /* 0x0000000104047892 */ /* 0x000fe4000f8ec03f */
[----:B------:R-:W-:-:S02]  /*2020*/  UISETP.LT.U32.AND UP0, UPT, UR49, 0x8, UP0 ;  /* 0x000000083100788c */ /* 0x000fc40008701070 */
[----:B------:R-:W-:Y:S02]  /*2030*/  UISETP.NE.U32.AND UP1, UPT, UR4, 0x1, UPT ;  /* 0x000000010400788c */ /* 0x000fe4000bf25070 */
[----:B------:R-:W-:Y:S02]  /*2040*/  USEL UR5, URZ, 0x1, !UP0 ;  /* 0x000000013f057887 */ /* 0x000fe4000c000000 */
[----:B------:R-:W-:Y:S02]  /*2050*/  UISETP.GT.U32.AND UP1, UPT, UR49, 0x7, !UP1 ;  /* 0x000000073100788c */ /* 0x000fe4000cf24070 */
[----:B------:R-:W-:Y:S02]  /*2060*/  ULOP3.LUT UR44, UR44, 0x7, URZ, 0xc0, !UPT ;  /* 0x000000072c2c7892 */ /* 0x000fe4000f8ec03f */
[----:B------:R-:W-:-:S04]  /*2070*/  USEL UR4, URZ, 0x1, !UP1 ;  /* 0x000000013f047887 */ /* 0x000fc8000c800000 */
[----:B------:R-:W-:Y:S01]  /*2080*/  ULOP3.LUT UR47, UR4, UR47, UR5, 0x96, !UPT ;  /* 0x0000002f042f7292 */ /* 0x000fe2000f8e9605 */
[----:B0-----:R-:W-:Y:S11]  /*2090*/  @!P0 BRA `(.L_x_31) ;  /* 0x000000b800808947 */ /* 0x001ff60003800000 */
.L_x_449:
[----:B0-----:R-:W0:Y:S01]  /*20a0*/  LDC R0, c[0x0][0x288] ;  /* 0x0000a200ff007b82 */ /* 0x001e220000000800 */
[----:B------:R-:W-:Y:S01]  /*20b0*/  SHF.R.S32.HI R14, RZ, 0x1f, R2 ;  /* 0x0000001fff0e7819 */ /* 0x000fe20000011402 */
[----:B------:R-:W-:Y:S01]  /*20c0*/  ULDC.64 UR4, c[0x0][0x5d0] ;  /* 0x0001740000047ab9 */ /* 0x000fe20000000a00 */
[--C-:B------:R-:W-:Y:S01]  /*20d0*/  SHF.R.S32.HI R5, RZ, 0x1f, R4.reuse ;  /* 0x0000001fff057819 */ /* 0x100fe20000011404 */
[----:B------:R-:W-:Y:S02]  /*20e0*/  IMAD R15, R18, 0x180, RZ ;  /* 0x00000180120f7824 */ /* 0x000fe400078e02ff */
[----:B------:R-:W-:Y:S02]  /*20f0*/  IMAD R3, R14, UR4, RZ ;  /* 0x000000040e037c24 */ /* 0x000fe4000f8e02ff */
[----:B------:R-:W-:Y:S01]  /*2100*/  IMAD.WIDE.U32 R6, R2, UR4, R4 ;  /* 0x0000000402067c25 */ /* 0x000fe2000f8e0004 */
[----:B------:R-:W-:-:S03]  /*2110*/  ULDC UR4, c[0x0][0x284] ;  /* 0x0000a10000047ab9 */ /* 0x000fc60000000800 */
[----:B------:R-:W-:Y:S01]  /*2120*/  IMAD R9, R2, UR5, R3 ;  /* 0x0000000502097c24 */ /* 0x000fe2000f8e0203 */
[----:B------:R-:W-:Y:S01]  /*2130*/  SHF.R.S32.HI R3, RZ, 0x1f, R15 ;  /* 0x0000001fff037819 */ /* 0x000fe2000001140f */
[----:B------:R-:W-:Y:S01]  /*2140*/  IMAD.SHL.U32 R21, R19, 0x40, RZ ;  /* 0x0000004013157824 */ /* 0x000fe200078e00ff */
[----:B------:R-:W-:-:S04]  /*2150*/  IADD3 R8, P0, R15, R6, RZ ;  /* 0x000000060f087210 */ /* 0x000fc80007f1e0ff */
[----:B------:R-:W-:Y:S02]  /*2160*/  IADD3.X R9, R3, R7, R9, P0, !PT ;  /* 0x0000000703097210 */ /* 0x000fe400007fe409 */
[----:B------:R-:W-:-:S04]  /*2170*/  ISETP.GE.AND P0, PT, R21, UR4, PT ;  /* 0x0000000415007c0c */ /* 0x000fc8000bf06270 */
[----:B0-----:R-:W-:-:S13]  /*2180*/  ISETP.GE.OR P0, PT, R15, R0, P0 ;  /* 0x000000000f00720c */ /* 0x001fda0000706670 */
[----:B------:R-:W-:Y:S05]  /*2190*/  @P0 BRA `(.L_x_32) ;  /* 0x0000009c00a00947 */ /* 0x000fea0003800000 */
[----:B------:R-:W0:Y:S01]  /*21a0*/  LDC.64 R6, c[0x0][0x5c8] ;  /* 0x00017200ff067b82 */ /* 0x000e220000000a00 */
[----:B------:R-:W-:Y:S01]  /*21b0*/  IMAD.WIDE R12, R19, 0x40, R216 ;  /* 0x00000040130c7825 */ /* 0x000fe200078e02d8 */
[----:B-----5:R-:W-:Y:S01]  /*21c0*/  ISETP.NE.AND P0, PT, R22, RZ, PT ;  /* 0x000000ff1600720c */ /* 0x020fe20003f05270 */
[----:B------:R-:W-:Y:S01]  /*21d0*/  ULDC.64 UR4, c[0x0][0x5c0] ;  /* 0x0001700000047ab9 */ /* 0x000fe20000000a00 */
[----:B------:R-:W-:Y:S01]  /*21e0*/  BSSY B0, `(.L_x_32) ;  /* 0x00009e3000007945 */ /* 0x000fe20003800000 */
[----:B------:R-:W-:Y:S02]  /*21f0*/  IMAD R0, R218, -0x2, R0 ;  /* 0xfffffffeda007824 */ /* 0x000fe400078e0200 */
[----:B------:R-:W-:Y:S02]  /*2200*/  IMAD.IADD R20, R224, 0x1, -R21 ;  /* 0x00000001e0147824 */ /* 0x000fe400078e0a15 */
[----:B------:R-:W-:Y:S02]  /*2210*/  IMAD.IADD R0, R0, 0x1, -R15 ;  /* 0x0000000100007824 */ /* 0x000fe400078e0a0f */
[----:B0-----:R-:W-:-:S02]  /*2220*/  IMAD R10, R13, R6, RZ ;  /* 0x000000060d0a7224 */ /* 0x001fc400078e02ff */
[----:B------:R-:W-:-:S04]  /*2230*/  IMAD.WIDE.U32 R8, R12, R6, R8 ;  /* 0x000000060c087225 */ /* 0x000fc800078e0008 */
[----:B------:R-:W-:Y:S01]  /*2240*/  IMAD R11, R12, R7, R10 ;  /* 0x000000070c0b7224 */ /* 0x000fe200078e020a */
[----:B------:R-:W-:-:S03]  /*2250*/  IADD3 R8, P1, R8, UR4, RZ ;  /* 0x0000000408087c10 */ /* 0x000fc6000ff3e0ff */
[----:B------:R-:W-:-:S05]  /*2260*/  IMAD.IADD R11, R9, 0x1, R11 ;  /* 0x00000001090b7824 */ /* 0x000fca00078e020b */
[----:B------:R-:W-:Y:S02]  /*2270*/  IADD3.X R9, R11, UR5, RZ, P1, !PT ;  /* 0x000000050b097c10 */ /* 0x000fe40008ffe4ff */
[----:B------:R-:W-:-:S04]  /*2280*/  LEA R10, P1, R6, R8, 0x3 ;  /* 0x00000008060a7211 */ /* 0x000fc800078218ff */
[----:B------:R-:W-:Y:S01]  /*2290*/  LEA.HI.X R11, R6, R9, R7, 0x3, P1 ;  /* 0x00000009060b7211 */ /* 0x000fe200008f1c07 */
[----:B------:R-:W-:Y:S08]  /*22a0*/  @!P0 BRA `(.L_x_33) ;  /* 0x0000007000d88947 */ /* 0x000ff00003800000 */
[----:B------:R-:W-:Y:S01]  /*22b0*/  ULDC.64 UR4, c[0x0][0x5b8] ;  /* 0x00016e0000047ab9 */ /* 0x000fe20000000a00 */
[----:B------:R-:W0:Y:S01]  /*22c0*/  LDC.64 R6, c[0x0][0x5b0] ;  /* 0x00016c00ff067b82 */ /* 0x000e220000000a00 */
[----:B------:R-:W-:Y:S01]  /*22d0*/  IMAD.WIDE.U32 R4, R2, UR4, R4 ;  /* 0x0000000402047c25 */ /* 0x000fe2000f8e0004 */
[----:B------:R-:W-:Y:S03]  /*22e0*/  BSSY B1, `(.L_x_34) ;  /* 0x0000015000017945 */ /* 0x000fe60003800000 */
[----:B------:R-:W-:Y:S01]  /*22f0*/  IMAD R19, R14, UR4, RZ ;  /* 0x000000040e137c24 */ /* 0x000fe2000f8e02ff */
[----:B------:R-:W-:-:S03]  /*2300*/  IADD3 R14, P0, R15, R4, RZ ;  /* 0x000000040f0e7210 */ /* 0x000fc60007f1e0ff */
[----:B------:R-:W-:-:S05]  /*2310*/  IMAD R19, R2, UR5, R19 ;  /* 0x0000000502137c24 */ /* 0x000fca000f8e0213 */
[----:B------:R-:W-:Y:S02]  /*2320*/  IADD3.X R15, R3, R5, R19, P0, !PT ;  /* 0x00000005030f7210 */ /* 0x000fe400007fe413 */
[----:B------:R-:W1:Y:S01]  /*2330*/  LDC.64 R2, c[0x0][0x5a8] ;  /* 0x00016a00ff027b82 */ /* 0x000e620000000a00 */
[C---:B0-----:R-:W-:Y:S01]  /*2340*/  SHF.L.U64.HI R5, R6.reuse, 0x3, R7 ;  /* 0x0000000306057819 */ /* 0x041fe20000010207 */
[----:B------:R-:W-:Y:S02]  /*2350*/  IMAD.SHL.U32 R4, R6, 0x8, RZ ;  /* 0x0000000806047824 */ /* 0x000fe400078e00ff */
[----:B------:R-:W-:-:S04]  /*2360*/  IMAD.WIDE.U32 R18, R12, R6, R14 ;  /* 0x000000060c127225 */ /* 0x000fc800078e000e */
[----:B------:R-:W-:-:S04]  /*2370*/  IMAD.WIDE.U32 R4, R12, R6, R4 ;  /* 0x000000060c047225 */ /* 0x000fc800078e0004 */
[----:B------:R-:W-:-:S04]  /*2380*/  IMAD R6, R13, R6, RZ ;  /* 0x000000060d067224 */ /* 0x000fc800078e02ff */
[----:B------:R-:W-:Y:S01]  /*2390*/  IMAD R7, R12, R7, R6 ;  /* 0x000000070c077224 */ /* 0x000fe200078e0206 */
[-C--:B-1----:R-:W-:Y:S02]  /*23a0*/  IADD3 R6, P0, R18, R2.reuse, RZ ;  /* 0x0000000212067210 */ /* 0x082fe40007f1e0ff */
[----:B------:R-:W-:Y:S01]  /*23b0*/  IADD3 R4, P1, P2, R14, R2, R4 ;  /* 0x000000020e047210 */ /* 0x000fe20007a3e004 */
[----:B------:R-:W-:Y:S01]  /*23c0*/  IMAD.IADD R14, R7, 0x1, R5 ;  /* 0x00000001070e7824 */ /* 0x000fe200078e0205 */
[----:B------:R-:W-:Y:S02]  /*23d0*/  IADD3.X R7, R3, R19, R7, P0, !PT ;  /* 0x0000001303077210 */ /* 0x000fe400007fe407 */
[----:B------:R-:W-:Y:S02]  /*23e0*/  ISETP.GE.AND P0, PT, R0, 0x1, PT ;  /* 0x000000010000780c */ /* 0x000fe40003f06270 */
[----:B------:R-:W-:Y:S02]  /*23f0*/  IADD3.X R5, R15, R3, R14, P1, P2 ;  /* 0x000000030f057210 */ /* 0x000fe40000fe440e */
[----:B------:R-:W-:-:S13]  /*2400*/  ISETP.LT.OR P3, PT, R20, 0x1, !P0 ;  /* 0x000000011400780c */ /* 0x000fda0004761670 */
[----:B------:R-:W-:Y:S05]  /*2410*/  @P3 BRA `(.L_x_35) ;  /* 0x0000000000043947 */ /* 0x000fea0003800000 */
[----:B------:R0:W5:Y:S02]  /*2420*/  LDG.E.U8 R225, desc[UR38][R6.64] ;  /* 0x0000002606e17981 */ /* 0x000164000c1e1100 */
.L_x_35:
[----:B------:R-:W-:Y:S05]  /*2430*/  BSYNC B1 ;  /* 0x0000000000017941 */ /* 0x000fea0003800000 */
.L_x_34:
[----:B-----5:R-:W-:Y:S01]  /*2440*/  LOP3.LUT R2, R225, 0xffff, RZ, 0xc0, !PT ;  /* 0x0000ffffe1027812 */ /* 0x020fe200078ec0ff */
[----:B------:R-:W-:Y:S01]  /*2450*/  BSSY B1, `(.L_x_36) ;  /* 0x000000f000017945 */ /* 0x000fe20003800000 */
[----:B------:R-:W-:Y:S02]  /*2460*/  ISETP.GE.AND P2, PT, R0, 0x2, PT ;  /* 0x000000020000780c */ /* 0x000fe40003f46270 */
[----:B------:R-:W-:Y:S02]  /*2470*/  PRMT R3, R2, 0x8880, RZ ;  /* 0x0000888002037816 */ /* 0x000fe400000000ff */
[----:B------:R-:W-:Y:S02]  /*2480*/  ISETP.LT.OR P4, PT, R20, 0x1, !P2 ;  /* 0x000000011400780c */ /* 0x000fe40005781670 */
[----:B------:R-:W-:Y:S01]  /*2490*/  ISETP.GE.AND P1, PT, R0, 0x9, PT ;  /* 0x000000090000780c */ /* 0x000fe20003f26270 */
[----:B------:R-:W-:Y:S01]  /*24a0*/  IMAD R2, R3, R22, RZ ;  /* 0x0000001603027224 */ /* 0x000fe200078e02ff */
[----:B------:R-:W-:-:S02]  /*24b0*/  ISETP.LT.OR P0, PT, R20, 0x9, !P0 ;  /* 0x000000091400780c */ /* 0x000fc40004701670 */
[----:B------:R-:W-:Y:S01]  /*24c0*/  ISETP.LT.OR P2, PT, R20, 0x9, !P2 ;  /* 0x000000091400780c */ /* 0x000fe20005741670 */
[----:B------:R-:W-:Y:S01]  /*24d0*/  @!P3 IMAD R3, R120, R23, R2 ;  /* 0x000000177803b224 */ /* 0x000fe200078e0202 */
[----:B------:R-:W-:-:S04]  /*24e0*/  ISETP.LT.OR P5, PT, R20, 0x1, !P1 ;  /* 0x000000011400780c */ /* 0x000fc80004fa1670 */
[----:B------:R1:W-:Y:S01]  /*24f0*/  @!P3 STG.E.U8 desc[UR38][R8.64], R3 ;  /* 0x000000030800b986 */ /* 0x0003e2000c101126 */
[----:B------:R-:W-:Y:S08]  /*2500*/  @P4 BRA `(.L_x_37) ;  /* 0x00000000000c4947 */ /* 0x000ff00003800000 */
[----:B------:R-:W1:Y:S02]  /*2510*/  LDG.E.U8 R225, desc[UR38][R6.64+0x1] ;  /* 0x0000012606e17981 */ /* 0x000e64000c1e1100 */
[----:B-1----:R-:W-:-:S05]  /*2520*/  PRMT R3, R225, 0x8880, RZ ;  /* 0x00008880e1037816 */ /* 0x002fca00000000ff */
[----:B------:R-:W-:-:S07]  /*2530*/  IMAD R2, R3, R22, RZ ;  /* 0x0000001603027224 */ /* 0x000fce00078e02ff */
.L_x_37:
[----:B------:R-:W-:Y:S05]  /*2540*/  BSYNC B1 ;  /* 0x0000000000017941 */ /* 0x000fea0003800000 */
.L_x_36:
[----:B------:R-:W-:Y:S01]  /*2550*/  @!P4 IMAD R121, R121, R23, R2 ;  /* 0x000000177979c224 */ /* 0x000fe200078e0202 */
[----:B------:R-:W-:Y:S04]  /*2560*/  BSSY B1, `(.L_x_38) ;  /* 0x0000006000017945 */ /* 0x000fe80003800000 */
[----:B------:R2:W-:Y:S01]  /*2570*/  @!P4 STG.E.U8 desc[UR38][R8.64+0x1], R121 ;  /* 0x000001790800c986 */ /* 0x0005e2000c101126 */
[----:B------:R-:W-:Y:S05]  /*2580*/  @P0 BRA `(.L_x_39) ;  /* 0x00000000000c0947 */ /* 0x000fea0003800000 */
[----:B------:R-:W1:Y:S02]  /*2590*/  LDG.E.U8 R225, desc[UR38][R4.64] ;  /* 0x0000002604e17981 */ /* 0x000e64000c1e1100 */
[----:B-1----:R-:W-:-:S05]  /*25a0*/  PRMT R3, R225, 0x8880, RZ ;  /* 0x00008880e1037816 */ /* 0x002fca00000000ff */
[----:B------:R-:W-:-:S07]  /*25b0*/  IMAD R2, R3, R22, RZ ;  /* 0x0000001603027224 */ /* 0x000fce00078e02ff */
.L_x_39:
[----:B------:R-:W-:Y:S05]  /*25c0*/  BSYNC B1 ;  /* 0x0000000000017941 */ /* 0x000fea0003800000 */
.L_x_38:
[----:B-1----:R-:W-:Y:S01]  /*25d0*/  @!P0 IMAD R3, R122, R23, R2 ;  /* 0x000000177a038224 */ /* 0x002fe200078e0202 */
[----:B------:R-:W-:Y:S04]  /*25e0*/  BSSY B1, `(.L_x_40) ;  /* 0x0000006000017945 */ /* 0x000fe80003800000 */
[----:B------:R1:W-:Y:S01]  /*25f0*/  @!P0 STG.E.U8 desc[UR38][R10.64], R3 ;  /* 0x000000030a008986 */ /* 0x0003e2000c101126 */
[----:B------:R-:W-:Y:S05]  /*2600*/  @P2 BRA `(.L_x_41) ;  /* 0x00000000000c2947 */ /* 0x000fea0003800000 */
[----:B------:R-:W1:Y:S02]  /*2610*/  LDG.E.U8 R225, desc[UR38][R4.64+0x1] ;  /* 0x0000012604e17981 */ /* 0x000e64000c1e1100 */
[----:B-1----:R-:W-:-:S05]  /*2620*/  PRMT R3, R225, 0x8880, RZ ;  /* 0x00008880e1037816 */ /* 0x002fca00000000ff */
[----:B------:R-:W-:-:S07]  /*2630*/  IMAD R2, R3, R22, RZ ;  /* 0x0000001603027224 */ /* 0x000fce00078e02ff */
.L_x_41:
[----:B------:R-:W-:Y:S05]  /*2640*/  BSYNC B1 ;  /* 0x0000000000017941 */ /* 0x000fea0003800000 */
.L_x_40:
[----:B------:R-:W-:Y:S01]  /*2650*/  @!P2 IMAD R123, R123, R23, R2 ;  /* 0x000000177b7ba224 */ /* 0x000fe200078e0202 */
[----:B------:R-:W-:Y:S04]  /*2660*/  BSSY B1, `(.L_x_42) ;  /* 0x0000006000017945 */ /* 0x000fe80003800000 */
[----:B------:R3:W-:Y:S01]  /*2670*/  @!P2 STG.E.U8 desc[UR38][R10.64+0x1], R123 ;  /* 0x0000017b0a00a986 */ /* 0x0007e2000c101126 */
[----:B------:R-:W-:Y:S05]  /*2680*/  @P5 BRA `(.L_x_43) ;  /* 0x00000000000c5947 */ /* 0x000fea0003800000 */
[----:B------:R-:W1:Y:S02]  /*2690*/  LDG.E.U8 R225, desc[UR38][R6.64+0x8] ;  /* 0x0000082606e17981 */ /* 0x000e64000c1e1100 */
[----:B-1----:R-:W-:-:S05]  /*26a0*/  PRMT R3, R225, 0x8880, RZ ;  /* 0x00008880e1037816 */ /* 0x002fca00000000ff */
[----:B------:R-:W-:-:S07]  /*26b0*/  IMAD R2, R3, R22, RZ ;  /* 0x0000001603027224 */ /* 0x000fce00078e02ff */
.L_x_43:
[----:B------:R-:W-:Y:S05]  /*26c0*/  BSYNC B1 ;  /* 0x0000000000017941 */ /* 0x000fea0003800000 */
.L_x_42:
[----:B------:R-:W-:Y:S01]  /*26d0*/  ISETP.GE.AND P0, PT, R0, 0xa, PT ;  /* 0x0000000a0000780c */ /* 0x000fe20003f06270 */
[----:B-1----:R-:W-:Y:S01]  /*26e0*/  @!P5 IMAD R3, R124, R23, R2 ;  /* 0x000000177c03d224 */ /* 0x002fe200078e0202 */
[----:B------:R-:W-:Y:S01]  /*26f0*/  ISETP.GE.AND P3, PT, R0, 0x11, PT ;  /* 0x000000110000780c */ /* 0x000fe20003f66270 */
[----:B------:R-:W-:Y:S01]  /*2700*/  BSSY B1, `(.L_x_44) ;  /* 0x000000d000017945 */ /* 0x000fe20003800000 */
[----:B------:R-:W-:Y:S02]  /*2710*/  ISETP.LT.OR P6, PT, R20, 0x1, !P0 ;  /* 0x000000011400780c */ /* 0x000fe400047c1670 */
[----:B------:R-:W-:Y:S01]  /*2720*/  ISETP.GE.AND P2, PT, R0, 0x12, PT ;  /* 0x000000120000780c */ /* 0x000fe20003f46270 */
[----:B------:R1:W-:Y:S01]  /*2730*/  @!P5 STG.E.U8 desc[UR38][R8.64+0x8], R3 ;  /* 0x000008030800d986 */ /* 0x0003e2000c101126 */
[C---:B------:R-:W-:Y:S02]  /*2740*/  ISETP.LT.OR P5, PT, R20.reuse, 0x1, !P3 ;  /* 0x000000011400780c */ /* 0x040fe40005fa1670 */
[----:B------:R-:W-:-:S02]  /*2750*/  ISETP.LT.OR P1, PT, R20, 0x9, !P1 ;  /* 0x000000091400780c */ /* 0x000fc40004f21670 */
[C---:B------:R-:W-:Y:S02]  /*2760*/  ISETP.LT.OR P0, PT, R20.reuse, 0x9, !P0 ;  /* 0x000000091400780c */ /* 0x040fe40004701670 */
[C---:B------:R-:W-:Y:S02]  /*2770*/  ISETP.LT.OR P4, PT, R20.reuse, 0x1, !P2 ;  /* 0x000000011400780c */ /* 0x040fe40005781670 */
[----:B------:R-:W-:Y:S01]  /*2780*/  ISETP.LT.OR P3, PT, R20, 0x9, !P3 ;  /* 0x000000091400780c */ /* 0x000fe20005f61670 */
[----:B------:R-:W-:-:S12]  /*2790*/  @P6 BRA `(.L_x_45) ;  /* 0x00000000000c6947 */ /* 0x000fd80003800000 */
[----:B------:R-:W1:Y:S02]  /*27a0*/  LDG.E.U8 R225, desc[UR38][R6.64+0x9] ;  /* 0x0000092606e17981 */ /* 0x000e64000c1e1100 */
[----:B-1----:R-:W-:-:S05]  /*27b0*/  PRMT R3, R225, 0x8880, RZ ;  /* 0x00008880e1037816 */ /* 0x002fca00000000ff */
[----:B------:R-:W-:-:S07]  /*27c0*/  IMAD R2, R3, R22, RZ ;  /* 0x0000001603027224 */ /* 0x000fce00078e02ff */
.L_x_45:
[----:B------:R-:W-:Y:S05]  /*27d0*/  BSYNC B1 ;  /* 0x0000000000017941 */ /* 0x000fea0003800000 */
.L_x_44:
[----:B------:R-:W-:Y:S01]  /*27e0*/  @!P6 IMAD R125, R125, R23, R2 ;  /* 0x000000177d7de224 */ /* 0x000fe200078e0202 */
[----:B------:R-:W-:Y:S04]  /*27f0*/  BSSY B1, `(.L_x_46) ;  /* 0x0000006000017945 */ /* 0x000fe80003800000 */
[----:B------:R4:W-:Y:S01]  /*2800*/  @!P6 STG.E.U8 desc[UR38][R8.64+0x9], R125 ;  /* 0x0000097d0800e986 */ /* 0x0009e2000c101126 */
[----:B------:R-:W-:Y:S05]  /*2810*/  @P1 BRA `(.L_x_47) ;  /* 0x00000000000c1947 */ /* 0x000fea0003800000 */
[----:B------:R-:W1:Y:S02]  /*2820*/  LDG.E.U8 R225, desc[UR38][R4.64+0x8] ;  /* 0x0000082604e17981 */ /* 0x000e64000c1e1100 */
[----:B-1----:R-:W-:-:S05]  /*2830*/  PRMT R3, R225, 0x8880, RZ ;  /* 0x00008880e1037816 */ /* 0x002fca00000000ff */
[----:B------:R-:W-:-:S07]  /*2840*/  IMAD R2, R3, R22, RZ ;  /* 0x0000001603027224 */ /* 0x000fce00078e02ff */
.L_x_47:
[----:B------:R-:W-:Y:S05]  /*2850*/  BSYNC B1 ;  /* 0x0000000000017941 */ /* 0x000fea0003800000 */
.L_x_46:
[----:B-1----:R-:W-:Y:S01]  /*2860*/  @!P1 IMAD R3, R126, R23, R2 ;  /* 0x000000177e039224 */ /* 0x002fe200078e0202 */
[----:B------:R-:W-:Y:S04]  /*2870*/  BSSY B1, `(.L_x_48) ;  /* 0x0000006000017945 */ /* 0x000fe80003800000 */
[----:B------:R1:W-:Y:S01]  /*2880*/  @!P1 STG.E.U8 desc[UR38][R10.64+0x8], R3 ;  /* 0x000008030a009986 */ /* 0x0003e2000c101126 */
[----:B------:R-:W-:Y:S05]  /*2890*/  @P0 BRA `(.L_x_49) ;  /* 0x00000000000c0947 */ /* 0x000fea0003800000 */
[----:B------:R-:W1:Y:S02]  /*28a0*/  LDG.E.U8 R225, desc[UR38][R4.64+0x9] ;  /* 0x0000092604e17981 */ /* 0x000e64000c1e1100 */
[----:B-1----:R-:W-:-:S05]  /*28b0*/  PRMT R3, R225, 0x8880, RZ ;  /* 0x00008880e1037816 */ /* 0x002fca00000000ff */
[----:B------:R-:W-:-:S07]  /*28c0*/  IMAD R2, R3, R22, RZ ;  /* 0x0000001603027224 */ /* 0x000fce00078e02ff */
.L_x_49:
[----:B------:R-:W-:Y:S05]  /*28d0*/  BSYNC B1 ;  /* 0x0000000000017941 */ /* 0x000fea0003800000 */
.L_x_48:
[----:B------:R-:W-:Y:S01]  /*28e0*/  @!P0 IMAD R127, R127, R23, R2 ;  /* 0x000000177f7f8224 */ /* 0x000fe200078e0202 */
[----:B------:R-:W-:Y:S04]  /*28f0*/  BSSY B1, `(.L_x_50) ;  /* 0x0000006000017945 */ /* 0x000fe80003800000 */
[----:B------:R0:W-:Y:S01]  /*2900*/  @!P0 STG.E.U8 desc[UR38][R10.64+0x9], R127 ;  /* 0x0000097f0a008986 */ /* 0x0001e2000c101126 */
[----:B------:R-:W-:Y:S05]  /*2910*/  @P5 BRA `(.L_x_51) ;  /* 0x00000000000c5947 */ /* 0x000fea0003800000 */
[----:B------:R-:W1:Y:S02]  /*2920*/  LDG.E.U8 R225, desc[UR38][R6.64+0x10] ;  /* 0x0000102606e17981 */ /* 0x000e64000c1e1100 */
[----:B-1----:R-:W-:-:S05]  /*2930*/  PRMT R3, R225, 0x8880, RZ ;  /* 0x00008880e1037816 */ /* 0x002fca00000000ff */
[----:B------:R-:W-:-:S07]  /*2940*/  IMAD R2, R3, R22, RZ ;  /* 0x0000001603027224 */ /* 0x000fce00078e02ff */
.L_x_51:
[----:B------:R-:W-:Y:S05]  /*2950*/  BSYNC B1 ;  /* 0x0000000000017941 */ /* 0x000fea0003800000 */
.L_x_50:
[----:B-1----:R-:W-:Y:S01]  /*2960*/  @!P5 IMAD R3, R128, R23, R2 ;  /* 0x000000178003d224 */ /* 0x002fe200078e0202 */
[----:B------:R-:W-:Y:S04]  /*2970*/  BSSY B1, `(.L_x_52) ;  /* 0x0000006000017945 */ /* 0x000fe80003800000 */
[----:B------:R1:W-:Y:S01]  /*2980*/  @!P5 STG.E.U8 desc[UR38][R8.64+0x10], R3 ;  /* 0x000010030800d986 */ /* 0x0003e2000c101126 */
[----:B------:R-:W-:Y:S05]  /*2990*/  @P4 BRA `(.L_x_53) ;  /* 0x00000000000c4947 */ /* 0x000fea0003800000 */
[----:B------:R-:W1:Y:S02]  /*29a0*/  LDG.E.U8 R225, desc[UR38][R6.64+0x11] ;  /* 0x0000112606e17981 */ /* 0x000e64000c1e1100 */
[----:B-1----:R-:W-:-:S05]  /*29b0*/  PRMT R3, R225, 0x8880, RZ ;  /* 0x00008880e1037816 */ /* 0x002fca00000000ff */
[----:B------:R-:W-:-:S07]  /*29c0*/  IMAD R2, R3, R22, RZ ;  /* 0x0000001603027224 */ /* 0x000fce00078e02ff */
.L_x_53:
[----:B------:R-:W-:Y:S05]  /*29d0*/  BSYNC B1 ;  /* 0x0000000000017941 */ /* 0x000fea0003800000 */
.L_x_52:
[----:B------:R-:W-:Y:S01]  /*29e0*/  @!P4 IMAD R129, R129, R23, R2 ;  /* 0x000000178181c224 */ /* 0x000fe200078e0202 */
[----:B------:R-:W-:Y:S04]  /*29f0*/  BSSY B1, `(.L_x_54) ;  /* 0x0000006000017945 */ /* 0x000fe80003800000 */
[----:B------:R0:W-:Y:S01]  /*2a00*/  @!P4 STG.E.U8 desc[UR38][R8.64+0x11], R129 ;  /* 0x000011810800c986 */ /* 0x0001e2000c101126 */
[----:B------:R-:W-:Y:S05]  /*2a10*/  @P3 BRA `(.L_x_55) ;  /* 0x00000000000c3947 */ /* 0x000fea0003800000 */
[----:B------:R-:W1:Y:S02]  /*2a20*/  LDG.E.U8 R225, desc[UR38][R4.64+0x10] ;  /* 0x0000102604e17981 */ /* 0x000e64000c1e1100 */
[----:B-1----:R-:W-:-:S05]  /*2a30*/  PRMT R3, R225, 0x8880, RZ ;  /* 0x00008880e1037816 */ /* 0x002fca00000000ff */
[----:B------:R-:W-:-:S07]  /*2a40*/  IMAD R2, R3, R22, RZ ;  /* 0x0000001603027224 */ /* 0x000fce00078e02ff */
.L_x_55:
[----:B------:R-:W-:Y:S05]  /*2a50*/  BSYNC B1 ;  /* 0x0000000000017941 */ /* 0x000fea0003800000 */
.L_x_54:
[----:B------:R-:W-:Y:S01]  /*2a60*/  ISETP.LT.OR P2, PT, R20, 0x9, !P2 ;  /* 0x000000091400780c */ /* 0x000fe20005741670 */
[----:B-1----:R-:W-:Y:S01]  /*2a70*/  @!P3 IMAD R3, R130, R23, R2 ;  /* 0x000000178203b224 */ /* 0x002fe200078e0202 */
[C---:B------:R-:W-:Y:S01]  /*2a80*/  ISETP.GE.AND P1, PT, R0.reuse, 0x19, PT ;  /* 0x000000190000780c */ /* 0x040fe20003f26270 */
[----:B------:R-:W-:Y:S01]  /*2a90*/  BSSY B1, `(.L_x_56) ;  /* 0x000000d000017945 */ /* 0x000fe20003800000 */
[C---:B------:R-:W-:Y:S02]  /*2aa0*/  ISETP.GE.AND P0, PT, R0.reuse, 0x1a, PT ;  /* 0x0000001a0000780c */ /* 0x040fe40003f06270 */
[----:B------:R1:W-:Y:S01]  /*2ab0*/  @!P3 STG.E.U8 desc[UR38][R10.64+0x10], R3 ;  /* 0x000010030a00b986 */ /* 0x0003e2000c101126 */
[----:B------:R-:W-:Y:S02]  /*2ac0*/  ISETP.GE.AND P3, PT, R0, 0x21, PT ;  /* 0x000000210000780c */ /* 0x000fe40003f66270 */
[C---:B------:R-:W-:Y:S02]  /*2ad0*/  ISETP.LT.OR P5, PT, R20.reuse, 0x1, !P1 ;  /* 0x000000011400780c */ /* 0x040fe40004fa1670 */
[----:B------:R-:W-:-:S02]  /*2ae0*/  ISETP.LT.OR P4, PT, R20, 0x1, !P0 ;  /* 0x000000011400780c */ /* 0x000fc40004781670 */
[C---:B------:R-:W-:Y:S02]  /*2af0*/  ISETP.LT.OR P6, PT, R20.reuse, 0x9, !P0 ;  /* 0x000000091400780c */ /* 0x040fe400047c1670 */
[C---:B------:R-:W-:Y:S02]  /*2b00*/  ISETP.LT.OR P1, PT, R20.reuse, 0x9, !P1 ;  /* 0x000000091400780c */ /* 0x040fe40004f21670 */
[----:B------:R-:W-:Y:S01]  /*2b10*/  ISETP.LT.OR P0, PT, R20, 0x1, !P3 ;  /* 0x000000011400780c */ /* 0x000fe20005f01670 */
[----:B-1----:R-:W-:-:S12]  /*2b20*/  @P2 BRA `(.L_x_57) ;  /* 0x00000000000c2947 */ /* 0x002fd80003800000 */
[----:B------:R-:W5:Y:S02]  /*2b30*/  LDG.E.U8 R225, desc[UR38][R4.64+0x11] ;  /* 0x0000112604e17981 */ /* 0x000f64000c1e1100 */
[----:B-----5:R-:W-:-:S05]  /*2b40*/  PRMT R3, R225, 0x8880, RZ ;  /* 0x00008880e1037816 */ /* 0x020fca00000000ff */
[----:B------:R-:W-:-:S07]  /*2b50*/  IMAD R2, R3, R22, RZ ;  /* 0x0000001603027224 */ /* 0x000fce00078e02ff */
.L_x_57:
[----:B------:R-:W-:Y:S05]  /*2b60*/  BSYNC B1 ;  /* 0x0000000000017941 */ /* 0x000fea0003800000 */
.L_x_56:
[----:B------:R-:W-:Y:S01]  /*2b70*/  @!P2 IMAD R131, R131, R23, R2 ;  /* 0x000000178383a224 */ /* 0x000fe200078e0202 */
[----:B------:R-:W-:Y:S04]  /*2b80*/  BSSY B1, `(.L_x_58) ;  /* 0x0000006000017945 */ /* 0x000fe80003800000 */
[----:B------:R1:W-:Y:S01]  /*2b90*/  @!P2 STG.E.U8 desc[UR38][R10.64+0x11], R131 ;  /* 0x000011830a00a986 */ /* 0x0003e2000c101126 */
[----:B------:R-:W-:Y:S05]  /*2ba0*/  @P5 BRA `(.L_x_59) ;  /* 0x00000000000c5947 */ /* 0x000fea0003800000 */
[----:B------:R-:W5:Y:S02]  /*2bb0*/  LDG.E.U8 R225, desc[UR38][R6.64+0x18] ;  /* 0x0000182606e17981 */ /* 0x000f64000c1e1100 */
[----:B-----5:R-:W-:-:S05]  /*2bc0*/  PRMT R3, R225, 0x8880, RZ ;  /* 0x00008880e1037816 */ /* 0x020fca00000000ff */
[----:B------:R-:W-:-:S07]  /*2bd0*/  IMAD R2, R3, R22, RZ ;  /* 0x0000001603027224 */ /* 0x000fce00078e02ff */
.L_x_59:
[----:B------:R-:W-:Y:S05]  /*2be0*/  BSYNC B1 ;  /* 0x0000000000017941 */ /* 0x000fea0003800000 */
.L_x_58:
[----:B------:R-:W-:Y:S01]  /*2bf0*/  @!P5 IMAD R3, R132, R23, R2 ;  /* 0x000000178403d224 */ /* 0x000fe200078e0202 */
[----:B------:R-:W-:Y:S04]  /*2c00*/  BSSY B1, `(.L_x_60) ;  /* 0x0000006000017945 */ /* 0x000fe80003800000 */
[----:B------:R0:W-:Y:S01]  /*2c10*/  @!P5 STG.E.U8 desc[UR38][R8.64+0x18], R3 ;  /* 0x000018030800d986 */ /* 0x0001e2000c101126 */
[----:B------:R-:W-:Y:S05]  /*2c20*/  @P4 BRA `(.L_x_61) ;  /* 0x00000000000c4947 */ /* 0x000fea0003800000 */
[----:B------:R-:W0:Y:S02]  /*2c30*/  LDG.E.U8 R225, desc[UR38][R6.64+0x19] ;  /* 0x0000192606e17981 */ /* 0x000e24000c1e1100 */
[----:B0-----:R-:W-:-:S05]  /*2c40*/  PRMT R3, R225, 0x8880, RZ ;  /* 0x00008880e1037816 */ /* 0x001fca00000000ff */
[----:B------:R-:W-:-:S07]  /*2c50*/  IMAD R2, R3, R22, RZ ;  /* 0x0000001603027224 */ /* 0x000fce00078e02ff */
.L_x_61:
[----:B------:R-:W-:Y:S05]  /*2c60*/  BSYNC B1 ;  /* 0x0000000000017941 */ /* 0x000fea0003800000 */
.L_x_60:
[----:B------:R-:W-:Y:S01]  /*2c70*/  @!P4 IMAD R133, R133, R23, R2 ;  /* 0x000000178585c224 */ /* 0x000fe200078e0202 */
[----:B------:R-:W-:Y:S04]  /*2c80*/  BSSY B1, `(.L_x_62) ;  /* 0x0000006000017945 */ /* 0x000fe80003800000 */
[----:B------:R0:W-:Y:S01]  /*2c90*/  @!P4 STG.E.U8 desc[UR38][R8.64+0x19], R133 ;  /* 0x000019850800c986 */ /* 0x0001e2000c101126 */
[----:B------:R-:W-:Y:S05]  /*2ca0*/  @P1 BRA `(.L_x_63) ;  /* 0x00000000000c1947 */ /* 0x000fea0003800000 */
[----:B------:R-:W0:Y:S02]  /*2cb0*/  LDG.E.U8 R225, desc[UR38][R4.64+0x18] ;  /* 0x0000182604e17981 */ /* 0x000e24000c1e1100 */
[----:B0-----:R-:W-:-:S05]  /*2cc0*/  PRMT R3, R225, 0x8880, RZ ;  /* 0x00008880e1037816 */ /* 0x001fca00000000ff */
[----:B------:R-:W-:-:S07]  /*2cd0*/  IMAD R2, R3, R22, RZ ;  /* 0x0000001603027224 */ /* 0x000fce00078e02ff */
.L_x_63:
[----:B------:R-:W-:Y:S05]  /*2ce0*/  BSYNC B1 ;  /* 0x0000000000017941 */ /* 0x000fea0003800000 */
.L_x_62:
[----:B0-----:R-:W-:Y:S01]  /*2cf0*/  @!P1 IMAD R3, R134, R23, R2 ;  /* 0x0000001786039224 */ /* 0x001fe200078e0202 */
[----:B------:R-:W-:Y:S04]  /*2d00*/  BSSY B1, `(.L_x_64) ;  /* 0x0000006000017945 */ /* 0x000fe80003800000 */
[----:B------:R0:W-:Y:S01]  /*2d10*/  @!P1 STG.E.U8 desc[UR38][R10.64+0x18], R3 ;  /* 0x000018030a009986 */ /* 0x0001e2000c101126 */
[----:B------:R-:W-:Y:S05]  /*2d20*/  @P6 BRA `(.L_x_65) ;  /* 0x00000000000c6947 */ /* 0x000fea0003800000 */
[----:B------:R-:W0:Y:S02]  /*2d30*/  LDG.E.U8 R225, desc[UR38][R4.64+0x19] ;  /* 0x0000192604e17981 */ /* 0x000e24000c1e1100 */
[----:B0-----:R-:W-:-:S05]  /*2d40*/  PRMT R3, R225, 0x8880, RZ ;  /* 0x00008880e1037816 */ /* 0x001fca00000000ff */
[----:B------:R-:W-:-:S07]  /*2d50*/  IMAD R2, R3, R22, RZ ;  /* 0x0000001603027224 */ /* 0x000fce00078e02ff */
.L_x_65:
[----:B------:R-:W-:Y:S05]  /*2d60*/  BSYNC B1 ;  /* 0x0000000000017941 */ /* 0x000fea0003800000 */
.L_x_64:
[----:B------:R-:W-:Y:S01]  /*2d70*/  @!P6 IMAD R135, R135, R23, R2 ;  /* 0x000000178787e224 */ /* 0x000fe200078e0202 */
[----:B------:R-:W-:Y:S04]  /*2d80*/  BSSY B1, `(.L_x_66) ;  /* 0x0000006000017945 */ /* 0x000fe80003800000 */
[----:B------:R0:W-:Y:S01]  /*2d90*/  @!P6 STG.E.U8 desc[UR38][R10.64+0x19], R135 ;  /* 0x000019870a00e986 */ /* 0x0001e2000c101126 */
[----:B------:R-:W-:Y:S05]  /*2da0*/  @P0 BRA `(.L_x_67) ;  /* 0x00000000000c0947 */ /* 0x000fea0003800000 */
[----:B------:R-:W0:Y:S02]  /*2db0*/  LDG.E.U8 R225, desc[UR38][R6.64+0x20] ;  /* 0x0000202606e17981 */ /* 0x000e24000c1e1100 */
[----:B0-----:R-:W-:-:S05]  /*2dc0*/  PRMT R3, R225, 0x8880, RZ ;  /* 0x00008880e1037816 */ /* 0x001fca00000000ff */
[----:B------:R-:W-:-:S07]  /*2dd0*/  IMAD R2, R3, R22, RZ ;  /* 0x0000001603027224 */ /* 0x000fce00078e02ff */
.L_x_67:
[----:B------:R-:W-:Y:S05]  /*2de0*/  BSYNC B1 ;  /* 0x0000000000017941 */ /* 0x000fea0003800000 */
.L_x_66:
[----:B------:R-:W-:Y:S01]  /*2df0*/  ISETP.GE.AND P2, PT, R0, 0x22, PT ;  /* 0x000000220000780c */ /* 0x000fe20003f46270 */
[----:B0-----:R-:W-:Y:S01]  /*2e00*/  @!P0 IMAD R3, R136, R23, R2 ;  /* 0x0000001788038224 */ /* 0x001fe200078e0202 */
[----:B------:R-:W-:Y:S01]  /*2e10*/  ISETP.GE.AND P1, PT, R0, 0x29, PT ;  /* 0x000000290000780c */ /* 0x000fe20003f26270 */
[----:B------:R-:W-:Y:S01]  /*2e20*/  BSSY B1, `(.L_x_68) ;  /* 0x000000d000017945 */ /* 0x000fe20003800000 */
[----:B------:R-:W-:Y:S02]  /*2e30*/  ISETP.LT.OR P4, PT, R20, 0x1, !P2 ;  /* 0x000000011400780c */ /* 0x000fe40005781670 */
[----:B------:R0:W-:Y:S01]  /*2e40*/  @!P0 STG.E.U8 desc[UR38][R8.64+0x20], R3 ;  /* 0x0000200308008986 */ /* 0x0001e2000c101126 */
[----:B------:R-:W-:Y:S02]  /*2e50*/  ISETP.GE.AND P0, PT, R0, 0x2a, PT ;  /* 0x0000002a0000780c */ /* 0x000fe40003f06270 */
[C---:B------:R-:W-:Y:S02]  /*2e60*/  ISETP.LT.OR P6, PT, R20.reuse, 0x1, !P1 ;  /* 0x000000011400780c */ /* 0x040fe40004fc1670 */
[----:B------:R-:W-:-:S02]  /*2e70*/  ISETP.LT.OR P3, PT, R20, 0x9, !P3 ;  /* 0x000000091400780c */ /* 0x000fc40005f61670 */
[C---:B------:R-:W-:Y:S02]  /*2e80*/  ISETP.LT.OR P2, PT, R20.reuse, 0x9, !P2 ;  /* 0x000000091400780c */ /* 0x040fe40005741670 */
[C---:B------:R-:W-:Y:S02]  /*2e90*/  ISETP.LT.OR P5, PT, R20.reuse, 0x1, !P0 ;  /* 0x000000011400780c */ /* 0x040fe400047a1670 */
[----:B------:R-:W-:Y:S01]  /*2ea0*/  ISETP.LT.OR P1, PT, R20, 0x9, !P1 ;  /* 0x000000091400780c */ /* 0x000fe20004f21670 */
[----:B0-----:R-:W-:-:S12]  /*2eb0*/  @P4 BRA `(.L_x_69) ;  /* 0x00000000000c4947 */ /* 0x001fd80003800000 */
[----:B------:R-:W5:Y:S02]  /*2ec0*/  LDG.E.U8 R225, desc[UR38][R6.64+0x21] ;  /* 0x0000212606e17981 */ /* 0x000f64000c1e1100 */
[----:B-----5:R-:W-:-:S05]  /*2ed0*/  PRMT R3, R225, 0x8880, RZ ;  /* 0x00008880e1037816 */ /* 0x020fca00000000ff */
[----:B------:R-:W-:-:S07]  /*2ee0*/  IMAD R2, R3, R22, RZ ;  /* 0x0000001603027224 */ /* 0x000fce00078e02ff */
.L_x_69:
[----:B------:R-:W-:Y:S05]  /*2ef0*/  BSYNC B1 ;  /* 0x0000000000017941 */ /* 0x000fea0003800000 */
.L_x_68:
[----:B------:R-:W-:Y:S01]  /*2f00*/  @!P4 IMAD R137, R137, R23, R2 ;  /* 0x000000178989c224 */ /* 0x000fe200078e0202 */
[----:B------:R-:W-:Y:S04]  /*2f10*/  BSSY B1, `(.L_x_70) ;  /* 0x0000006000017945 */ /* 0x000fe80003800000 */
[----:B------:R0:W-:Y:S01]  /*2f20*/  @!P4 STG.E.U8 desc[UR38][R8.64+0x21], R137 ;  /* 0x000021890800c986 */ /* 0x0001e2000c101126 */
[----:B------:R-:W-:Y:S05]  /*2f30*/  @P3 BRA `(.L_x_71) ;  /* 0x00000000000c3947 */ /* 0x000fea0003800000 */
[----:B------:R-:W5:Y:S02]  /*2f40*/  LDG.E.U8 R225, desc[UR38][R4.64+0x20] ;  /* 0x0000202604e17981 */ /* 0x000f64000c1e1100 */
[----:B-----5:R-:W-:-:S05]  /*2f50*/  PRMT R3, R225, 0x8880, RZ ;  /* 0x00008880e1037816 */ /* 0x020fca00000000ff */
[----:B------:R-:W-:-:S07]  /*2f60*/  IMAD R2, R3, R22, RZ ;  /* 0x0000001603027224 */ /* 0x000fce00078e02ff */
.L_x_71:
[----:B------:R-:W-:Y:S05]  /*2f70*/  BSYNC B1 ;  /* 0x0000000000017941 */ /* 0x000fea0003800000 */
.L_x_70:
[----:B------:R-:W-:Y:S01]  /*2f80*/  @!P3 IMAD R3, R138, R23, R2 ;  /* 0x000000178a03b224 */ /* 0x000fe200078e0202 */
[----:B------:R-:W-:Y:S04]  /*2f90*/  BSSY B1, `(.L_x_72) ;  /* 0x0000006000017945 */ /* 0x000fe80003800000 */
[----:B------:R0:W-:Y:S01]  /*2fa0*/  @!P3 STG.E.U8 desc[UR38][R10.64+0x20], R3 ;  /* 0x000020030a00b986 */ /* 0x0001e2000c101126 */
[----:B------:R-:W-:Y:S05]  /*2fb0*/  @P2 BRA `(.L_x_73) ;  /* 0x00000000000c2947 */ /* 0x000fea0003800000 */
[----:B------:R-:W0:Y:S02]  /*2fc0*/  LDG.E.U8 R225, desc[UR38][R4.64+0x21] ;  /* 0x0000212604e17981 */ /* 0x000e24000c1e1100 */
[----:B0-----:R-:W-:-:S05]  /*2fd0*/  PRMT R3, R225, 0x8880, RZ ;  /* 0x00008880e1037816 */ /* 0x001fca00000000ff */
[----:B------:R-:W-:-:S07]  /*2fe0*/  IMAD R2, R3, R22, RZ ;  /* 0x0000001603027224 */ /* 0x000fce00078e02ff */
.L_x_73:
[----:B------:R-:W-:Y:S05]  /*2ff0*/  BSYNC B1 ;  /* 0x0000000000017941 */ /* 0x000fea0003800000 */
.L_x_72:
[----:B------:R-:W-:Y:S01]  /*3000*/  @!P2 IMAD R139, R139, R23, R2 ;  /* 0x000000178b8ba224 */ /* 0x000fe200078e0202 */
[----:B------:R-:W-:Y:S04]  /*3010*/  BSSY B1, `(.L_x_74) ;  /* 0x0000006000017945 */ /* 0x000fe80003800000 */
[----:B------:R0:W-:Y:S01]  /*3020*/  @!P2 STG.E.U8 desc[UR38][R10.64+0x21], R139 ;  /* 0x0000218b0a00a986 */ /* 0x0001e2000c101126 */
[----:B------:R-:W-:Y:S05]  /*3030*/  @P6 BRA `(.L_x_75) ;  /* 0x00000000000c6947 */ /* 0x000fea0003800000 */
[----:B------:R-:W0:Y:S02]  /*3040*/  LDG.E.U8 R225, desc[UR38][R6.64+0x28] ;  /* 0x0000282606e17981 */ /* 0x000e24000c1e1100 */
[----:B0-----:R-:W-:-:S05]  /*3050*/  PRMT R3, R225, 0x8880, RZ ;  /* 0x00008880e1037816 */ /* 0x001fca00000000ff */
[----:B------:R-:W-:-:S07]  /*3060*/  IMAD R2, R3, R22, RZ ;  /* 0x0000001603027224 */ /* 0x000fce00078e02ff */
.L_x_75:
[----:B------:R-:W-:Y:S05]  /*3070*/  BSYNC B1 ;  /* 0x0000000000017941 */ /* 0x000fea0003800000 */
.L_x_74:
[----:B0-----:R-:W-:Y:S01]  /*3080*/  @!P6 IMAD R3, R140, R23, R2 ;  /* 0x000000178c03e224 */ /* 0x001fe200078e0202 */
[----:B------:R-:W-:Y:S04]  /*3090*/  BSSY B1, `(.L_x_76) ;  /* 0x0000006000017945 */ /* 0x000fe80003800000 */
[----:B------:R0:W-:Y:S01]  /*30a0*/  @!P6 STG.E.U8 desc[UR38][R8.64+0x28], R3 ;  /* 0x000028030800e986 */ /* 0x0001e2000c101126 */
[----:B------:R-:W-:Y:S05]  /*30b0*/  @P5 BRA `(.L_x_77) ;  /* 0x00000000000c5947 */ /* 0x000fea0003800000 */
[----:B------:R-:W0:Y:S02]  /*30c0*/  LDG.E.U8 R225, desc[UR38][R6.64+0x29] ;  /* 0x0000292606e17981 */ /* 0x000e24000c1e1100 */
[----:B0-----:R-:W-:-:S05]  /*30d0*/  PRMT R3, R225, 0x8880, RZ ;  /* 0x00008880e1037816 */ /* 0x001fca00000000ff */
[----:B------:R-:W-:-:S07]  /*30e0*/  IMAD R2, R3, R22, RZ ;  /* 0x0000001603027224 */ /* 0x000fce00078e02ff */
.L_x_77:
[----:B------:R-:W-:Y:S05]  /*30f0*/  BSYNC B1 ;  /* 0x0000000000017941 */ /* 0x000fea0003800000 */
.L_x_76:
[----:B------:R-:W-:Y:S01]  /*3100*/  @!P5 IMAD R141, R141, R23, R2 ;  /* 0x000000178d8dd224 */ /* 0x000fe200078e0202 */
[----:B------:R-:W-:Y:S04]  /*3110*/  BSSY B1, `(.L_x_78) ;  /* 0x0000006000017945 */ /* 0x000fe80003800000 */
[----:B------:R0:W-:Y:S01]  /*3120*/  @!P5 STG.E.U8 desc[UR38][R8.64+0x29], R141 ;  /* 0x0000298d0800d986 */ /* 0x0001e2000c101126 */
[----:B------:R-:W-:Y:S05]  /*3130*/  @P1 BRA `(.L_x_79) ;  /* 0x00000000000c1947 */ /* 0x000fea0003800000 */
[----:B------:R-:W0:Y:S02]  /*3140*/  LDG.E.U8 R225, desc[UR38][R4.64+0x28] ;  /* 0x0000282604e17981 */ /* 0x000e24000c1e1100 */
[----:B0-----:R-:W-:-:S05]  /*3150*/  PRMT R3, R225, 0x8880, RZ ;  /* 0x00008880e1037816 */ /* 0x001fca00000000ff */
[----:B------:R-:W-:-:S07]  /*3160*/  IMAD R2, R3, R22, RZ ;  /* 0x0000001603027224 */ /* 0x000fce00078e02ff */
.L_x_79:
[----:B------:R-:W-:Y:S05]  /*3170*/  BSYNC B1 ;  /* 0x0000000000017941 */ /* 0x000fea0003800000 */
.L_x_78:
[----:B------:R-:W-:Y:S01]  /*3180*/  ISETP.LT.OR P0, PT, R20, 0x9, !P0 ;  /* 0x000000091400780c */ /* 0x000fe20004701670 */
[----:B0-----:R-:W-:Y:S01]  /*3190*/  @!P1 IMAD R3, R142, R23, R2 ;  /* 0x000000178e039224 */ /* 0x001fe200078e0202 */
[C---:B------:R-:W-:Y:S01]  /*31a0*/  ISETP.GE.AND P4, PT, R0.reuse, 0x31, PT ;  /* 0x000000310000780c */ /* 0x040fe20003f86270 */
[----:B------:R-:W-:Y:S01]  /*31b0*/  BSSY B1, `(.L_x_80) ;  /* 0x000000d000017945 */ /* 0x000fe20003800000 */
[C---:B------:R-:W-:Y:S02]  /*31c0*/  ISETP.GE.AND P2, PT, R0.reuse, 0x32, PT ;  /* 0x000000320000780c */ /* 0x040fe40003f46270 */
        /* <DEDUP_REMOVED lines=8> */
[----:B------:R-:W0:Y:S02]  /*3250*/  LDG.E.U8 R225, desc[UR38][R4.64+0x29] ;  /* 0x0000292604e17981 */ /* 0x000e24000c1e1100 */
[----:B0-----:R-:W-:-:S05]  /*3260*/  PRMT R3, R225, 0x8880, RZ ;  /* 0x00008880e1037816 */ /* 0x001fca00000000ff */
[----:B------:R-:W-:-:S07]  /*3270*/  IMAD R2, R3, R22, RZ ;  /* 0x0000001603027224 */ /* 0x000fce00078e02ff */
.L_x_81:
[----:B------:R-:W-:Y:S05]  /*3280*/  BSYNC B1 ;  /* 0x0000000000017941 */ /* 0x000fea0003800000 */
.L_x_80:
[----:B------:R-:W-:Y:S01]  /*3290*/  @!P0 IMAD R143, R143, R23, R2 ;  /* 0x000000178f8f8224 */ /* 0x000fe200078e0202 */
[----:B------:R-:W-:Y:S04]  /*32a0*/  BSSY B1, `(.L_x_82) ;  /* 0x0000006000017945 */ /* 0x000fe80003800000 */
[----:B------:R0:W-:Y:S01]  /*32b0*/  @!P0 STG.E.U8 desc[UR38][R10.64+0x29], R143 ;  /* 0x0000298f0a008986 */ /* 0x0001e2000c101126 */
[----:B------:R-:W-:Y:S05]  /*32c0*/  @P5 BRA `(.L_x_83) ;  /* 0x00000000000c5947 */ /* 0x000fea0003800000 */
[----:B------:R-:W0:Y:S02]  /*32d0*/  LDG.E.U8 R225, desc[UR38][R6.64+0x30] ;  /* 0x0000302606e17981 */ /* 0x000e24000c1e1100 */
[----:B0-----:R-:W-:-:S05]  /*32e0*/  PRMT R3, R225, 0x8880, RZ ;  /* 0x00008880e1037816 */ /* 0x001fca00000000ff */
[----:B------:R-:W-:-:S07]  /*32f0*/  IMAD R2, R3, R22, RZ ;  /* 0x0000001603027224 */ /* 0x000fce00078e02ff */
.L_x_83:
[----:B------:R-:W-:Y:S05]  /*3300*/  BSYNC B1 ;  /* 0x0000000000017941 */ /* 0x000fea0003800000 */
.L_x_82:
[----:B0-----:R-:W-:Y:S01]  /*3310*/  @!P5 IMAD R3, R144, R23, R2 ;  /* 0x000000179003d224 */ /* 0x001fe200078e0202 */
[----:B------:R-:W-:Y:S04]  /*3320*/  BSSY B1, `(.L_x_84) ;  /* 0x0000006000017945 */ /* 0x000fe80003800000 */
[----:B------:R0:W-:Y:S01]  /*3330*/  @!P5 STG.E.U8 desc[UR38][R8.64+0x30], R3 ;  /* 0x000030030800d986 */ /* 0x0001e2000c101126 */
[----:B------:R-:W-:Y:S05]  /*3340*/  @P1 BRA `(.L_x_85) ;  /* 0x00000000000c1947 */ /* 0x000fea0003800000 */
[----:B------:R-:W0:Y:S02]  /*3350*/  LDG.E.U8 R225, desc[UR38][R6.64+0x31] ;  /* 0x0000312606e17981 */ /* 0x000e24000c1e1100 */
[----:B0-----:R-:W-:-:S05]  /*3360*/  PRMT R3, R225, 0x8880, RZ ;  /* 0x00008880e1037816 */ /* 0x001fca00000000ff */
[----:B------:R-:W-:-:S07]  /*3370*/  IMAD R2, R3, R22, RZ ;  /* 0x0000001603027224 */ /* 0x000fce00078e02ff */
.L_x_85:
[----:B------:R-:W-:Y:S05]  /*3380*/  BSYNC B1 ;  /* 0x0000000000017941 */ /* 0x000fea0003800000 */
.L_x_84:
[----:B------:R-:W-:Y:S01]  /*3390*/  @!P1 IMAD R145, R145, R23, R2 ;  /* 0x0000001791919224 */ /* 0x000fe200078e0202 */
[----:B------:R-:W-:Y:S04]  /*33a0*/  BSSY B1, `(.L_x_86) ;  /* 0x0000006000017945 */ /* 0x000fe80003800000 */
[----:B------:R0:W-:Y:S01]  /*33b0*/  @!P1 STG.E.U8 desc[UR38][R8.64+0x31], R145 ;  /* 0x0000319108009986 */ /* 0x0001e2000c101126 */
[----:B------:R-:W-:Y:S05]  /*33c0*/  @P4 BRA `(.L_x_87) ;  /* 0x00000000000c4947 */ /* 0x000fea0003800000 */
[----:B------:R-:W0:Y:S02]  /*33d0*/  LDG.E.U8 R225, desc[UR38][R4.64+0x30] ;  /* 0x0000302604e17981 */ /* 0x000e24000c1e1100 */
[----:B0-----:R-:W-:-:S05]  /*33e0*/  PRMT R3, R225, 0x8880, RZ ;  /* 0x00008880e1037816 */ /* 0x001fca00000000ff */
[----:B------:R-:W-:-:S07]  /*33f0*/  IMAD R2, R3, R22, RZ ;  /* 0x0000001603027224 */ /* 0x000fce00078e02ff */
.L_x_87:
[----:B------:R-:W-:Y:S05]  /*3400*/  BSYNC B1 ;  /* 0x0000000000017941 */ /* 0x000fea0003800000 */
.L_x_86:
[----:B0-----:R-:W-:Y:S01]  /*3410*/  @!P4 IMAD R3, R146, R23, R2 ;  /* 0x000000179203c224 */ /* 0x001fe200078e0202 */
[----:B------:R-:W-:Y:S04]  /*3420*/  BSSY B1, `(.L_x_88) ;  /* 0x0000006000017945 */ /* 0x000fe80003800000 */
[----:B------:R0:W-:Y:S01]  /*3430*/  @!P4 STG.E.U8 desc[UR38][R10.64+0x30], R3 ;  /* 0x000030030a00c986 */ /* 0x0001e2000c101126 */
[----:B------:R-:W-:Y:S05]  /*3440*/  @P6 BRA `(.L_x_89) ;  /* 0x00000000000c6947 */ /* 0x000fea0003800000 */
[----:B------:R-:W0:Y:S02]  /*3450*/  LDG.E.U8 R225, desc[UR38][R4.64+0x31] ;  /* 0x0000312604e17981 */ /* 0x000e24000c1e1100 */
[----:B0-----:R-:W-:-:S05]  /*3460*/  PRMT R3, R225, 0x8880, RZ ;  /* 0x00008880e1037816 */ /* 0x001fca00000000ff */
[----:B------:R-:W-:-:S07]  /*3470*/  IMAD R2, R3, R22, RZ ;  /* 0x0000001603027224 */ /* 0x000fce00078e02ff */
.L_x_89:
[----:B------:R-:W-:Y:S05]  /*3480*/  BSYNC B1 ;  /* 0x0000000000017941 */ /* 0x000fea0003800000 */
.L_x_88:
[----:B------:R-:W-:Y:S01]  /*3490*/  @!P6 IMAD R147, R147, R23, R2 ;  /* 0x000000179393e224 */ /* 0x000fe200078e0202 */
[----:B------:R-:W-:Y:S04]  /*34a0*/  BSSY B1, `(.L_x_90) ;  /* 0x0000006000017945 */ /* 0x000fe80003800000 */
[----:B------:R0:W-:Y:S01]  /*34b0*/  @!P6 STG.E.U8 desc[UR38][R10.64+0x31], R147 ;  /* 0x000031930a00e986 */ /* 0x0001e2000c101126 */
[----:B------:R-:W-:Y:S05]  /*34c0*/  @P2 BRA `(.L_x_91) ;  /* 0x00000000000c2947 */ /* 0x000fea0003800000 */
[----:B------:R-:W0:Y:S02]  /*34d0*/  LDG.E.U8 R225, desc[UR38][R6.64+0x38] ;  /* 0x0000382606e17981 */ /* 0x000e24000c1e1100 */
[----:B0-----:R-:W-:-:S05]  /*34e0*/  PRMT R3, R225, 0x8880, RZ ;  /* 0x00008880e1037816 */ /* 0x001fca00000000ff */
[----:B------:R-:W-:-:S07]  /*34f0*/  IMAD R2, R3, R22, RZ ;  /* 0x0000001603027224 */ /* 0x000fce00078e02ff */
.L_x_91:
[----:B------:R-:W-:Y:S05]  /*3500*/  BSYNC B1 ;  /* 0x0000000000017941 */ /* 0x000fea0003800000 */
.L_x_90:
[----:B------:R-:W-:Y:S01]  /*3510*/  ISETP.GE.AND P5, PT, R0, 0x3a, PT ;  /* 0x0000003a0000780c */ /* 0x000fe20003fa6270 */
[----:B0-----:R-:W-:Y:S01]  /*3520*/  @!P2 IMAD R3, R148, R23, R2 ;  /* 0x000000179403a224 */ /* 0x001fe200078e0202 */
        /* <DEDUP_REMOVED lines=14> */
.L_x_93:
[----:B------:R-:W-:Y:S05]  /*3610*/  BSYNC B1 ;  /* 0x0000000000017941 */ /* 0x000fea0003800000 */
.L_x_92:
[----:B------:R-:W-:Y:S01]  /*3620*/  @!P4 IMAD R149, R149, R23, R2 ;  /* 0x000000179595c224 */ /* 0x000fe200078e0202 */
[----:B------:R-:W-:Y:S04]  /*3630*/  BSSY B1, `(.L_x_94) ;  /* 0x0000006000017945 */ /* 0x000fe80003800000 */
[----:B------:R0:W-:Y:S01]  /*3640*/  @!P4 STG.E.U8 desc[UR38][R8.64+0x39], R149 ;  /* 0x000039950800c986 */ /* 0x0001e2000c101126 */
[----:B------:R-:W-:Y:S05]  /*3650*/  @P3 BRA `(.L_x_95) ;  /* 0x00000000000c3947 */ /* 0x000fea0003800000 */
[----:B------:R-:W0:Y:S02]  /*3660*/  LDG.E.U8 R225, desc[UR38][R4.64+0x38] ;  /* 0x0000382604e17981 */ /* 0x000e24000c1e1100 */
[----:B0-----:R-:W-:-:S05]  /*3670*/  PRMT R3, R225, 0x8880, RZ ;  /* 0x00008880e1037816 */ /* 0x001fca00000000ff */
[----:B------:R-:W-:-:S07]  /*3680*/  IMAD R2, R3, R22, RZ ;  /* 0x0000001603027224 */ /* 0x000fce00078e02ff */
.L_x_95:
[----:B------:R-:W-:Y:S05]  /*3690*/  BSYNC B1 ;  /* 0x0000000000017941 */ /* 0x000fea0003800000 */
.L_x_94:
[----:B0-----:R-:W-:Y:S01]  /*36a0*/  @!P3 IMAD R3, R150, R23, R2 ;  /* 0x000000179603b224 */ /* 0x001fe200078e0202 */
[----:B------:R-:W-:Y:S04]  /*36b0*/  BSSY B1, `(.L_x_96) ;  /* 0x0000006000017945 */ /* 0x000fe80003800000 */
[----:B------:R0:W-:Y:S01]  /*36c0*/  @!P3 STG.E.U8 desc[UR38][R10.64+0x38], R3 ;  /* 0x000038030a00b986 */ /* 0x0001e2000c101126 */
[----:B------:R-:W-:Y:S05]  /*36d0*/  @P2 BRA `(.L_x_97) ;  /* 0x00000000000c2947 */ /* 0x000fea0003800000 */
[----:B------:R-:W0:Y:S02]  /*36e0*/  LDG.E.U8 R225, desc[UR38][R4.64+0x39] ;  /* 0x0000392604e17981 */ /* 0x000e24000c1e1100 */
[----:B0-----:R-:W-:-:S05]  /*36f0*/  PRMT R3, R225, 0x8880, RZ ;  /* 0x00008880e1037816 */ /* 0x001fca00000000ff */
[----:B------:R-:W-:-:S07]  /*3700*/  IMAD R2, R3, R22, RZ ;  /* 0x0000001603027224 */ /* 0x000fce00078e02ff */
.L_x_97:
[----:B------:R-:W-:Y:S05]  /*3710*/  BSYNC B1 ;  /* 0x0000000000017941 */ /* 0x000fea0003800000 */
.L_x_96:
[----:B------:R-:W-:Y:S01]  /*3720*/  @!P2 IMAD R151, R151, R23, R2 ;  /* 0x000000179797a224 */ /* 0x000fe200078e0202 */
[----:B------:R-:W-:Y:S04]  /*3730*/  BSSY B1, `(.L_x_98) ;  /* 0x0000006000017945 */ /* 0x000fe80003800000 */
[----:B------:R0:W-:Y:S01]  /*3740*/  @!P2 STG.E.U8 desc[UR38][R10.64+0x39], R151 ;  /* 0x000039970a00a986 */ /* 0x0001e2000c101126 */
[----:B------:R-:W-:Y:S05]  /*3750*/  @P6 BRA `(.L_x_99) ;  /* 0x00000000000c6947 */ /* 0x000fea0003800000 */
[----:B------:R-:W0:Y:S02]  /*3760*/  LDG.E.U8 R225, desc[UR38][R6.64+0x40] ;  /* 0x0000402606e17981 */ /* 0x000e24000c1e1100 */
[----:B0-----:R-:W-:-:S05]  /*3770*/  PRMT R3, R225, 0x8880, RZ ;  /* 0x00008880e1037816 */ /* 0x001fca00000000ff */
[----:B------:R-:W-:-:S07]  /*3780*/  IMAD R2, R3, R22, RZ ;  /* 0x0000001603027224 */ /* 0x000fce00078e02ff */
.L_x_99:
[----:B------:R-:W-:Y:S05]  /*3790*/  BSYNC B1 ;  /* 0x0000000000017941 */ /* 0x000fea0003800000 */
.L_x_98:
[----:B0-----:R-:W-:Y:S01]  /*37a0*/  @!P6 IMAD R3, R152, R23, R2 ;  /* 0x000000179803e224 */ /* 0x001fe200078e0202 */
[----:B------:R-:W-:Y:S04]  /*37b0*/  BSSY B1, `(.L_x_100) ;  /* 0x0000006000017945 */ /* 0x000fe80003800000 */
[----:B------:R0:W-:Y:S01]  /*37c0*/  @!P6 STG.E.U8 desc[UR38][R8.64+0x40], R3 ;  /* 0x000040030800e986 */ /* 0x0001e2000c101126 */
[----:B------:R-:W-:Y:S05]  /*37d0*/  @P5 BRA `(.L_x_101) ;  /* 0x00000000000c5947 */ /* 0x000fea0003800000 */
[----:B------:R-:W0:Y:S02]  /*37e0*/  LDG.E.U8 R225, desc[UR38][R6.64+0x41] ;  /* 0x0000412606e17981 */ /* 0x000e24000c1e1100 */
[----:B0-----:R-:W-:-:S05]  /*37f0*/  PRMT R3, R225, 0x8880, RZ ;  /* 0x00008880e1037816 */ /* 0x001fca00000000ff */
[----:B------:R-:W-:-:S07]  /*3800*/  IMAD R2, R3, R22, RZ ;  /* 0x0000001603027224 */ /* 0x000fce00078e02ff */
.L_x_101:
[----:B------:R-:W-:Y:S05]  /*3810*/  BSYNC B1 ;  /* 0x0000000000017941 */ /* 0x000fea0003800000 */
.L_x_100:
[----:B------:R-:W-:Y:S01]  /*3820*/  @!P5 IMAD R153, R153, R23, R2 ;  /* 0x000000179999d224 */ /* 0x000fe200078e0202 */
[----:B------:R-:W-:Y:S04]  /*3830*/  BSSY B1, `(.L_x_102) ;  /* 0x0000006000017945 */ /* 0x000fe80003800000 */
[----:B------:R0:W-:Y:S01]  /*3840*/  @!P5 STG.E.U8 desc[UR38][R8.64+0x41], R153 ;  /* 0x000041990800d986 */ /* 0x0001e2000c101126 */
[----:B------:R-:W-:Y:S05]  /*3850*/  @P1 BRA `(.L_x_103) ;  /* 0x00000000000c1947 */ /* 0x000fea0003800000 */
[----:B------:R-:W0:Y:S02]  /*3860*/  LDG.E.U8 R225, desc[UR38][R4.64+0x40] ;  /* 0x0000402604e17981 */ /* 0x000e24000c1e1100 */
[----:B0-----:R-:W-:-:S05]  /*3870*/  PRMT R3, R225, 0x8880, RZ ;  /* 0x00008880e1037816 */ /* 0x001fca00000000ff */
[----:B------:R-:W-:-:S07]  /*3880*/  IMAD R2, R3, R22, RZ ;  /* 0x0000001603027224 */ /* 0x000fce00078e02ff */
.L_x_103:
[----:B------:R-:W-:Y:S05]  /*3890*/  BSYNC B1 ;  /* 0x0000000000017941 */ /* 0x000fea0003800000 */
.L_x_102:
        /* <DEDUP_REMOVED lines=16> */
.L_x_105:
[----:B------:R-:W-:Y:S05]  /*39a0*/  BSYNC B1 ;  /* 0x0000000000017941 */ /* 0x000fea0003800000 */
.L_x_104:
[----:B------:R-:W-:Y:S01]  /*39b0*/  @!P0 IMAD R155, R155, R23, R2 ;  /* 0x000000179b9b8224 */ /* 0x000fe200078e0202 */
[----:B------:R-:W-:Y:S04]  /*39c0*/  BSSY B1, `(.L_x_106) ;  /* 0x0000006000017945 */ /* 0x000fe80003800000 */
[----:B------:R0:W-:Y:S01]  /*39d0*/  @!P0 STG.E.U8 desc[UR38][R10.64+0x41], R155 ;  /* 0x0000419b0a008986 */ /* 0x0001e2000c101126 */
[----:B------:R-:W-:Y:S05]  /*39e0*/  @P5 BRA `(.L_x_107) ;  /* 0x00000000000c5947 */ /* 0x000fea0003800000 */
[----:B------:R-:W0:Y:S02]  /*39f0*/  LDG.E.U8 R225, desc[UR38][R6.64+0x48] ;  /* 0x0000482606e17981 */ /* 0x000e24000c1e1100 */
[----:B0-----:R-:W-:-:S05]  /*3a00*/  PRMT R3, R225, 0x8880, RZ ;  /* 0x00008880e1037816 */ /* 0x001fca00000000ff */
[----:B------:R-:W-:-:S07]  /*3a10*/  IMAD R2, R3, R22, RZ ;  /* 0x0000001603027224 */ /* 0x000fce00078e02ff */
.L_x_107:
[----:B------:R-:W-:Y:S05]  /*3a20*/  BSYNC B1 ;  /* 0x0000000000017941 */ /* 0x000fea0003800000 */
.L_x_106:
[----:B0-----:R-:W-:Y:S01]  /*3a30*/  @!P5 IMAD R3, R156, R23, R2 ;  /* 0x000000179c03d224 */ /* 0x001fe200078e0202 */
[----:B------:R-:W-:Y:S04]  /*3a40*/  BSSY B1, `(.L_x_108) ;  /* 0x0000006000017945 */ /* 0x000fe80003800000 */
[----:B------:R0:W-:Y:S01]  /*3a50*/  @!P5 STG.E.U8 desc[UR38][R8.64+0x48], R3 ;  /* 0x000048030800d986 */ /* 0x0001e2000c101126 */
[----:B------:R-:W-:Y:S05]  /*3a60*/  @P1 BRA `(.L_x_109) ;  /* 0x00000000000c1947 */ /* 0x000fea0003800000 */
[----:B------:R-:W0:Y:S02]  /*3a70*/  LDG.E.U8 R225, desc[UR38][R6.64+0x49] ;  /* 0x0000492606e17981 */ /* 0x000e24000c1e1100 */
[----:B0-----:R-:W-:-:S05]  /*3a80*/  PRMT R3, R225, 0x8880, RZ ;  /* 0x00008880e1037816 */ /* 0x001fca00000000ff */
[----:B------:R-:W-:-:S07]  /*3a90*/  IMAD R2, R3, R22, RZ ;  /* 0x0000001603027224 */ /* 0x000fce00078e02ff */
.L_x_109:
[----:B------:R-:W-:Y:S05]  /*3aa0*/  BSYNC B1 ;  /* 0x0000000000017941 */ /* 0x000fea0003800000 */
.L_x_108:
[----:B------:R-:W-:Y:S01]  /*3ab0*/  @!P1 IMAD R157, R157, R23, R2 ;  /* 0x000000179d9d9224 */ /* 0x000fe200078e0202 */
[----:B------:R-:W-:Y:S04]  /*3ac0*/  BSSY B1, `(.L_x_110) ;  /* 0x0000006000017945 */ /* 0x000fe80003800000 */
[----:B------:R0:W-:Y:S01]  /*3ad0*/  @!P1 STG.E.U8 desc[UR38][R8.64+0x49], R157 ;  /* 0x0000499d08009986 */ /* 0x0001e2000c101126 */
[----:B------:R-:W-:Y:S05]  /*3ae0*/  @P4 BRA `(.L_x_111) ;  /* 0x00000000000c4947 */ /* 0x000fea0003800000 */
[----:B------:R-:W0:Y:S02]  /*3af0*/  LDG.E.U8 R225, desc[UR38][R4.64+0x48] ;  /* 0x0000482604e17981 */ /* 0x000e24000c1e1100 */
[----:B0-----:R-:W-:-:S05]  /*3b00*/  PRMT R3, R225, 0x8880, RZ ;  /* 0x00008880e1037816 */ /* 0x001fca00000000ff */
[----:B------:R-:W-:-:S07]  /*3b10*/  IMAD R2, R3, R22, RZ ;  /* 0x0000001603027224 */ /* 0x000fce00078e02ff */
.L_x_111:
[----:B------:R-:W-:Y:S05]  /*3b20*/  BSYNC B1 ;  /* 0x0000000000017941 */ /* 0x000fea0003800000 */
.L_x_110:
[----:B0-----:R-:W-:Y:S01]  /*3b30*/  @!P4 IMAD R3, R158, R23, R2 ;  /* 0x000000179e03c224 */ /* 0x001fe200078e0202 */
[----:B------:R-:W-:Y:S04]  /*3b40*/  BSSY B1, `(.L_x_112) ;  /* 0x0000006000017945 */ /* 0x000fe80003800000 */
[----:B------:R0:W-:Y:S01]  /*3b50*/  @!P4 STG.E.U8 desc[UR38][R10.64+0x48], R3 ;  /* 0x000048030a00c986 */ /* 0x0001e2000c101126 */
[----:B------:R-:W-:Y:S05]  /*3b60*/  @P6 BRA `(.L_x_113) ;  /* 0x00000000000c6947 */ /* 0x000fea0003800000 */
[----:B------:R-:W0:Y:S02]  /*3b70*/  LDG.E.U8 R225, desc[UR38][R4.64+0x49] ;  /* 0x0000492604e17981 */ /* 0x000e24000c1e1100 */
[----:B0-----:R-:W-:-:S05]  /*3b80*/  PRMT R3, R225, 0x8880, RZ ;  /* 0x00008880e1037816 */ /* 0x001fca00000000ff */
[----:B------:R-:W-:-:S07]  /*3b90*/  IMAD R2, R3, R22, RZ ;  /* 0x0000001603027224 */ /* 0x000fce00078e02ff */
.L_x_113:
[----:B------:R-:W-:Y:S05]  /*3ba0*/  BSYNC B1 ;  /* 0x0000000000017941 */ /* 0x000fea0003800000 */
.L_x_112:
[----:B------:R-:W-:Y:S01]  /*3bb0*/  @!P6 IMAD R159, R159, R23, R2 ;  /* 0x000000179f9fe224 */ /* 0x000fe200078e0202 */
[----:B------:R-:W-:Y:S04]  /*3bc0*/  BSSY B1, `(.L_x_114) ;  /* 0x0000006000017945 */ /* 0x000fe80003800000 */
[----:B------:R0:W-:Y:S01]  /*3bd0*/  @!P6 STG.E.U8 desc[UR38][R10.64+0x49], R159 ;  /* 0x0000499f0a00e986 */ /* 0x0001e2000c101126 */
[----:B------:R-:W-:Y:S05]  /*3be0*/  @P2 BRA `(.L_x_115) ;  /* 0x00000000000c2947 */ /* 0x000fea0003800000 */
[----:B------:R-:W0:Y:S02]  /*3bf0*/  LDG.E.U8 R225, desc[UR38][R6.64+0x50] ;  /* 0x0000502606e17981 */ /* 0x000e24000c1e1100 */
[----:B0-----:R-:W-:-:S05]  /*3c00*/  PRMT R3, R225, 0x8880, RZ ;  /* 0x00008880e1037816 */ /* 0x001fca00000000ff */
[----:B------:R-:W-:-:S07]  /*3c10*/  IMAD R2, R3, R22, RZ ;  /* 0x0000001603027224 */ /* 0x000fce00078e02ff */
.L_x_115:
[----:B------:R-:W-:Y:S05]  /*3c20*/  BSYNC B1 ;  /* 0x0000000000017941 */ /* 0x000fea0003800000 */
.L_x_114:
        /* <DEDUP_REMOVED lines=16> */
.L_x_117:
[----:B------:R-:W-:Y:S05]  /*3d30*/  BSYNC B1 ;  /* 0x0000000000017941 */ /* 0x000fea0003800000 */
.L_x_116:
[----:B------:R-:W-:Y:S01]  /*3d40*/  @!P4 IMAD R161, R161, R23, R2 ;  /* 0x00000017a1a1c224 */ /* 0x000fe200078e0202 */
[----:B------:R-:W-:Y:S04]  /*3d50*/  BSSY B1, `(.L_x_118) ;  /* 0x0000006000017945 */ /* 0x000fe80003800000 */
[----:B------:R0:W-:Y:S01]  /*3d60*/  @!P4 STG.E.U8 desc[UR38][R8.64+0x51], R161 ;  /* 0x000051a10800c986 */ /* 0x0001e2000c101126 */
[----:B------:R-:W-:Y:S05]  /*3d70*/  @P3 BRA `(.L_x_119) ;  /* 0x00000000000c3947 */ /* 0x000fea0003800000 */
[----:B------:R-:W0:Y:S02]  /*3d80*/  LDG.E.U8 R225, desc[UR38][R4.64+0x50] ;  /* 0x0000502604e17981 */ /* 0x000e24000c1e1100 */
[----:B0-----:R-:W-:-:S05]  /*3d90*/  PRMT R3, R225, 0x8880, RZ ;  /* 0x00008880e1037816 */ /* 0x001fca00000000ff */
[----:B------:R-:W-:-:S07]  /*3da0*/  IMAD R2, R3, R22, RZ ;  /* 0x0000001603027224 */ /* 0x000fce00078e02ff */
.L_x_119:
[----:B------:R-:W-:Y:S05]  /*3db0*/  BSYNC B1 ;  /* 0x0000000000017941 */ /* 0x000fea0003800000 */
.L_x_118:
[----:B0-----:R-:W-:Y:S01]  /*3dc0*/  @!P3 IMAD R3, R162, R23, R2 ;  /* 0x00000017a203b224 */ /* 0x001fe200078e0202 */
[----:B------:R-:W-:Y:S04]  /*3dd0*/  BSSY B1, `(.L_x_120) ;  /* 0x0000006000017945 */ /* 0x000fe80003800000 */
[----:B------:R0:W-:Y:S01]  /*3de0*/  @!P3 STG.E.U8 desc[UR38][R10.64+0x50], R3 ;  /* 0x000050030a00b986 */ /* 0x0001e2000c101126 */
[----:B------:R-:W-:Y:S05]  /*3df0*/  @P2 BRA `(.L_x_121) ;  /* 0x00000000000c2947 */ /* 0x000fea0003800000 */
[----:B------:R-:W0:Y:S02]  /*3e00*/  LDG.E.U8 R225, desc[UR38][R4.64+0x51] ;  /* 0x0000512604e17981 */ /* 0x000e24000c1e1100 */
[----:B0-----:R-:W-:-:S05]  /*3e10*/  PRMT R3, R225, 0x8880, RZ ;  /* 0x00008880e1037816 */ /* 0x001fca00000000ff */
[----:B------:R-:W-:-:S07]  /*3e20*/  IMAD R2, R3, R22, RZ ;  /* 0x0000001603027224 */ /* 0x000fce00078e02ff */
.L_x_121:
[----:B------:R-:W-:Y:S05]  /*3e30*/  BSYNC B1 ;  /* 0x0000000000017941 */ /* 0x000fea0003800000 */
.L_x_120:
[----:B------:R-:W-:Y:S01]  /*3e40*/  @!P2 IMAD R163, R163, R23, R2 ;  /* 0x00000017a3a3a224 */ /* 0x000fe200078e0202 */
[----:B------:R-:W-:Y:S04]  /*3e50*/  BSSY B1, `(.L_x_122) ;  /* 0x0000006000017945 */ /* 0x000fe80003800000 */
[----:B------:R0:W-:Y:S01]  /*3e60*/  @!P2 STG.E.U8 desc[UR38][R10.64+0x51], R163 ;  /* 0x000051a30a00a986 */ /* 0x0001e2000c101126 */
[----:B------:R-:W-:Y:S05]  /*3e70*/  @P6 BRA `(.L_x_123) ;  /* 0x00000000000c6947 */ /* 0x000fea0003800000 */
[----:B------:R-:W0:Y:S02]  /*3e80*/  LDG.E.U8 R225, desc[UR38][R6.64+0x58] ;  /* 0x0000582606e17981 */ /* 0x000e24000c1e1100 */
[----:B0-----:R-:W-:-:S05]  /*3e90*/  PRMT R3, R225, 0x8880, RZ ;  /* 0x00008880e1037816 */ /* 0x001fca00000000ff */
[----:B------:R-:W-:-:S07]  /*3ea0*/  IMAD R2, R3, R22, RZ ;  /* 0x0000001603027224 */ /* 0x000fce00078e02ff */
.L_x_123:
[----:B------:R-:W-:Y:S05]  /*3eb0*/  BSYNC B1 ;  /* 0x0000000000017941 */ /* 0x000fea0003800000 */
.L_x_122:
[----:B0-----:R-:W-:Y:S01]  /*3ec0*/  @!P6 IMAD R3, R164, R23, R2 ;  /* 0x00000017a403e224 */ /* 0x001fe200078e0202 */
[----:B------:R-:W-:Y:S04]  /*3ed0*/  BSSY B1, `(.L_x_124) ;  /* 0x0000006000017945 */ /* 0x000fe80003800000 */
[----:B------:R0:W-:Y:S01]  /*3ee0*/  @!P6 STG.E.U8 desc[UR38][R8.64+0x58], R3 ;  /* 0x000058030800e986 */ /* 0x0001e2000c101126 */
[----:B------:R-:W-:Y:S05]  /*3ef0*/  @P5 BRA `(.L_x_125) ;  /* 0x00000000000c5947 */ /* 0x000fea0003800000 */
[----:B------:R-:W0:Y:S02]  /*3f00*/  LDG.E.U8 R225, desc[UR38][R6.64+0x59] ;  /* 0x0000592606e17981 */ /* 0x000e24000c1e1100 */
[----:B0-----:R-:W-:-:S05]  /*3f10*/  PRMT R3, R225, 0x8880, RZ ;  /* 0x00008880e1037816 */ /* 0x001fca00000000ff */
[----:B------:R-:W-:-:S07]  /*3f20*/  IMAD R2, R3, R22, RZ ;  /* 0x0000001603027224 */ /* 0x000fce00078e02ff */
.L_x_125:
[----:B------:R-:W-:Y:S05]  /*3f30*/  BSYNC B1 ;  /* 0x0000000000017941 */ /* 0x000fea0003800000 */
.L_x_124:
[----:B------:R-:W-:Y:S01]  /*3f40*/  @!P5 IMAD R165, R165, R23, R2 ;  /* 0x00000017a5a5d224 */ /* 0x000fe200078e0202 */
[----:B------:R-:W-:Y:S04]  /*3f50*/  BSSY B1, `(.L_x_126) ;  /* 0x0000006000017945 */ /* 0x000fe80003800000 */
[----:B------:R0:W-:Y:S01]  /*3f60*/  @!P5 STG.E.U8 desc[UR38][R8.64+0x59], R165 ;  /* 0x000059a50800d986 */ /* 0x0001e2000c101126 */
[----:B------:R-:W-:Y:S05]  /*3f70*/  @P1 BRA `(.L_x_127) ;  /* 0x00000000000c1947 */ /* 0x000fea0003800000 */
[----:B------:R-:W0:Y:S02]  /*3f80*/  LDG.E.U8 R225, desc[UR38][R4.64+0x58] ;  /* 0x0000582604e17981 */ /* 0x000e24000c1e1100 */
[----:B0-----:R-:W-:-:S05]  /*3f90*/  PRMT R3, R225, 0x8880, RZ ;  /* 0x00008880e1037816 */ /* 0x001fca00000000ff */
[----:B------:R-:W-:-:S07]  /*3fa0*/  IMAD R2, R3, R22, RZ ;  /* 0x0000001603027224 */ /* 0x000fce00078e02ff */
.L_x_127:
[----:B------:R-:W-:Y:S05]  /*3fb0*/  BSYNC B1 ;  /* 0x0000000000017941 */ /* 0x000fea0003800000 */
.L_x_126:
        /* <DEDUP_REMOVED lines=16> */
.L_x_129:
[----:B------:R-:W-:Y:S05]  /*40c0*/  BSYNC B1 ;  /* 0x0000000000017941 */ /* 0x000fea0003800000 */
.L_x_128:
[----:B------:R-:W-:Y:S01]  /*40d0*/  @!P0 IMAD R167, R167, R23, R2 ;  /* 0x00000017a7a78224 */ /* 0x000fe200078e0202 */
[----:B------:R-:W-:Y:S04]  /*40e0*/  BSSY B1, `(.L_x_130) ;  /* 0x0000006000017945 */ /* 0x000fe80003800000 */
[----:B------:R0:W-:Y:S01]  /*40f0*/  @!P0 STG.E.U8 desc[UR38][R10.64+0x59], R167 ;  /* 0x000059a70a008986 */ /* 0x0001e2000c101126 */
[----:B------:R-:W-:Y:S05]  /*4100*/  @P5 BRA `(.L_x_131) ;  /* 0x00000000000c5947 */ /* 0x000fea0003800000 */
[----:B------:R-:W0:Y:S02]  /*4110*/  LDG.E.U8 R225, desc[UR38][R6.64+0x60] ;  /* 0x0000602606e17981 */ /* 0x000e24000c1e1100 */
[----:B0-----:R-:W-:-:S05]  /*4120*/  PRMT R3, R225, 0x8880, RZ ;  /* 0x00008880e1037816 */ /* 0x001fca00000000ff */
[----:B------:R-:W-:-:S07]  /*4130*/  IMAD R2, R3, R22, RZ ;  /* 0x0000001603027224 */ /* 0x000fce00078e02ff */
.L_x_131:
[----:B------:R-:W-:Y:S05]  /*4140*/  BSYNC B1 ;  /* 0x0000000000017941 */ /* 0x000fea0003800000 */
.L_x_130:
[----:B0-----:R-:W-:Y:S01]  /*4150*/  @!P5 IMAD R3, R168, R23, R2 ;  /* 0x00000017a803d224 */ /* 0x001fe200078e0202 */
[----:B------:R-:W-:Y:S04]  /*4160*/  BSSY B1, `(.L_x_132) ;  /* 0x0000006000017945 */ /* 0x000fe80003800000 */
[----:B------:R0:W-:Y:S01]  /*4170*/  @!P5 STG.E.U8 desc[UR38][R8.64+0x60], R3 ;  /* 0x000060030800d986 */ /* 0x0001e2000c101126 */
[----:B------:R-:W-:Y:S05]  /*4180*/  @P1 BRA `(.L_x_133) ;  /* 0x00000000000c1947 */ /* 0x000fea0003800000 */
[----:B------:R-:W0:Y:S02]  /*4190*/  LDG.E.U8 R225, desc[UR38][R6.64+0x61] ;  /* 0x0000612606e17981 */ /* 0x000e24000c1e1100 */
[----:B0-----:R-:W-:-:S05]  /*41a0*/  PRMT R3, R225, 0x8880, RZ ;  /* 0x00008880e1037816 */ /* 0x001fca00000000ff */
[----:B------:R-:W-:-:S07]  /*41b0*/  IMAD R2, R3, R22, RZ ;  /* 0x0000001603027224 */ /* 0x000fce00078e02ff */
.L_x_133:
[----:B------:R-:W-:Y:S05]  /*41c0*/  BSYNC B1 ;  /* 0x0000000000017941 */ /* 0x000fea0003800000 */
.L_x_132:
[----:B------:R-:W-:Y:S01]  /*41d0*/  @!P1 IMAD R169, R169, R23, R2 ;  /* 0x00000017a9a99224 */ /* 0x000fe200078e0202 */
[----:B------:R-:W-:Y:S04]  /*41e0*/  BSSY B1, `(.L_x_134) ;  /* 0x0000006000017945 */ /* 0x000fe80003800000 */
[----:B------:R0:W-:Y:S01]  /*41f0*/  @!P1 STG.E.U8 desc[UR38][R8.64+0x61], R169 ;  /* 0x000061a908009986 */ /* 0x0001e2000c101126 */
[----:B------:R-:W-:Y:S05]  /*4200*/  @P4 BRA `(.L_x_135) ;  /* 0x00000000000c4947 */ /* 0x000fea0003800000 */
[----:B------:R-:W0:Y:S02]  /*4210*/  LDG.E.U8 R225, desc[UR38][R4.64+0x60] ;  /* 0x0000602604e17981 */ /* 0x000e24000c1e1100 */
[----:B0-----:R-:W-:-:S05]  /*4220*/  PRMT R3, R225, 0x8880, RZ ;  /* 0x00008880e1037816 */ /* 0x001fca00000000ff */
[----:B------:R-:W-:-:S07]  /*4230*/  IMAD R2, R3, R22, RZ ;  /* 0x0000001603027224 */ /* 0x000fce00078e02ff */
.L_x_135:
[----:B------:R-:W-:Y:S05]  /*4240*/  BSYNC B1 ;  /* 0x0000000000017941 */ /* 0x000fea0003800000 */
.L_x_134:
[----:B0-----:R-:W-:Y:S01]  /*4250*/  @!P4 IMAD R3, R170, R23, R2 ;  /* 0x00000017aa03c224 */ /* 0x001fe200078e0202 */
[----:B------:R-:W-:Y:S04]  /*4260*/  BSSY B1, `(.L_x_136) ;  /* 0x0000006000017945 */ /* 0x000fe80003800000 */
[----:B------:R0:W-:Y:S01]  /*4270*/  @!P4 STG.E.U8 desc[UR38][R10.64+0x60], R3 ;  /* 0x000060030a00c986 */ /* 0x0001e2000c101126 */
[----:B------:R-:W-:Y:S05]  /*4280*/  @P6 BRA `(.L_x_137) ;  /* 0x00000000000c6947 */ /* 0x000fea0003800000 */
[----:B------:R-:W0:Y:S02]  /*4290*/  LDG.E.U8 R225, desc[UR38][R4.64+0x61] ;  /* 0x0000612604e17981 */ /* 0x000e24000c1e1100 */
[----:B0-----:R-:W-:-:S05]  /*42a0*/  PRMT R3, R225, 0x8880, RZ ;  /* 0x00008880e1037816 */ /* 0x001fca00000000ff */
[----:B------:R-:W-:-:S07]  /*42b0*/  IMAD R2, R3, R22, RZ ;  /* 0x0000001603027224 */ /* 0x000fce00078e02ff */
.L_x_137:
[----:B------:R-:W-:Y:S05]  /*42c0*/  BSYNC B1 ;  /* 0x0000000000017941 */ /* 0x000fea0003800000 */
.L_x_136:
[----:B------:R-:W-:Y:S01]  /*42d0*/  @!P6 IMAD R171, R171, R23, R2 ;  /* 0x00000017ababe224 */ /* 0x000fe200078e0202 */
[----:B------:R-:W-:Y:S04]  /*42e0*/  BSSY B1, `(.L_x_138) ;  /* 0x0000006000017945 */ /* 0x000fe80003800000 */
[----:B------:R0:W-:Y:S01]  /*42f0*/  @!P6 STG.E.U8 desc[UR38][R10.64+0x61], R171 ;  /* 0x000061ab0a00e986 */ /* 0x0001e2000c101126 */
[----:B------:R-:W-:Y:S05]  /*4300*/  @P2 BRA `(.L_x_139) ;  /* 0x00000000000c2947 */ /* 0x000fea0003800000 */
[----:B------:R-:W0:Y:S02]  /*4310*/  LDG.E.U8 R225, desc[UR38][R6.64+0x68] ;  /* 0x0000682606e17981 */ /* 0x000e24000c1e1100 */
[----:B0-----:R-:W-:-:S05]  /*4320*/  PRMT R3, R225, 0x8880, RZ ;  /* 0x00008880e1037816 */ /* 0x001fca00000000ff */
[----:B------:R-:W-:-:S07]  /*4330*/  IMAD R2, R3, R22, RZ ;  /* 0x0000001603027224 */ /* 0x000fce00078e02ff */
.L_x_139:
[----:B------:R-:W-:Y:S05]  /*4340*/  BSYNC B1 ;  /* 0x0000000000017941 */ /* 0x000fea0003800000 */
.L_x_138:
        /* <DEDUP_REMOVED lines=16> */
.L_x_141:
[----:B------:R-:W-:Y:S05]  /*4450*/  BSYNC B1 ;  /* 0x0000000000017941 */ /* 0x000fea0003800000 */
.L_x_140:
[----:B------:R-:W-:Y:S01]  /*4460*/  @!P4 IMAD R173, R173, R23, R2 ;  /* 0x00000017adadc224 */ /* 0x000fe200078e0202 */
[----:B------:R-:W-:Y:S04]  /*4470*/  BSSY B1, `(.L_x_142) ;  /* 0x0000006000017945 */ /* 0x000fe80003800000 */
[----:B------:R0:W-:Y:S01]  /*4480*/  @!P4 STG.E.U8 desc[UR38][R8.64+0x69], R173 ;  /* 0x000069ad0800c986 */ /* 0x0001e2000c101126 */
[----:B------:R-:W-:Y:S05]  /*4490*/  @P3 BRA `(.L_x_143) ;  /* 0x00000000000c3947 */ /* 0x000fea0003800000 */
[----:B------:R-:W0:Y:S02]  /*44a0*/  LDG.E.U8 R225, desc[UR38][R4.64+0x68] ;  /* 0x0000682604e17981 */ /* 0x000e24000c1e1100 */
[----:B0-----:R-:W-:-:S05]  /*44b0*/  PRMT R3, R225, 0x8880, RZ ;  /* 0x00008880e1037816 */ /* 0x001fca00000000ff */
[----:B------:R-:W-:-:S07]  /*44c0*/  IMAD R2, R3, R22, RZ ;  /* 0x0000001603027224 */ /* 0x000fce00078e02ff */
.L_x_143:
[----:B------:R-:W-:Y:S05]  /*44d0*/  BSYNC B1 ;  /* 0x0000000000017941 */ /* 0x000fea0003800000 */
.L_x_142:
[----:B0-----:R-:W-:Y:S01]  /*44e0*/  @!P3 IMAD R3, R174, R23, R2 ;  /* 0x00000017ae03b224 */ /* 0x001fe200078e0202 */
[----:B------:R-:W-:Y:S04]  /*44f0*/  BSSY B1, `(.L_x_144) ;  /* 0x0000006000017945 */ /* 0x000fe80003800000 */
[----:B------:R0:W-:Y:S01]  /*4500*/  @!P3 STG.E.U8 desc[UR38][R10.64+0x68], R3 ;  /* 0x000068030a00b986 */ /* 0x0001e2000c101126 */
[----:B------:R-:W-:Y:S05]  /*4510*/  @P2 BRA `(.L_x_145) ;  /* 0x00000000000c2947 */ /* 0x000fea0003800000 */
[----:B------:R-:W0:Y:S02]  /*4520*/  LDG.E.U8 R225, desc[UR38][R4.64+0x69] ;  /* 0x0000692604e17981 */ /* 0x000e24000c1e1100 */
[----:B0-----:R-:W-:-:S05]  /*4530*/  PRMT R3, R225, 0x8880, RZ ;  /* 0x00008880e1037816 */ /* 0x001fca00000000ff */
[----:B------:R-:W-:-:S07]  /*4540*/  IMAD R2, R3, R22, RZ ;  /* 0x0000001603027224 */ /* 0x000fce00078e02ff */
.L_x_145:
[----:B------:R-:W-:Y:S05]  /*4550*/  BSYNC B1 ;  /* 0x0000000000017941 */ /* 0x000fea0003800000 */
.L_x_144:
[----:B------:R-:W-:Y:S01]  /*4560*/  @!P2 IMAD R175, R175, R23, R2 ;  /* 0x00000017afafa224 */ /* 0x000fe200078e0202 */
[----:B------:R-:W-:Y:S04]  /*4570*/  BSSY B1, `(.L_x_146) ;  /* 0x0000006000017945 */ /* 0x000fe80003800000 */
[----:B------:R0:W-:Y:S01]  /*4580*/  @!P2 STG.E.U8 desc[UR38][R10.64+0x69], R175 ;  /* 0x000069af0a00a986 */ /* 0x0001e2000c101126 */
[----:B------:R-:W-:Y:S05]  /*4590*/  @P6 BRA `(.L_x_147) ;  /* 0x00000000000c6947 */ /* 0x000fea0003800000 */
[----:B------:R-:W0:Y:S02]  /*45a0*/  LDG.E.U8 R225, desc[UR38][R6.64+0x70] ;  /* 0x0000702606e17981 */ /* 0x000e24000c1e1100 */
[----:B0-----:R-:W-:-:S05]  /*45b0*/  PRMT R3, R225, 0x8880, RZ ;  /* 0x00008880e1037816 */ /* 0x001fca00000000ff */
[----:B------:R-:W-:-:S07]  /*45c0*/  IMAD R2, R3, R22, RZ ;  /* 0x0000001603027224 */ /* 0x000fce00078e02ff */
.L_x_147:
[----:B------:R-:W-:Y:S05]  /*45d0*/  BSYNC B1 ;  /* 0x0000000000017941 */ /* 0x000fea0003800000 */
.L_x_146:
[----:B0-----:R-:W-:Y:S01]  /*45e0*/  @!P6 IMAD R3, R176, R23, R2 ;  /* 0x00000017b003e224 */ /* 0x001fe200078e0202 */
[----:B------:R-:W-:Y:S04]  /*45f0*/  BSSY B1, `(.L_x_148) ;  /* 0x0000006000017945 */ /* 0x000fe80003800000 */
[----:B------:R0:W-:Y:S01]  /*4600*/  @!P6 STG.E.U8 desc[UR38][R8.64+0x70], R3 ;  /* 0x000070030800e986 */ /* 0x0001e2000c101126 */
[----:B------:R-:W-:Y:S05]  /*4610*/  @P5 BRA `(.L_x_149) ;  /* 0x00000000000c5947 */ /* 0x000fea0003800000 */
[----:B------:R-:W0:Y:S02]  /*4620*/  LDG.E.U8 R225, desc[UR38][R6.64+0x71] ;  /* 0x0000712606e17981 */ /* 0x000e24000c1e1100 */
[----:B0-----:R-:W-:-:S05]  /*4630*/  PRMT R3, R225, 0x8880, RZ ;  /* 0x00008880e1037816 */ /* 0x001fca00000000ff */
[----:B------:R-:W-:-:S07]  /*4640*/  IMAD R2, R3, R22, RZ ;  /* 0x0000001603027224 */ /* 0x000fce00078e02ff */
.L_x_149:
[----:B------:R-:W-:Y:S05]  /*4650*/  BSYNC B1 ;  /* 0x0000000000017941 */ /* 0x000fea0003800000 */
.L_x_148:
[----:B------:R-:W-:Y:S01]  /*4660*/  @!P5 IMAD R177, R177, R23, R2 ;  /* 0x00000017b1b1d224 */ /* 0x000fe200078e0202 */
[----:B------:R-:W-:Y:S04]  /*4670*/  BSSY B1, `(.L_x_150) ;  /* 0x0000006000017945 */ /* 0x000fe80003800000 */
[----:B------:R0:W-:Y:S01]  /*4680*/  @!P5 STG.E.U8 desc[UR38][R8.64+0x71], R177 ;  /* 0x000071b10800d986 */ /* 0x0001e2000c101126 */
[----:B------:R-:W-:Y:S05]  /*4690*/  @P1 BRA `(.L_x_151) ;  /* 0x00000000000c1947 */ /* 0x000fea0003800000 */
[----:B------:R-:W0:Y:S02]  /*46a0*/  LDG.E.U8 R225, desc[UR38][R4.64+0x70] ;  /* 0x0000702604e17981 */ /* 0x000e24000c1e1100 */
[----:B0-----:R-:W-:-:S05]  /*46b0*/  PRMT R3, R225, 0x8880, RZ ;  /* 0x00008880e1037816 */ /* 0x001fca00000000ff */
[----:B------:R-:W-:-:S07]  /*46c0*/  IMAD R2, R3, R22, RZ ;  /* 0x0000001603027224 */ /* 0x000fce00078e02ff */
.L_x_151:
[----:B------:R-:W-:Y:S05]  /*46d0*/  BSYNC B1 ;  /* 0x0000000000017941 */ /* 0x000fea0003800000 */
.L_x_150:
        /* <DEDUP_REMOVED lines=16> */
.L_x_153:
[----:B------:R-:W-:Y:S05]  /*47e0*/  BSYNC B1 ;  /* 0x0000000000017941 */ /* 0x000fea0003800000 */
.L_x_152:
[----:B------:R-:W-:Y:S01]  /*47f0*/  @!P0 IMAD R179, R179, R23, R2 ;  /* 0x00000017b3b38224 */ /* 0x000fe200078e0202 */
[----:B------:R-:W-:Y:S04]  /*4800*/  BSSY B1, `(.L_x_154) ;  /* 0x0000006000017945 */ /* 0x000fe80003800000 */
[----:B------:R0:W-:Y:S01]  /*4810*/  @!P0 STG.E.U8 desc[UR38][R10.64+0x71], R179 ;  /* 0x000071b30a008986 */ /* 0x0001e2000c101126 */
[----:B------:R-:W-:Y:S05]  /*4820*/  @P5 BRA `(.L_x_155) ;  /* 0x00000000000c5947 */ /* 0x000fea0003800000 */
[----:B------:R-:W0:Y:S02]  /*4830*/  LDG.E.U8 R225, desc[UR38][R6.64+0x78] ;  /* 0x0000782606e17981 */ /* 0x000e24000c1e1100 */
[----:B0-----:R-:W-:-:S05]  /*4840*/  PRMT R3, R225, 0x8880, RZ ;  /* 0x00008880e1037816 */ /* 0x001fca00000000ff */
[----:B------:R-:W-:-:S07]  /*4850*/  IMAD R2, R3, R22, RZ ;  /* 0x0000001603027224 */ /* 0x000fce00078e02ff */
.L_x_155:
[----:B------:R-:W-:Y:S05]  /*4860*/  BSYNC B1 ;  /* 0x0000000000017941 */ /* 0x000fea0003800000 */
.L_x_154:
[----:B0-----:R-:W-:Y:S01]  /*4870*/  @!P5 IMAD R3, R180, R23, R2 ;  /* 0x00000017b403d224 */ /* 0x001fe200078e0202 */
[----:B------:R-:W-:Y:S04]  /*4880*/  BSSY B1, `(.L_x_156) ;  /* 0x0000006000017945 */ /* 0x000fe80003800000 */
[----:B------:R0:W-:Y:S01]  /*4890*/  @!P5 STG.E.U8 desc[UR38][R8.64+0x78], R3 ;  /* 0x000078030800d986 */ /* 0x0001e2000c101126 */
[----:B------:R-:W-:Y:S05]  /*48a0*/  @P1 BRA `(.L_x_157) ;  /* 0x00000000000c1947 */ /* 0x000fea0003800000 */
[----:B------:R-:W0:Y:S02]  /*48b0*/  LDG.E.U8 R225, desc[UR38][R6.64+0x79] ;  /* 0x0000792606e17981 */ /* 0x000e24000c1e1100 */
[----:B0-----:R-:W-:-:S05]  /*48c0*/  PRMT R3, R225, 0x8880, RZ ;  /* 0x00008880e1037816 */ /* 0x001fca00000000ff */
[----:B------:R-:W-:-:S07]  /*48d0*/  IMAD R2, R3, R22, RZ ;  /* 0x0000001603027224 */ /* 0x000fce00078e02ff */
.L_x_157:
[----:B------:R-:W-:Y:S05]  /*48e0*/  BSYNC B1 ;  /* 0x0000000000017941 */ /* 0x000fea0003800000 */
.L_x_156:
[----:B------:R-:W-:Y:S01]  /*48f0*/  @!P1 IMAD R181, R181, R23, R2 ;  /* 0x00000017b5b59224 */ /* 0x000fe200078e0202 */
[----:B------:R-:W-:Y:S04]  /*4900*/  BSSY B1, `(.L_x_158) ;  /* 0x0000006000017945 */ /* 0x000fe80003800000 */
[----:B------:R0:W-:Y:S01]  /*4910*/  @!P1 STG.E.U8 desc[UR38][R8.64+0x79], R181 ;  /* 0x000079b508009986 */ /* 0x0001e2000c101126 */
[----:B------:R-:W-:Y:S05]  /*4920*/  @P4 BRA `(.L_x_159) ;  /* 0x00000000000c4947 */ /* 0x000fea0003800000 */
[----:B------:R-:W0:Y:S02]  /*4930*/  LDG.E.U8 R225, desc[UR38][R4.64+0x78] ;  /* 0x0000782604e17981 */ /* 0x000e24000c1e1100 */
[----:B0-----:R-:W-:-:S05]  /*4940*/  PRMT R3, R225, 0x8880, RZ ;  /* 0x00008880e1037816 */ /* 0x001fca00000000ff */
[----:B------:R-:W-:-:S07]  /*4950*/  IMAD R2, R3, R22, RZ ;  /* 0x0000001603027224 */ /* 0x000fce00078e02ff */
.L_x_159:
[----:B------:R-:W-:Y:S05]  /*4960*/  BSYNC B1 ;  /* 0x0000000000017941 */ /* 0x000fea0003800000 */
.L_x_158:
[----:B0-----:R-:W-:Y:S01]  /*4970*/  @!P4 IMAD R3, R182, R23, R2 ;  /* 0x00000017b603c224 */ /* 0x001fe200078e0202 */
[----:B------:R-:W-:Y:S04]  /*4980*/  BSSY B1, `(.L_x_160) ;  /* 0x0000006000017945 */ /* 0x000fe80003800000 */
[----:B------:R0:W-:Y:S01]  /*4990*/  @!P4 STG.E.U8 desc[UR38][R10.64+0x78], R3 ;  /* 0x000078030a00c986 */ /* 0x0001e2000c101126 */
[----:B------:R-:W-:Y:S05]  /*49a0*/  @P6 BRA `(.L_x_161) ;  /* 0x00000000000c6947 */ /* 0x000fea0003800000 */
[----:B------:R-:W0:Y:S02]  /*49b0*/  LDG.E.U8 R225, desc[UR38][R4.64+0x79] ;  /* 0x0000792604e17981 */ /* 0x000e24000c1e1100 */
[----:B0-----:R-:W-:-:S05]  /*49c0*/  PRMT R3, R225, 0x8880, RZ ;  /* 0x00008880e1037816 */ /* 0x001fca00000000ff */
[----:B------:R-:W-:-:S07]  /*49d0*/  IMAD R2, R3, R22, RZ ;  /* 0x0000001603027224 */ /* 0x000fce00078e02ff */
.L_x_161:
[----:B------:R-:W-:Y:S05]  /*49e0*/  BSYNC B1 ;  /* 0x0000000000017941 */ /* 0x000fea0003800000 */
.L_x_160:
[----:B------:R-:W-:Y:S01]  /*49f0*/  @!P6 IMAD R183, R183, R23, R2 ;  /* 0x00000017b7b7e224 */ /* 0x000fe200078e0202 */
[----:B------:R-:W-:Y:S04]  /*4a00*/  BSSY B1, `(.L_x_162) ;  /* 0x0000006000017945 */ /* 0x000fe80003800000 */
[----:B------:R0:W-:Y:S01]  /*4a10*/  @!P6 STG.E.U8 desc[UR38][R10.64+0x79], R183 ;  /* 0x000079b70a00e986 */ /* 0x0001e2000c101126 */
[----:B------:R-:W-:Y:S05]  /*4a20*/  @P2 BRA `(.L_x_163) ;  /* 0x00000000000c2947 */ /* 0x000fea0003800000 */
[----:B------:R-:W0:Y:S02]  /*4a30*/  LDG.E.U8 R225, desc[UR38][R6.64+0x80] ;  /* 0x0000802606e17981 */ /* 0x000e24000c1e1100 */
[----:B0-----:R-:W-:-:S05]  /*4a40*/  PRMT R3, R225, 0x8880, RZ ;  /* 0x00008880e1037816 */ /* 0x001fca00000000ff */
[----:B------:R-:W-:-:S07]  /*4a50*/  IMAD R2, R3, R22, RZ ;  /* 0x0000001603027224 */ /* 0x000fce00078e02ff */
.L_x_163:
[----:B------:R-:W-:Y:S05]  /*4a60*/  BSYNC B1 ;  /* 0x0000000000017941 */ /* 0x000fea0003800000 */
.L_x_162:
        /* <DEDUP_REMOVED lines=16> */
.L_x_165:
[----:B------:R-:W-:Y:S05]  /*4b70*/  BSYNC B1 ;  /* 0x0000000000017941 */ /* 0x000fea0003800000 */
.L_x_164:
[----:B------:R-:W-:Y:S01]  /*4b80*/  @!P4 IMAD R185, R185, R23, R2 ;  /* 0x00000017b9b9c224 */ /* 0x000fe200078e0202 */
[----:B------:R-:W-:Y:S04]  /*4b90*/  BSSY B1, `(.L_x_166) ;  /* 0x0000006000017945 */ /* 0x000fe80003800000 */
[----:B------:R0:W-:Y:S01]  /*4ba0*/  @!P4 STG.E.U8 desc[UR38][R8.64+0x81], R185 ;  /* 0x000081b90800c986 */ /* 0x0001e2000c101126 */
[----:B------:R-:W-:Y:S05]  /*4bb0*/  @P3 BRA `(.L_x_167) ;  /* 0x00000000000c3947 */ /* 0x000fea0003800000 */
[----:B------:R-:W0:Y:S02]  /*4bc0*/  LDG.E.U8 R225, desc[UR38][R4.64+0x80] ;  /* 0x0000802604e17981 */ /* 0x000e24000c1e1100 */
[----:B0-----:R-:W-:-:S05]  /*4bd0*/  PRMT R3, R225, 0x8880, RZ ;  /* 0x00008880e1037816 */ /* 0x001fca00000000ff */
[----:B------:R-:W-:-:S07]  /*4be0*/  IMAD R2, R3, R22, RZ ;  /* 0x0000001603027224 */ /* 0x000fce00078e02ff */
.L_x_167:
[----:B------:R-:W-:Y:S05]  /*4bf0*/  BSYNC B1 ;  /* 0x0000000000017941 */ /* 0x000fea0003800000 */
.L_x_166:
[----:B0-----:R-:W-:Y:S01]  /*4c00*/  @!P3 IMAD R3, R186, R23, R2 ;  /* 0x00000017ba03b224 */ /* 0x001fe200078e0202 */
[----:B------:R-:W-:Y:S04]  /*4c10*/  BSSY B1, `(.L_x_168) ;  /* 0x0000006000017945 */ /* 0x000fe80003800000 */
[----:B------:R0:W-:Y:S01]  /*4c20*/  @!P3 STG.E.U8 desc[UR38][R10.64+0x80], R3 ;  /* 0x000080030a00b986 */ /* 0x0001e2000c101126 */
[----:B------:R-:W-:Y:S05]  /*4c30*/  @P2 BRA `(.L_x_169) ;  /* 0x00000000000c2947 */ /* 0x000fea0003800000 */
[----:B------:R-:W0:Y:S02]  /*4c40*/  LDG.E.U8 R225, desc[UR38][R4.64+0x81] ;  /* 0x0000812604e17981 */ /* 0x000e24000c1e1100 */
[----:B0-----:R-:W-:-:S05]  /*4c50*/  PRMT R3, R225, 0x8880, RZ ;  /* 0x00008880e1037816 */ /* 0x001fca00000000ff */
[----:B------:R-:W-:-:S07]  /*4c60*/  IMAD R2, R3, R22, RZ ;  /* 0x0000001603027224 */ /* 0x000fce00078e02ff */
.L_x_169:
[----:B------:R-:W-:Y:S05]  /*4c70*/  BSYNC B1 ;  /* 0x0000000000017941 */ /* 0x000fea0003800000 */
.L_x_168:
[----:B------:R-:W-:Y:S01]  /*4c80*/  @!P2 IMAD R187, R187, R23, R2 ;  /* 0x00000017bbbba224 */ /* 0x000fe200078e0202 */
[----:B------:R-:W-:Y:S04]  /*4c90*/  BSSY B1, `(.L_x_170) ;  /* 0x0000006000017945 */ /* 0x000fe80003800000 */
[----:B------:R0:W-:Y:S01]  /*4ca0*/  @!P2 STG.E.U8 desc[UR38][R10.64+0x81], R187 ;  /* 0x000081bb0a00a986 */ /* 0x0001e2000c101126 */
[----:B------:R-:W-:Y:S05]  /*4cb0*/  @P6 BRA `(.L_x_171) ;  /* 0x00000000000c6947 */ /* 0x000fea0003800000 */
[----:B------:R-:W0:Y:S02]  /*4cc0*/  LDG.E.U8 R225, desc[UR38][R6.64+0x88] ;  /* 0x0000882606e17981 */ /* 0x000e24000c1e1100 */
[----:B0-----:R-:W-:-:S05]  /*4cd0*/  PRMT R3, R225, 0x8880, RZ ;  /* 0x00008880e1037816 */ /* 0x001fca00000000ff */
[----:B------:R-:W-:-:S07]  /*4ce0*/  IMAD R2, R3, R22, RZ ;  /* 0x0000001603027224 */ /* 0x000fce00078e02ff */
.L_x_171:
[----:B------:R-:W-:Y:S05]  /*4cf0*/  BSYNC B1 ;  /* 0x0000000000017941 */ /* 0x000fea0003800000 */
.L_x_170:
[----:B0-----:R-:W-:Y:S01]  /*4d00*/  @!P6 IMAD R3, R188, R23, R2 ;  /* 0x00000017bc03e224 */ /* 0x001fe200078e0202 */
[----:B------:R-:W-:Y:S04]  /*4d10*/  BSSY B1, `(.L_x_172) ;  /* 0x0000006000017945 */ /* 0x000fe80003800000 */
[----:B------:R0:W-:Y:S01]  /*4d20*/  @!P6 STG.E.U8 desc[UR38][R8.64+0x88], R3 ;  /* 0x000088030800e986 */ /* 0x0001e2000c101126 */
[----:B------:R-:W-:Y:S05]  /*4d30*/  @P5 BRA `(.L_x_173) ;  /* 0x00000000000c5947 */ /* 0x000fea0003800000 */
[----:B------:R-:W0:Y:S02]  /*4d40*/  LDG.E.U8 R225, desc[UR38][R6.64+0x89] ;  /* 0x0000892606e17981 */ /* 0x000e24000c1e1100 */
[----:B0-----:R-:W-:-:S05]  /*4d50*/  PRMT R3, R225, 0x8880, RZ ;  /* 0x00008880e1037816 */ /* 0x001fca00000000ff */
[----:B------:R-:W-:-:S07]  /*4d60*/  IMAD R2, R3, R22, RZ ;  /* 0x0000001603027224 */ /* 0x000fce00078e02ff */
.L_x_173:
[----:B------:R-:W-:Y:S05]  /*4d70*/  BSYNC B1 ;  /* 0x0000000000017941 */ /* 0x000fea0003800000 */
.L_x_172:
[----:B------:R-:W-:Y:S01]  /*4d80*/  @!P5 IMAD R189, R189, R23, R2 ;  /* 0x00000017bdbdd224 */ /* 0x000fe200078e0202 */
[----:B------:R-:W-:Y:S04]  /*4d90*/  BSSY B1, `(.L_x_174) ;  /* 0x0000006000017945 */ /* 0x000fe80003800000 */
[----:B------:R0:W-:Y:S01]  /*4da0*/  @!P5 STG.E.U8 desc[UR38][R8.64+0x89], R189 ;  /* 0x000089bd0800d986 */ /* 0x0001e2000c101126 */
[----:B------:R-:W-:Y:S05]  /*4db0*/  @P1 BRA `(.L_x_175) ;  /* 0x00000000000c1947 */ /* 0x000fea0003800000 */
[----:B------:R-:W0:Y:S02]  /*4dc0*/  LDG.E.U8 R225, desc[UR38][R4.64+0x88] ;  /* 0x0000882604e17981 */ /* 0x000e24000c1e1100 */
[----:B0-----:R-:W-:-:S05]  /*4dd0*/  PRMT R3, R225, 0x8880, RZ ;  /* 0x00008880e1037816 */ /* 0x001fca00000000ff */
[----:B------:R-:W-:-:S07]  /*4de0*/  IMAD R2, R3, R22, RZ ;  /* 0x0000001603027224 */ /* 0x000fce00078e02ff */
.L_x_175:
[----:B------:R-:W-:Y:S05]  /*4df0*/  BSYNC B1 ;  /* 0x0000000000017941 */ /* 0x000fea0003800000 */
.L_x_174:
        /* <DEDUP_REMOVED lines=16> */
.L_x_177:
[----:B------:R-:W-:Y:S05]  /*4f00*/  BSYNC B1 ;  /* 0x0000000000017941 */ /* 0x000fea0003800000 */
.L_x_176:
[----:B------:R-:W-:Y:S01]  /*4f10*/  @!P0 IMAD R191, R191, R23, R2 ;  /* 0x00000017bfbf8224 */ /* 0x000fe200078e0202 */
[----:B------:R-:W-:Y:S04]  /*4f20*/  BSSY B1, `(.L_x_178) ;  /* 0x0000006000017945 */ /* 0x000fe80003800000 */
[----:B------:R0:W-:Y:S01]  /*4f30*/  @!P0 STG.E.U8 desc[UR38][R10.64+0x89], R191 ;  /* 0x000089bf0a008986 */ /* 0x0001e2000c101126 */
[----:B------:R-:W-:Y:S05]  /*4f40*/  @P5 BRA `(.L_x_179) ;  /* 0x00000000000c5947 */ /* 0x000fea0003800000 */
[----:B------:R-:W0:Y:S02]  /*4f50*/  LDG.E.U8 R225, desc[UR38][R6.64+0x90] ;  /* 0x0000902606e17981 */ /* 0x000e24000c1e1100 */
[----:B0-----:R-:W-:-:S05]  /*4f60*/  PRMT R3, R225, 0x8880, RZ ;  /* 0x00008880e1037816 */ /* 0x001fca00000000ff */
[----:B------:R-:W-:-:S07]  /*4f70*/  IMAD R2, R3, R22, RZ ;  /* 0x0000001603027224 */ /* 0x000fce00078e02ff */
.L_x_179:
[----:B------:R-:W-:Y:S05]  /*4f80*/  BSYNC B1 ;  /* 0x0000000000017941 */ /* 0x000fea0003800000 */
.L_x_178:
[----:B0-----:R-:W-:Y:S01]  /*4f90*/  @!P5 IMAD R3, R192, R23, R2 ;  /* 0x00000017c003d224 */ /* 0x001fe200078e0202 */
[----:B------:R-:W-:Y:S04]  /*4fa0*/  BSSY B1, `(.L_x_180) ;  /* 0x0000006000017945 */ /* 0x000fe80003800000 */
[----:B------:R0:W-:Y:S01]  /*4fb0*/  @!P5 STG.E.U8 desc[UR38][R8.64+0x90], R3 ;  /* 0x000090030800d986 */ /* 0x0001e2000c101126 */
[----:B------:R-:W-:Y:S05]  /*4fc0*/  @P1 BRA `(.L_x_181) ;  /* 0x00000000000c1947 */ /* 0x000fea0003800000 */
[----:B------:R-:W0:Y:S02]  /*4fd0*/  LDG.E.U8 R225, desc[UR38][R6.64+0x91] ;  /* 0x0000912606e17981 */ /* 0x000e24000c1e1100 */
[----:B0-----:R-:W-:-:S05]  /*4fe0*/  PRMT R3, R225, 0x8880, RZ ;  /* 0x00008880e1037816 */ /* 0x001fca00000000ff */
[----:B------:R-:W-:-:S07]  /*4ff0*/  IMAD R2, R3, R22, RZ ;  /* 0x0000001603027224 */ /* 0x000fce00078e02ff */
.L_x_181:
[----:B------:R-:W-:Y:S05]  /*5000*/  BSYNC B1 ;  /* 0x0000000000017941 */ /* 0x000fea0003800000 */
.L_x_180:
[----:B------:R-:W-:Y:S01]  /*5010*/  @!P1 IMAD R193, R193, R23, R2 ;  /* 0x00000017c1c19224 */ /* 0x000fe200078e0202 */
[----:B------:R-:W-:Y:S04]  /*5020*/  BSSY B1, `(.L_x_182) ;  /* 0x0000006000017945 */ /* 0x000fe80003800000 */
[----:B------:R0:W-:Y:S01]  /*5030*/  @!P1 STG.E.U8 desc[UR38][R8.64+0x91], R193 ;  /* 0x000091c108009986 */ /* 0x0001e2000c101126 */
[----:B------:R-:W-:Y:S05]  /*5040*/  @P4 BRA `(.L_x_183) ;  /* 0x00000000000c4947 */ /* 0x000fea0003800000 */
[----:B------:R-:W0:Y:S02]  /*5050*/  LDG.E.U8 R225, desc[UR38][R4.64+0x90] ;  /* 0x0000902604e17981 */ /* 0x000e24000c1e1100 */
[----:B0-----:R-:W-:-:S05]  /*5060*/  PRMT R3, R225, 0x8880, RZ ;  /* 0x00008880e1037816 */ /* 0x001fca00000000ff */
[----:B------:R-:W-:-:S07]  /*5070*/  IMAD R2, R3, R22, RZ ;  /* 0x0000001603027224 */ /* 0x000fce00078e02ff */
.L_x_183:
[----:B------:R-:W-:Y:S05]  /*5080*/  BSYNC B1 ;  /* 0x0000000000017941 */ /* 0x000fea0003800000 */
.L_x_182:
[----:B0-----:R-:W-:Y:S01]  /*5090*/  @!P4 IMAD R3, R194, R23, R2 ;  /* 0x00000017c203c224 */ /* 0x001fe200078e0202 */
[----:B------:R-:W-:Y:S04]  /*50a0*/  BSSY B1, `(.L_x_184) ;  /* 0x0000006000017945 */ /* 0x000fe80003800000 */
[----:B------:R0:W-:Y:S01]  /*50b0*/  @!P4 STG.E.U8 desc[UR38][R10.64+0x90], R3 ;  /* 0x000090030a00c986 */ /* 0x0001e2000c101126 */
[----:B------:R-:W-:Y:S05]  /*50c0*/  @P6 BRA `(.L_x_185) ;  /* 0x00000000000c6947 */ /* 0x000fea0003800000 */
[----:B------:R-:W0:Y:S02]  /*50d0*/  LDG.E.U8 R225, desc[UR38][R4.64+0x91] ;  /* 0x0000912604e17981 */ /* 0x000e24000c1e1100 */
[----:B0-----:R-:W-:-:S05]  /*50e0*/  PRMT R3, R225, 0x8880, RZ ;  /* 0x00008880e1037816 */ /* 0x001fca00000000ff */
[----:B------:R-:W-:-:S07]  /*50f0*/  IMAD R2, R3, R22, RZ ;  /* 0x0000001603027224 */ /* 0x000fce00078e02ff */
.L_x_185:
[----:B------:R-:W-:Y:S05]  /*5100*/  BSYNC B1 ;  /* 0x0000000000017941 */ /* 0x000fea0003800000 */
.L_x_184:
[----:B------:R-:W-:Y:S01]  /*5110*/  @!P6 IMAD R195, R195, R23, R2 ;  /* 0x00000017c3c3e224 */ /* 0x000fe200078e0202 */
[----:B------:R-:W-:Y:S04]  /*5120*/  BSSY B1, `(.L_x_186) ;  /* 0x0000006000017945 */ /* 0x000fe80003800000 */
[----:B------:R0:W-:Y:S01]  /*5130*/  @!P6 STG.E.U8 desc[UR38][R10.64+0x91], R195 ;  /* 0x000091c30a00e986 */ /* 0x0001e2000c101126 */
[----:B------:R-:W-:Y:S05]  /*5140*/  @P2 BRA `(.L_x_187) ;  /* 0x00000000000c2947 */ /* 0x000fea0003800000 */
[----:B------:R-:W0:Y:S02]  /*5150*/  LDG.E.U8 R225, desc[UR38][R6.64+0x98] ;  /* 0x0000982606e17981 */ /* 0x000e24000c1e1100 */
[----:B0-----:R-:W-:-:S05]  /*5160*/  PRMT R3, R225, 0x8880, RZ ;  /* 0x00008880e1037816 */ /* 0x001fca00000000ff */
[----:B------:R-:W-:-:S07]  /*5170*/  IMAD R2, R3, R22, RZ ;  /* 0x0000001603027224 */ /* 0x000fce00078e02ff */
.L_x_187:
[----:B------:R-:W-:Y:S05]  /*5180*/  BSYNC B1 ;  /* 0x0000000000017941 */ /* 0x000fea0003800000 */
.L_x_186:
        /* <DEDUP_REMOVED lines=16> */
.L_x_189:
[----:B------:R-:W-:Y:S05]  /*5290*/  BSYNC B1 ;  /* 0x0000000000017941 */ /* 0x000fea0003800000 */
.L_x_188:
[----:B------:R-:W-:Y:S01]  /*52a0*/  @!P4 IMAD R197, R197, R23, R2 ;  /* 0x00000017c5c5c224 */ /* 0x000fe200078e0202 */
[----:B------:R-:W-:Y:S04]  /*52b0*/  BSSY B1, `(.L_x_190) ;  /* 0x0000006000017945 */ /* 0x000fe80003800000 */
[----:B------:R0:W-:Y:S01]  /*52c0*/  @!P4 STG.E.U8 desc[UR38][R8.64+0x99], R197 ;  /* 0x000099c50800c986 */ /* 0x0001e2000c101126 */
[----:B------:R-:W-:Y:S05]  /*52d0*/  @P3 BRA `(.L_x_191) ;  /* 0x00000000000c3947 */ /* 0x000fea0003800000 */
[----:B------:R-:W0:Y:S02]  /*52e0*/  LDG.E.U8 R225, desc[UR38][R4.64+0x98] ;  /* 0x0000982604e17981 */ /* 0x000e24000c1e1100 */
[----:B0-----:R-:W-:-:S05]  /*52f0*/  PRMT R3, R225, 0x8880, RZ ;  /* 0x00008880e1037816 */ /* 0x001fca00000000ff */
[----:B------:R-:W-:-:S07]  /*5300*/  IMAD R2, R3, R22, RZ ;  /* 0x0000001603027224 */ /* 0x000fce00078e02ff */
.L_x_191:
[----:B------:R-:W-:Y:S05]  /*5310*/  BSYNC B1 ;  /* 0x0000000000017941 */ /* 0x000fea0003800000 */
.L_x_190:
[----:B0-----:R-:W-:Y:S01]  /*5320*/  @!P3 IMAD R3, R198, R23, R2 ;  /* 0x00000017c603b224 */ /* 0x001fe200078e0202 */
[----:B------:R-:W-:Y:S04]  /*5330*/  BSSY B1, `(.L_x_192) ;  /* 0x0000006000017945 */ /* 0x000fe80003800000 */
[----:B------:R0:W-:Y:S01]  /*5340*/  @!P3 STG.E.U8 desc[UR38][R10.64+0x98], R3 ;  /* 0x000098030a00b986 */ /* 0x0001e2000c101126 */
[----:B------:R-:W-:Y:S05]  /*5350*/  @P2 BRA `(.L_x_193) ;  /* 0x00000000000c2947 */ /* 0x000fea0003800000 */
[----:B------:R-:W0:Y:S02]  /*5360*/  LDG.E.U8 R225, desc[UR38][R4.64+0x99] ;  /* 0x0000992604e17981 */ /* 0x000e24000c1e1100 */
[----:B0-----:R-:W-:-:S05]  /*5370*/  PRMT R3, R225, 0x8880, RZ ;  /* 0x00008880e1037816 */ /* 0x001fca00000000ff */
[----:B------:R-:W-:-:S07]  /*5380*/  IMAD R2, R3, R22, RZ ;  /* 0x0000001603027224 */ /* 0x000fce00078e02ff */
.L_x_193:
[----:B------:R-:W-:Y:S05]  /*5390*/  BSYNC B1 ;  /* 0x0000000000017941 */ /* 0x000fea0003800000 */
.L_x_192:
[----:B------:R-:W-:Y:S01]  /*53a0*/  @!P2 IMAD R199, R199, R23, R2 ;  /* 0x00000017c7c7a224 */ /* 0x000fe200078e0202 */
[----:B------:R-:W-:Y:S04]  /*53b0*/  BSSY B1, `(.L_x_194) ;  /* 0x0000006000017945 */ /* 0x000fe80003800000 */
[----:B------:R0:W-:Y:S01]  /*53c0*/  @!P2 STG.E.U8 desc[UR38][R10.64+0x99], R199 ;  /* 0x000099c70a00a986 */ /* 0x0001e2000c101126 */
[----:B------:R-:W-:Y:S05]  /*53d0*/  @P6 BRA `(.L_x_195) ;  /* 0x00000000000c6947 */ /* 0x000fea0003800000 */
[----:B------:R-:W0:Y:S02]  /*53e0*/  LDG.E.U8 R225, desc[UR38][R6.64+0xa0] ;  /* 0x0000a02606e17981 */ /* 0x000e24000c1e1100 */
[----:B0-----:R-:W-:-:S05]  /*53f0*/  PRMT R3, R225, 0x8880, RZ ;  /* 0x00008880e1037816 */ /* 0x001fca00000000ff */
[----:B------:R-:W-:-:S07]  /*5400*/  IMAD R2, R3, R22, RZ ;  /* 0x0000001603027224 */ /* 0x000fce00078e02ff */
.L_x_195:
[----:B------:R-:W-:Y:S05]  /*5410*/  BSYNC B1 ;  /* 0x0000000000017941 */ /* 0x000fea0003800000 */
.L_x_194:
[----:B0-----:R-:W-:Y:S01]  /*5420*/  @!P6 IMAD R3, R200, R23, R2 ;  /* 0x00000017c803e224 */ /* 0x001fe200078e0202 */
[----:B------:R-:W-:Y:S04]  /*5430*/  BSSY B1, `(.L_x_196) ;  /* 0x0000006000017945 */ /* 0x000fe80003800000 */
[----:B------:R0:W-:Y:S01]  /*5440*/  @!P6 STG.E.U8 desc[UR38][R8.64+0xa0], R3 ;  /* 0x0000a0030800e986 */ /* 0x0001e2000c101126 */
[----:B------:R-:W-:Y:S05]  /*5450*/  @P5 BRA `(.L_x_197) ;  /* 0x00000000000c5947 */ /* 0x000fea0003800000 */
[----:B------:R-:W0:Y:S02]  /*5460*/  LDG.E.U8 R225, desc[UR38][R6.64+0xa1] ;  /* 0x0000a12606e17981 */ /* 0x000e24000c1e1100 */
[----:B0-----:R-:W-:-:S05]  /*5470*/  PRMT R3, R225, 0x8880, RZ ;  /* 0x00008880e1037816 */ /* 0x001fca00000000ff */
[----:B------:R-:W-:-:S07]  /*5480*/  IMAD R2, R3, R22, RZ ;  /* 0x0000001603027224 */ /* 0x000fce00078e02ff */
.L_x_197:
[----:B------:R-:W-:Y:S05]  /*5490*/  BSYNC B1 ;  /* 0x0000000000017941 */ /* 0x000fea0003800000 */
.L_x_196:
[----:B------:R-:W-:Y:S01]  /*54a0*/  @!P5 IMAD R201, R201, R23, R2 ;  /* 0x00000017c9c9d224 */ /* 0x000fe200078e0202 */
[----:B------:R-:W-:Y:S04]  /*54b0*/  BSSY B1, `(.L_x_198) ;  /* 0x0000006000017945 */ /* 0x000fe80003800000 */
[----:B------:R0:W-:Y:S01]  /*54c0*/  @!P5 STG.E.U8 desc[UR38][R8.64+0xa1], R201 ;  /* 0x0000a1c90800d986 */ /* 0x0001e2000c101126 */
[----:B------:R-:W-:Y:S05]  /*54d0*/  @P1 BRA `(.L_x_199) ;  /* 0x00000000000c1947 */ /* 0x000fea0003800000 */
[----:B------:R-:W0:Y:S02]  /*54e0*/  LDG.E.U8 R225, desc[UR38][R4.64+0xa0] ;  /* 0x0000a02604e17981 */ /* 0x000e24000c1e1100 */
[----:B0-----:R-:W-:-:S05]  /*54f0*/  PRMT R3, R225, 0x8880, RZ ;  /* 0x00008880e1037816 */ /* 0x001fca00000000ff */
[----:B------:R-:W-:-:S07]  /*5500*/  IMAD R2, R3, R22, RZ ;  /* 0x0000001603027224 */ /* 0x000fce00078e02ff */
.L_x_199:
[----:B------:R-:W-:Y:S05]  /*5510*/  BSYNC B1 ;  /* 0x0000000000017941 */ /* 0x000fea0003800000 */
.L_x_198:
        /* <DEDUP_REMOVED lines=16> */
.L_x_201:
[----:B------:R-:W-:Y:S05]  /*5620*/  BSYNC B1 ;  /* 0x0000000000017941 */ /* 0x000fea0003800000 */
.L_x_200:
[----:B------:R-:W-:Y:S01]  /*5630*/  @!P0 IMAD R203, R203, R23, R2 ;  /* 0x00000017cbcb8224 */ /* 0x000fe200078e0202 */
[----:B------:R-:W-:Y:S04]  /*5640*/  BSSY B1, `(.L_x_202) ;  /* 0x0000006000017945 */ /* 0x000fe80003800000 */
[----:B------:R0:W-:Y:S01]  /*5650*/  @!P0 STG.E.U8 desc[UR38][R10.64+0xa1], R203 ;  /* 0x0000a1cb0a008986 */ /* 0x0001e2000c101126 */
[----:B------:R-:W-:Y:S05]  /*5660*/  @P5 BRA `(.L_x_203) ;  /* 0x00000000000c5947 */ /* 0x000fea0003800000 */
[----:B------:R-:W0:Y:S02]  /*5670*/  LDG.E.U8 R225, desc[UR38][R6.64+0xa8] ;  /* 0x0000a82606e17981 */ /* 0x000e24000c1e1100 */
[----:B0-----:R-:W-:-:S05]  /*5680*/  PRMT R3, R225, 0x8880, RZ ;  /* 0x00008880e1037816 */ /* 0x001fca00000000ff */
[----:B------:R-:W-:-:S07]  /*5690*/  IMAD R2, R3, R22, RZ ;  /* 0x0000001603027224 */ /* 0x000fce00078e02ff */
.L_x_203:
[----:B------:R-:W-:Y:S05]  /*56a0*/  BSYNC B1 ;  /* 0x0000000000017941 */ /* 0x000fea0003800000 */
.L_x_202:
[----:B0-----:R-:W-:Y:S01]  /*56b0*/  @!P5 IMAD R3, R204, R23, R2 ;  /* 0x00000017cc03d224 */ /* 0x001fe200078e0202 */
[----:B------:R-:W-:Y:S04]  /*56c0*/  BSSY B1, `(.L_x_204) ;  /* 0x0000006000017945 */ /* 0x000fe80003800000 */
[----:B------:R0:W-:Y:S01]  /*56d0*/  @!P5 STG.E.U8 desc[UR38][R8.64+0xa8], R3 ;  /* 0x0000a8030800d986 */ /* 0x0001e2000c101126 */
[----:B------:R-:W-:Y:S05]  /*56e0*/  @P1 BRA `(.L_x_205) ;  /* 0x00000000000c1947 */ /* 0x000fea0003800000 */
[----:B------:R-:W0:Y:S02]  /*56f0*/  LDG.E.U8 R225, desc[UR38][R6.64+0xa9] ;  /* 0x0000a92606e17981 */ /* 0x000e24000c1e1100 */
[----:B0-----:R-:W-:-:S05]  /*5700*/  PRMT R3, R225, 0x8880, RZ ;  /* 0x00008880e1037816 */ /* 0x001fca00000000ff */
[----:B------:R-:W-:-:S07]  /*5710*/  IMAD R2, R3, R22, RZ ;  /* 0x0000001603027224 */ /* 0x000fce00078e02ff */
.L_x_205:
[----:B------:R-:W-:Y:S05]  /*5720*/  BSYNC B1 ;  /* 0x0000000000017941 */ /* 0x000fea0003800000 */
.L_x_204:
[----:B------:R-:W-:Y:S01]  /*5730*/  @!P1 IMAD R205, R205, R23, R2 ;  /* 0x00000017cdcd9224 */ /* 0x000fe200078e0202 */
[----:B------:R-:W-:Y:S04]  /*5740*/  BSSY B1, `(.L_x_206) ;  /* 0x0000006000017945 */ /* 0x000fe80003800000 */
[----:B------:R0:W-:Y:S01]  /*5750*/  @!P1 STG.E.U8 desc[UR38][R8.64+0xa9], R205 ;  /* 0x0000a9cd08009986 */ /* 0x0001e2000c101126 */
[----:B------:R-:W-:Y:S05]  /*5760*/  @P4 BRA `(.L_x_207) ;  /* 0x00000000000c4947 */ /* 0x000fea0003800000 */
[----:B------:R-:W0:Y:S02]  /*5770*/  LDG.E.U8 R225, desc[UR38][R4.64+0xa8] ;  /* 0x0000a82604e17981 */ /* 0x000e24000c1e1100 */
[----:B0-----:R-:W-:-:S05]  /*5780*/  PRMT R3, R225, 0x8880, RZ ;  /* 0x00008880e1037816 */ /* 0x001fca00000000ff */
[----:B------:R-:W-:-:S07]  /*5790*/  IMAD R2, R3, R22, RZ ;  /* 0x0000001603027224 */ /* 0x000fce00078e02ff */
.L_x_207:
[----:B------:R-:W-:Y:S05]  /*57a0*/  BSYNC B1 ;  /* 0x0000000000017941 */ /* 0x000fea0003800000 */
.L_x_206:
[----:B0-----:R-:W-:Y:S01]  /*57b0*/  @!P4 IMAD R3, R206, R23, R2 ;  /* 0x00000017ce03c224 */ /* 0x001fe200078e0202 */
[----:B------:R-:W-:Y:S04]  /*57c0*/  BSSY B1, `(.L_x_208) ;  /* 0x0000006000017945 */ /* 0x000fe80003800000 */
[----:B------:R0:W-:Y:S01]  /*57d0*/  @!P4 STG.E.U8 desc[UR38][R10.64+0xa8], R3 ;  /* 0x0000a8030a00c986 */ /* 0x0001e2000c101126 */
[----:B------:R-:W-:Y:S05]  /*57e0*/  @P6 BRA `(.L_x_209) ;  /* 0x00000000000c6947 */ /* 0x000fea0003800000 */
[----:B------:R-:W0:Y:S02]  /*57f0*/  LDG.E.U8 R225, desc[UR38][R4.64+0xa9] ;  /* 0x0000a92604e17981 */ /* 0x000e24000c1e1100 */
[----:B0-----:R-:W-:-:S05]  /*5800*/  PRMT R3, R225, 0x8880, RZ ;  /* 0x00008880e1037816 */ /* 0x001fca00000000ff */
[----:B------:R-:W-:-:S07]  /*5810*/  IMAD R2, R3, R22, RZ ;  /* 0x0000001603027224 */ /* 0x000fce00078e02ff */
.L_x_209:
[----:B------:R-:W-:Y:S05]  /*5820*/  BSYNC B1 ;  /* 0x0000000000017941 */ /* 0x000fea0003800000 */
.L_x_208:
[----:B------:R-:W-:Y:S01]  /*5830*/  @!P6 IMAD R207, R207, R23, R2 ;  /* 0x00000017cfcfe224 */ /* 0x000fe200078e0202 */
[----:B------:R-:W-:Y:S04]  /*5840*/  BSSY B1, `(.L_x_210) ;  /* 0x0000006000017945 */ /* 0x000fe80003800000 */
[----:B------:R0:W-:Y:S01]  /*5850*/  @!P6 STG.E.U8 desc[UR38][R10.64+0xa9], R207 ;  /* 0x0000a9cf0a00e986 */ /* 0x0001e2000c101126 */
[----:B------:R-:W-:Y:S05]  /*5860*/  @P2 BRA `(.L_x_211) ;  /* 0x00000000000c2947 */ /* 0x000fea0003800000 */
[----:B------:R-:W0:Y:S02]  /*5870*/  LDG.E.U8 R225, desc[UR38][R6.64+0xb0] ;  /* 0x0000b02606e17981 */ /* 0x000e24000c1e1100 */
[----:B0-----:R-:W-:-:S05]  /*5880*/  PRMT R3, R225, 0x8880, RZ ;  /* 0x00008880e1037816 */ /* 0x001fca00000000ff */
[----:B------:R-:W-:-:S07]  /*5890*/  IMAD R2, R3, R22, RZ ;  /* 0x0000001603027224 */ /* 0x000fce00078e02ff */
.L_x_211:
[----:B------:R-:W-:Y:S05]  /*58a0*/  BSYNC B1 ;  /* 0x0000000000017941 */ /* 0x000fea0003800000 */
.L_x_210:
        /* <DEDUP_REMOVED lines=16> */
.L_x_213:
[----:B------:R-:W-:Y:S05]  /*59b0*/  BSYNC B1 ;  /* 0x0000000000017941 */ /* 0x000fea0003800000 */
.L_x_212:
[----:B------:R-:W-:Y:S01]  /*59c0*/  @!P4 IMAD R209, R209, R23, R2 ;  /* 0x00000017d1d1c224 */ /* 0x000fe200078e0202 */
[----:B------:R-:W-:Y:S04]  /*59d0*/  BSSY B1, `(.L_x_214) ;  /* 0x0000006000017945 */ /* 0x000fe80003800000 */
[----:B------:R0:W-:Y:S01]  /*59e0*/  @!P4 STG.E.U8 desc[UR38][R8.64+0xb1], R209 ;  /* 0x0000b1d10800c986 */ /* 0x0001e2000c101126 */
[----:B------:R-:W-:Y:S05]  /*59f0*/  @P3 BRA `(.L_x_215) ;  /* 0x00000000000c3947 */ /* 0x000fea0003800000 */
[----:B------:R-:W0:Y:S02]  /*5a00*/  LDG.E.U8 R225, desc[UR38][R4.64+0xb0] ;  /* 0x0000b02604e17981 */ /* 0x000e24000c1e1100 */
[----:B0-----:R-:W-:-:S05]  /*5a10*/  PRMT R3, R225, 0x8880, RZ ;  /* 0x00008880e1037816 */ /* 0x001fca00000000ff */
[----:B------:R-:W-:-:S07]  /*5a20*/  IMAD R2, R3, R22, RZ ;  /* 0x0000001603027224 */ /* 0x000fce00078e02ff */
.L_x_215:
[----:B------:R-:W-:Y:S05]  /*5a30*/  BSYNC B1 ;  /* 0x0000000000017941 */ /* 0x000fea0003800000 */
.L_x_214:
[----:B0-----:R-:W-:Y:S01]  /*5a40*/  @!P3 IMAD R3, R210, R23, R2 ;  /* 0x00000017d203b224 */ /* 0x001fe200078e0202 */
[----:B------:R-:W-:Y:S04]  /*5a50*/  BSSY B1, `(.L_x_216) ;  /* 0x0000006000017945 */ /* 0x000fe80003800000 */
[----:B------:R0:W-:Y:S01]  /*5a60*/  @!P3 STG.E.U8 desc[UR38][R10.64+0xb0], R3 ;  /* 0x0000b0030a00b986 */ /* 0x0001e2000c101126 */
[----:B------:R-:W-:Y:S05]  /*5a70*/  @P2 BRA `(.L_x_217) ;  /* 0x00000000000c2947 */ /* 0x000fea0003800000 */
[----:B------:R-:W0:Y:S02]  /*5a80*/  LDG.E.U8 R225, desc[UR38][R4.64+0xb1] ;  /* 0x0000b12604e17981 */ /* 0x000e24000c1e1100 */
[----:B0-----:R-:W-:-:S05]  /*5a90*/  PRMT R3, R225, 0x8880, RZ ;  /* 0x00008880e1037816 */ /* 0x001fca00000000ff */
[----:B------:R-:W-:-:S07]  /*5aa0*/  IMAD R2, R3, R22, RZ ;  /* 0x0000001603027224 */ /* 0x000fce00078e02ff */
.L_x_217:
[----:B------:R-:W-:Y:S05]  /*5ab0*/  BSYNC B1 ;  /* 0x0000000000017941 */ /* 0x000fea0003800000 */
.L_x_216:
[----:B------:R-:W-:Y:S01]  /*5ac0*/  @!P2 IMAD R211, R211, R23, R2 ;  /* 0x00000017d3d3a224 */ /* 0x000fe200078e0202 */
[----:B------:R-:W-:Y:S04]  /*5ad0*/  BSSY B1, `(.L_x_218) ;  /* 0x0000006000017945 */ /* 0x000fe80003800000 */
[----:B------:R0:W-:Y:S01]  /*5ae0*/  @!P2 STG.E.U8 desc[UR38][R10.64+0xb1], R211 ;  /* 0x0000b1d30a00a986 */ /* 0x0001e2000c101126 */
[----:B------:R-:W-:Y:S05]  /*5af0*/  @P6 BRA `(.L_x_219) ;  /* 0x00000000000c6947 */ /* 0x000fea0003800000 */
[----:B------:R-:W0:Y:S02]  /*5b00*/  LDG.E.U8 R225, desc[UR38][R6.64+0xb8] ;  /* 0x0000b82606e17981 */ /* 0x000e24000c1e1100 */
[----:B0-----:R-:W-:-:S05]  /*5b10*/  PRMT R3, R225, 0x8880, RZ ;  /* 0x00008880e1037816 */ /* 0x001fca00000000ff */
[----:B------:R-:W-:-:S07]  /*5b20*/  IMAD R2, R3, R22, RZ ;  /* 0x0000001603027224 */ /* 0x000fce00078e02ff */
.L_x_219:
[----:B------:R-:W-:Y:S05]  /*5b30*/  BSYNC B1 ;  /* 0x0000000000017941 */ /* 0x000fea0003800000 */
.L_x_218:
[----:B0-----:R-:W-:Y:S01]  /*5b40*/  @!P6 IMAD R3, R212, R23, R2 ;  /* 0x00000017d403e224 */ /* 0x001fe200078e0202 */
[----:B------:R-:W-:Y:S04]  /*5b50*/  BSSY B1, `(.L_x_220) ;  /* 0x0000006000017945 */ /* 0x000fe80003800000 */
[----:B------:R0:W-:Y:S01]  /*5b60*/  @!P6 STG.E.U8 desc[UR38][R8.64+0xb8], R3 ;  /* 0x0000b8030800e986 */ /* 0x0001e2000c101126 */
[----:B------:R-:W-:Y:S05]  /*5b70*/  @P5 BRA `(.L_x_221) ;  /* 0x00000000000c5947 */ /* 0x000fea0003800000 */
[----:B------:R-:W0:Y:S02]  /*5b80*/  LDG.E.U8 R225, desc[UR38][R6.64+0xb9] ;  /* 0x0000b92606e17981 */ /* 0x000e24000c1e1100 */
[----:B0-----:R-:W-:-:S05]  /*5b90*/  PRMT R3, R225, 0x8880, RZ ;  /* 0x00008880e1037816 */ /* 0x001fca00000000ff */
[----:B------:R-:W-:-:S07]  /*5ba0*/  IMAD R2, R3, R22, RZ ;  /* 0x0000001603027224 */ /* 0x000fce00078e02ff */
.L_x_221:
[----:B------:R-:W-:Y:S05]  /*5bb0*/  BSYNC B1 ;  /* 0x0000000000017941 */ /* 0x000fea0003800000 */
.L_x_220:
[----:B------:R-:W-:Y:S01]  /*5bc0*/  @!P5 IMAD R213, R213, R23, R2 ;  /* 0x00000017d5d5d224 */ /* 0x000fe200078e0202 */
[----:B------:R-:W-:Y:S04]  /*5bd0*/  BSSY B1, `(.L_x_222) ;  /* 0x0000006000017945 */ /* 0x000fe80003800000 */
[----:B------:R0:W-:Y:S01]  /*5be0*/  @!P5 STG.E.U8 desc[UR38][R8.64+0xb9], R213 ;  /* 0x0000b9d50800d986 */ /* 0x0001e2000c101126 */
[----:B------:R-:W-:Y:S05]  /*5bf0*/  @P1 BRA `(.L_x_223) ;  /* 0x00000000000c1947 */ /* 0x000fea0003800000 */
[----:B------:R-:W0:Y:S02]  /*5c00*/  LDG.E.U8 R225, desc[UR38][R4.64+0xb8] ;  /* 0x0000b82604e17981 */ /* 0x000e24000c1e1100 */
[----:B0-----:R-:W-:-:S05]  /*5c10*/  PRMT R3, R225, 0x8880, RZ ;  /* 0x00008880e1037816 */ /* 0x001fca00000000ff */
[----:B------:R-:W-:-:S07]  /*5c20*/  IMAD R2, R3, R22, RZ ;  /* 0x0000001603027224 */ /* 0x000fce00078e02ff */
.L_x_223:
[----:B------:R-:W-:Y:S05]  /*5c30*/  BSYNC B1 ;  /* 0x0000000000017941 */ /* 0x000fea0003800000 */
.L_x_222:
        /* <DEDUP_REMOVED lines=16> */
.L_x_225:
[----:B------:R-:W-:Y:S05]  /*5d40*/  BSYNC B1 ;  /* 0x0000000000017941 */ /* 0x000fea0003800000 */
.L_x_224:
[----:B------:R-:W-:Y:S01]  /*5d50*/  @!P0 IMAD R215, R215, R23, R2 ;  /* 0x00000017d7d78224 */ /* 0x000fe200078e0202 */
[----:B------:R-:W-:Y:S04]  /*5d60*/  BSSY B1, `(.L_x_226) ;  /* 0x0000006000017945 */ /* 0x000fe80003800000 */
[----:B------:R0:W-:Y:S01]  /*5d70*/  @!P0 STG.E.U8 desc[UR38][R10.64+0xb9], R215 ;  /* 0x0000b9d70a008986 */ /* 0x0001e2000c101126 */
[----:B------:R-:W-:Y:S05]  /*5d80*/  @P5 BRA `(.L_x_227) ;  /* 0x00000000000c5947 */ /* 0x000fea0003800000 */
[----:B------:R-:W0:Y:S02]  /*5d90*/  LDG.E.U8 R225, desc[UR38][R6.64+0xc0] ;  /* 0x0000c02606e17981 */ /* 0x000e24000c1e1100 */
[----:B0-----:R-:W-:-:S05]  /*5da0*/  PRMT R3, R225, 0x8880, RZ ;  /* 0x00008880e1037816 */ /* 0x001fca00000000ff */
[----:B------:R-:W-:-:S07]  /*5db0*/  IMAD R2, R3, R22, RZ ;  /* 0x0000001603027224 */ /* 0x000fce00078e02ff */
.L_x_227:
[----:B------:R-:W-:Y:S05]  /*5dc0*/  BSYNC B1 ;  /* 0x0000000000017941 */ /* 0x000fea0003800000 */
.L_x_226:
[----:B0-----:R-:W-:Y:S01]  /*5dd0*/  @!P5 IMAD R3, R24, R23, R2 ;  /* 0x000000171803d224 */ /* 0x001fe200078e0202 */
[----:B------:R-:W-:Y:S04]  /*5de0*/  BSSY B1, `(.L_x_228) ;  /* 0x0000006000017945 */ /* 0x000fe80003800000 */
[----:B------:R0:W-:Y:S01]  /*5df0*/  @!P5 STG.E.U8 desc[UR38][R8.64+0xc0], R3 ;  /* 0x0000c0030800d986 */ /* 0x0001e2000c101126 */
[----:B------:R-:W-:Y:S05]  /*5e00*/  @P1 BRA `(.L_x_229) ;  /* 0x00000000000c1947 */ /* 0x000fea0003800000 */
[----:B------:R-:W0:Y:S02]  /*5e10*/  LDG.E.U8 R225, desc[UR38][R6.64+0xc1] ;  /* 0x0000c12606e17981 */ /* 0x000e24000c1e1100 */
[----:B0-----:R-:W-:-:S05]  /*5e20*/  PRMT R3, R225, 0x8880, RZ ;  /* 0x00008880e1037816 */ /* 0x001fca00000000ff */
[----:B------:R-:W-:-:S07]  /*5e30*/  IMAD R2, R3, R22, RZ ;  /* 0x0000001603027224 */ /* 0x000fce00078e02ff */
.L_x_229:
[----:B------:R-:W-:Y:S05]  /*5e40*/  BSYNC B1 ;  /* 0x0000000000017941 */ /* 0x000fea0003800000 */
.L_x_228:
[----:B------:R-:W-:Y:S01]  /*5e50*/  @!P1 IMAD R25, R25, R23, R2 ;  /* 0x0000001719199224 */ /* 0x000fe200078e0202 */
[----:B------:R-:W-:Y:S04]  /*5e60*/  BSSY B1, `(.L_x_230) ;  /* 0x0000006000017945 */ /* 0x000fe80003800000 */
[----:B------:R0:W-:Y:S01]  /*5e70*/  @!P1 STG.E.U8 desc[UR38][R8.64+0xc1], R25 ;  /* 0x0000c11908009986 */ /* 0x0001e2000c101126 */
[----:B------:R-:W-:Y:S05]  /*5e80*/  @P4 BRA `(.L_x_231) ;  /* 0x00000000000c4947 */ /* 0x000fea0003800000 */
[----:B------:R-:W0:Y:S02]  /*5e90*/  LDG.E.U8 R225, desc[UR38][R4.64+0xc0] ;  /* 0x0000c02604e17981 */ /* 0x000e24000c1e1100 */
[----:B0-----:R-:W-:-:S05]  /*5ea0*/  PRMT R3, R225, 0x8880, RZ ;  /* 0x00008880e1037816 */ /* 0x001fca00000000ff */
[----:B------:R-:W-:-:S07]  /*5eb0*/  IMAD R2, R3, R22, RZ ;  /* 0x0000001603027224 */ /* 0x000fce00078e02ff */
.L_x_231:
[----:B------:R-:W-:Y:S05]  /*5ec0*/  BSYNC B1 ;  /* 0x0000000000017941 */ /* 0x000fea0003800000 */
.L_x_230:
[----:B0-----:R-:W-:Y:S01]  /*5ed0*/  @!P4 IMAD R3, R26, R23, R2 ;  /* 0x000000171a03c224 */ /* 0x001fe200078e0202 */
[----:B------:R-:W-:Y:S04]  /*5ee0*/  BSSY B1, `(.L_x_232) ;  /* 0x0000006000017945 */ /* 0x000fe80003800000 */
[----:B------:R0:W-:Y:S01]  /*5ef0*/  @!P4 STG.E.U8 desc[UR38][R10.64+0xc0], R3 ;  /* 0x0000c0030a00c986 */ /* 0x0001e2000c101126 */
[----:B------:R-:W-:Y:S05]  /*5f00*/  @P6 BRA `(.L_x_233) ;  /* 0x00000000000c6947 */ /* 0x000fea0003800000 */
[----:B------:R-:W0:Y:S02]  /*5f10*/  LDG.E.U8 R225, desc[UR38][R4.64+0xc1] ;  /* 0x0000c12604e17981 */ /* 0x000e24000c1e1100 */
[----:B0-----:R-:W-:-:S05]  /*5f20*/  PRMT R3, R225, 0x8880, RZ ;  /* 0x00008880e1037816 */ /* 0x001fca00000000ff */
[----:B------:R-:W-:-:S07]  /*5f30*/  IMAD R2, R3, R22, RZ ;  /* 0x0000001603027224 */ /* 0x000fce00078e02ff */
.L_x_233:
[----:B------:R-:W-:Y:S05]  /*5f40*/  BSYNC B1 ;  /* 0x0000000000017941 */ /* 0x000fea0003800000 */
.L_x_232:
[----:B------:R-:W-:Y:S01]  /*5f50*/  @!P6 IMAD R27, R27, R23, R2 ;  /* 0x000000171b1be224 */ /* 0x000fe200078e0202 */
[----:B------:R-:W-:Y:S04]  /*5f60*/  BSSY B1, `(.L_x_234) ;  /* 0x0000006000017945 */ /* 0x000fe80003800000 */
[----:B------:R0:W-:Y:S01]  /*5f70*/  @!P6 STG.E.U8 desc[UR38][R10.64+0xc1], R27 ;  /* 0x0000c11b0a00e986 */ /* 0x0001e2000c101126 */
[----:B------:R-:W-:Y:S05]  /*5f80*/  @P2 BRA `(.L_x_235) ;  /* 0x00000000000c2947 */ /* 0x000fea0003800000 */
[----:B------:R-:W0:Y:S02]  /*5f90*/  LDG.E.U8 R225, desc[UR38][R6.64+0xc8] ;  /* 0x0000c82606e17981 */ /* 0x000e24000c1e1100 */
[----:B0-----:R-:W-:-:S05]  /*5fa0*/  PRMT R3, R225, 0x8880, RZ ;  /* 0x00008880e1037816 */ /* 0x001fca00000000ff */
[----:B------:R-:W-:-:S07]  /*5fb0*/  IMAD R2, R3, R22, RZ ;  /* 0x0000001603027224 */ /* 0x000fce00078e02ff */
.L_x_235:
[----:B------:R-:W-:Y:S05]  /*5fc0*/  BSYNC B1 ;  /* 0x0000000000017941 */ /* 0x000fea0003800000 */
.L_x_234:
        /* <DEDUP_REMOVED lines=16> */
.L_x_237:
[----:B------:R-:W-:Y:S05]  /*60d0*/  BSYNC B1 ;  /* 0x0000000000017941 */ /* 0x000fea0003800000 */
.L_x_236:
[----:B------:R-:W-:Y:S01]  /*60e0*/  @!P4 IMAD R29, R29, R23, R2 ;  /* 0x000000171d1dc224 */ /* 0x000fe200078e0202 */
[----:B------:R-:W-:Y:S04]  /*60f0*/  BSSY B1, `(.L_x_238) ;  /* 0x0000006000017945 */ /* 0x000fe80003800000 */
[----:B------:R0:W-:Y:S01]  /*6100*/  @!P4 STG.E.U8 desc[UR38][R8.64+0xc9], R29 ;  /* 0x0000c91d0800c986 */ /* 0x0001e2000c101126 */
[----:B------:R-:W-:Y:S05]  /*6110*/  @P3 BRA `(.L_x_239) ;  /* 0x00000000000c3947 */ /* 0x000fea0003800000 */
[----:B------:R-:W0:Y:S02]  /*6120*/  LDG.E.U8 R225, desc[UR38][R4.64+0xc8] ;  /* 0x0000c82604e17981 */ /* 0x000e24000c1e1100 */
[----:B0-----:R-:W-:-:S05]  /*6130*/  PRMT R3, R225, 0x8880, RZ ;  /* 0x00008880e1037816 */ /* 0x001fca00000000ff */
[----:B------:R-:W-:-:S07]  /*6140*/  IMAD R2, R3, R22, RZ ;  /* 0x0000001603027224 */ /* 0x000fce00078e02ff */
.L_x_239:
[----:B------:R-:W-:Y:S05]  /*6150*/  BSYNC B1 ;  /* 0x0000000000017941 */ /* 0x000fea0003800000 */
.L_x_238:
[----:B0-----:R-:W-:Y:S01]  /*6160*/  @!P3 IMAD R3, R30, R23, R2 ;  /* 0x000000171e03b224 */ /* 0x001fe200078e0202 */
[----:B------:R-:W-:Y:S04]  /*6170*/  BSSY B1, `(.L_x_240) ;  /* 0x0000006000017945 */ /* 0x000fe80003800000 */
[----:B------:R0:W-:Y:S01]  /*6180*/  @!P3 STG.E.U8 desc[UR38][R10.64+0xc8], R3 ;  /* 0x0000c8030a00b986 */ /* 0x0001e2000c101126 */
[----:B------:R-:W-:Y:S05]  /*6190*/  @P2 BRA `(.L_x_241) ;  /* 0x00000000000c2947 */ /* 0x000fea0003800000 */
[----:B------:R-:W0:Y:S02]  /*61a0*/  LDG.E.U8 R225, desc[UR38][R4.64+0xc9] ;  /* 0x0000c92604e17981 */ /* 0x000e24000c1e1100 */
[----:B0-----:R-:W-:-:S05]  /*61b0*/  PRMT R3, R225, 0x8880, RZ ;  /* 0x00008880e1037816 */ /* 0x001fca00000000ff */
[----:B------:R-:W-:-:S07]  /*61c0*/  IMAD R2, R3, R22, RZ ;  /* 0x0000001603027224 */ /* 0x000fce00078e02ff */
.L_x_241:
[----:B------:R-:W-:Y:S05]  /*61d0*/  BSYNC B1 ;  /* 0x0000000000017941 */ /* 0x000fea0003800000 */
.L_x_240:
[----:B------:R-:W-:Y:S01]  /*61e0*/  @!P2 IMAD R31, R31, R23, R2 ;  /* 0x000000171f1fa224 */ /* 0x000fe200078e0202 */
[----:B------:R-:W-:Y:S04]  /*61f0*/  BSSY B1, `(.L_x_242) ;  /* 0x0000006000017945 */ /* 0x000fe80003800000 */
[----:B------:R0:W-:Y:S01]  /*6200*/  @!P2 STG.E.U8 desc[UR38][R10.64+0xc9], R31 ;  /* 0x0000c91f0a00a986 */ /* 0x0001e2000c101126 */
[----:B------:R-:W-:Y:S05]  /*6210*/  @P6 BRA `(.L_x_243) ;  /* 0x00000000000c6947 */ /* 0x000fea0003800000 */
[----:B------:R-:W0:Y:S02]  /*6220*/  LDG.E.U8 R225, desc[UR38][R6.64+0xd0] ;  /* 0x0000d02606e17981 */ /* 0x000e24000c1e1100 */
[----:B0-----:R-:W-:-:S05]  /*6230*/  PRMT R3, R225, 0x8880, RZ ;  /* 0x00008880e1037816 */ /* 0x001fca00000000ff */
[----:B------:R-:W-:-:S07]  /*6240*/  IMAD R2, R3, R22, RZ ;  /* 0x0000001603027224 */ /* 0x000fce00078e02ff */
.L_x_243:
[----:B------:R-:W-:Y:S05]  /*6250*/  BSYNC B1 ;  /* 0x0000000000017941 */ /* 0x000fea0003800000 */
.L_x_242:
[----:B0-----:R-:W-:Y:S01]  /*6260*/  @!P6 IMAD R3, R32, R23, R2 ;  /* 0x000000172003e224 */ /* 0x001fe200078e0202 */
[----:B------:R-:W-:Y:S04]  /*6270*/  BSSY B1, `(.L_x_244) ;  /* 0x0000006000017945 */ /* 0x000fe80003800000 */
[----:B------:R0:W-:Y:S01]  /*6280*/  @!P6 STG.E.U8 desc[UR38][R8.64+0xd0], R3 ;  /* 0x0000d0030800e986 */ /* 0x0001e2000c101126 */
[----:B------:R-:W-:Y:S05]  /*6290*/  @P5 BRA `(.L_x_245) ;  /* 0x00000000000c5947 */ /* 0x000fea0003800000 */
[----:B------:R-:W0:Y:S02]  /*62a0*/  LDG.E.U8 R225, desc[UR38][R6.64+0xd1] ;  /* 0x0000d12606e17981 */ /* 0x000e24000c1e1100 */
[----:B0-----:R-:W-:-:S05]  /*62b0*/  PRMT R3, R225, 0x8880, RZ ;  /* 0x00008880e1037816 */ /* 0x001fca00000000ff */
[----:B------:R-:W-:-:S07]  /*62c0*/  IMAD R2, R3, R22, RZ ;  /* 0x0000001603027224 */ /* 0x000fce00078e02ff */
.L_x_245:
[----:B------:R-:W-:Y:S05]  /*62d0*/  BSYNC B1 ;  /* 0x0000000000017941 */ /* 0x000fea0003800000 */
.L_x_244:
[----:B------:R-:W-:Y:S01]  /*62e0*/  @!P5 IMAD R33, R33, R23, R2 ;  /* 0x000000172121d224 */ /* 0x000fe200078e0202 */
[----:B------:R-:W-:Y:S04]  /*62f0*/  BSSY B1, `(.L_x_246) ;  /* 0x0000006000017945 */ /* 0x000fe80003800000 */
[----:B------:R0:W-:Y:S01]  /*6300*/  @!P5 STG.E.U8 desc[UR38][R8.64+0xd1], R33 ;  /* 0x0000d1210800d986 */ /* 0x0001e2000c101126 */
[----:B------:R-:W-:Y:S05]  /*6310*/  @P1 BRA `(.L_x_247) ;  /* 0x00000000000c1947 */ /* 0x000fea0003800000 */
[----:B------:R-:W0:Y:S02]  /*6320*/  LDG.E.U8 R225, desc[UR38][R4.64+0xd0] ;  /* 0x0000d02604e17981 */ /* 0x000e24000c1e1100 */
[----:B0-----:R-:W-:-:S05]  /*6330*/  PRMT R3, R225, 0x8880, RZ ;  /* 0x00008880e1037816 */ /* 0x001fca00000000ff */
[----:B------:R-:W-:-:S07]  /*6340*/  IMAD R2, R3, R22, RZ ;  /* 0x0000001603027224 */ /* 0x000fce00078e02ff */
.L_x_247:
[----:B------:R-:W-:Y:S05]  /*6350*/  BSYNC B1 ;  /* 0x0000000000017941 */ /* 0x000fea0003800000 */
.L_x_246:
        /* <DEDUP_REMOVED lines=16> */
.L_x_249:
[----:B------:R-:W-:Y:S05]  /*6460*/  BSYNC B1 ;  /* 0x0000000000017941 */ /* 0x000fea0003800000 */
.L_x_248:
[----:B------:R-:W-:Y:S01]  /*6470*/  @!P0 IMAD R35, R35, R23, R2 ;  /* 0x0000001723238224 */ /* 0x000fe200078e0202 */
[----:B------:R-:W-:Y:S04]  /*6480*/  BSSY B1, `(.L_x_250) ;  /* 0x0000006000017945 */ /* 0x000fe80003800000 */
[----:B------:R0:W-:Y:S01]  /*6490*/  @!P0 STG.E.U8 desc[UR38][R10.64+0xd1], R35 ;  /* 0x0000d1230a008986 */ /* 0x0001e2000c101126 */
[----:B------:R-:W-:Y:S05]  /*64a0*/  @P5 BRA `(.L_x_251) ;  /* 0x00000000000c5947 */ /* 0x000fea0003800000 */
[----:B------:R-:W0:Y:S02]  /*64b0*/  LDG.E.U8 R225, desc[UR38][R6.64+0xd8] ;  /* 0x0000d82606e17981 */ /* 0x000e24000c1e1100 */
[----:B0-----:R-:W-:-:S05]  /*64c0*/  PRMT R3, R225, 0x8880, RZ ;  /* 0x00008880e1037816 */ /* 0x001fca00000000ff */
[----:B------:R-:W-:-:S07]  /*64d0*/  IMAD R2, R3, R22, RZ ;  /* 0x0000001603027224 */ /* 0x000fce00078e02ff */
.L_x_251:
[----:B------:R-:W-:Y:S05]  /*64e0*/  BSYNC B1 ;  /* 0x0000000000017941 */ /* 0x000fea0003800000 */
.L_x_250:
[----:B0-----:R-:W-:Y:S01]  /*64f0*/  @!P5 IMAD R3, R36, R23, R2 ;  /* 0x000000172403d224 */ /* 0x001fe200078e0202 */
[----:B------:R-:W-:Y:S04]  /*6500*/  BSSY B1, `(.L_x_252) ;  /* 0x0000006000017945 */ /* 0x000fe80003800000 */
[----:B------:R0:W-:Y:S01]  /*6510*/  @!P5 STG.E.U8 desc[UR38][R8.64+0xd8], R3 ;  /* 0x0000d8030800d986 */ /* 0x0001e2000c101126 */
[----:B------:R-:W-:Y:S05]  /*6520*/  @P1 BRA `(.L_x_253) ;  /* 0x00000000000c1947 */ /* 0x000fea0003800000 */
[----:B------:R-:W0:Y:S02]  /*6530*/  LDG.E.U8 R225, desc[UR38][R6.64+0xd9] ;  /* 0x0000d92606e17981 */ /* 0x000e24000c1e1100 */
[----:B0-----:R-:W-:-:S05]  /*6540*/  PRMT R3, R225, 0x8880, RZ ;  /* 0x00008880e1037816 */ /* 0x001fca00000000ff */
[----:B------:R-:W-:-:S07]  /*6550*/  IMAD R2, R3, R22, RZ ;  /* 0x0000001603027224 */ /* 0x000fce00078e02ff */
.L_x_253:
[----:B------:R-:W-:Y:S05]  /*6560*/  BSYNC B1 ;  /* 0x0000000000017941 */ /* 0x000fea0003800000 */
.L_x_252:
[----:B------:R-:W-:Y:S01]  /*6570*/  @!P1 IMAD R37, R37, R23, R2 ;  /* 0x0000001725259224 */ /* 0x000fe200078e0202 */
[----:B------:R-:W-:Y:S04]  /*6580*/  BSSY B1, `(.L_x_254) ;  /* 0x0000006000017945 */ /* 0x000fe80003800000 */
[----:B------:R0:W-:Y:S01]  /*6590*/  @!P1 STG.E.U8 desc[UR38][R8.64+0xd9], R37 ;  /* 0x0000d92508009986 */ /* 0x0001e2000c101126 */
[----:B------:R-:W-:Y:S05]  /*65a0*/  @P4 BRA `(.L_x_255) ;  /* 0x00000000000c4947 */ /* 0x000fea0003800000 */
[----:B------:R-:W0:Y:S02]  /*65b0*/  LDG.E.U8 R225, desc[UR38][R4.64+0xd8] ;  /* 0x0000d82604e17981 */ /* 0x000e24000c1e1100 */
[----:B0-----:R-:W-:-:S05]  /*65c0*/  PRMT R3, R225, 0x8880, RZ ;  /* 0x00008880e1037816 */ /* 0x001fca00000000ff */
[----:B------:R-:W-:-:S07]  /*65d0*/  IMAD R2, R3, R22, RZ ;  /* 0x0000001603027224 */ /* 0x000fce00078e02ff */
.L_x_255:
[----:B------:R-:W-:Y:S05]  /*65e0*/  BSYNC B1 ;  /* 0x0000000000017941 */ /* 0x000fea0003800000 */
.L_x_254:
[----:B0-----:R-:W-:Y:S01]  /*65f0*/  @!P4 IMAD R3, R38, R23, R2 ;  /* 0x000000172603c224 */ /* 0x001fe200078e0202 */
[----:B------:R-:W-:Y:S04]  /*6600*/  BSSY B1, `(.L_x_256) ;  /* 0x0000006000017945 */ /* 0x000fe80003800000 */
[----:B------:R0:W-:Y:S01]  /*6610*/  @!P4 STG.E.U8 desc[UR38][R10.64+0xd8], R3 ;  /* 0x0000d8030a00c986 */ /* 0x0001e2000c101126 */
[----:B------:R-:W-:Y:S05]  /*6620*/  @P6 BRA `(.L_x_257) ;  /* 0x00000000000c6947 */ /* 0x000fea0003800000 */
[----:B------:R-:W0:Y:S02]  /*6630*/  LDG.E.U8 R225, desc[UR38][R4.64+0xd9] ;  /* 0x0000d92604e17981 */ /* 0x000e24000c1e1100 */
[----:B0-----:R-:W-:-:S05]  /*6640*/  PRMT R3, R225, 0x8880, RZ ;  /* 0x00008880e1037816 */ /* 0x001fca00000000ff */
[----:B------:R-:W-:-:S07]  /*6650*/  IMAD R2, R3, R22, RZ ;  /* 0x0000001603027224 */ /* 0x000fce00078e02ff */
.L_x_257:
[----:B------:R-:W-:Y:S05]  /*6660*/  BSYNC B1 ;  /* 0x0000000000017941 */ /* 0x000fea0003800000 */
.L_x_256:
[----:B------:R-:W-:Y:S01]  /*6670*/  @!P6 IMAD R39, R39, R23, R2 ;  /* 0x000000172727e224 */ /* 0x000fe200078e0202 */
[----:B------:R-:W-:Y:S04]  /*6680*/  BSSY B1, `(.L_x_258) ;  /* 0x0000006000017945 */ /* 0x000fe80003800000 */
[----:B------:R0:W-:Y:S01]  /*6690*/  @!P6 STG.E.U8 desc[UR38][R10.64+0xd9], R39 ;  /* 0x0000d9270a00e986 */ /* 0x0001e2000c101126 */
[----:B------:R-:W-:Y:S05]  /*66a0*/  @P2 BRA `(.L_x_259) ;  /* 0x00000000000c2947 */ /* 0x000fea0003800000 */
[----:B------:R-:W0:Y:S02]  /*66b0*/  LDG.E.U8 R225, desc[UR38][R6.64+0xe0] ;  /* 0x0000e02606e17981 */ /* 0x000e24000c1e1100 */
[----:B0-----:R-:W-:-:S05]  /*66c0*/  PRMT R3, R225, 0x8880, RZ ;  /* 0x00008880e1037816 */ /* 0x001fca00000000ff */
[----:B------:R-:W-:-:S07]  /*66d0*/  IMAD R2, R3, R22, RZ ;  /* 0x0000001603027224 */ /* 0x000fce00078e02ff */
.L_x_259:
[----:B------:R-:W-:Y:S05]  /*66e0*/  BSYNC B1 ;  /* 0x0000000000017941 */ /* 0x000fea0003800000 */
.L_x_258:
        /* <DEDUP_REMOVED lines=16> */
.L_x_261:
[----:B------:R-:W-:Y:S05]  /*67f0*/  BSYNC B1 ;  /* 0x0000000000017941 */ /* 0x000fea0003800000 */
.L_x_260:
[----:B------:R-:W-:Y:S01]  /*6800*/  @!P4 IMAD R41, R41, R23, R2 ;  /* 0x000000172929c224 */ /* 0x000fe200078e0202 */
[----:B------:R-:W-:Y:S04]  /*6810*/  BSSY B1, `(.L_x_262) ;  /* 0x0000006000017945 */ /* 0x000fe80003800000 */
[----:B------:R0:W-:Y:S01]  /*6820*/  @!P4 STG.E.U8 desc[UR38][R8.64+0xe1], R41 ;  /* 0x0000e1290800c986 */ /* 0x0001e2000c101126 */
[----:B------:R-:W-:Y:S05]  /*6830*/  @P3 BRA `(.L_x_263) ;  /* 0x00000000000c3947 */ /* 0x000fea0003800000 */
[----:B------:R-:W0:Y:S02]  /*6840*/  LDG.E.U8 R225, desc[UR38][R4.64+0xe0] ;  /* 0x0000e02604e17981 */ /* 0x000e24000c1e1100 */
[----:B0-----:R-:W-:-:S05]  /*6850*/  PRMT R3, R225, 0x8880, RZ ;  /* 0x00008880e1037816 */ /* 0x001fca00000000ff */
[----:B------:R-:W-:-:S07]  /*6860*/  IMAD R2, R3, R22, RZ ;  /* 0x0000001603027224 */ /* 0x000fce00078e02ff */
.L_x_263:
[----:B------:R-:W-:Y:S05]  /*6870*/  BSYNC B1 ;  /* 0x0000000000017941 */ /* 0x000fea0003800000 */
.L_x_262:
[----:B0-----:R-:W-:Y:S01]  /*6880*/  @!P3 IMAD R3, R42, R23, R2 ;  /* 0x000000172a03b224 */ /* 0x001fe200078e0202 */
[----:B------:R-:W-:Y:S04]  /*6890*/  BSSY B1, `(.L_x_264) ;  /* 0x0000006000017945 */ /* 0x000fe80003800000 */
[----:B------:R0:W-:Y:S01]  /*68a0*/  @!P3 STG.E.U8 desc[UR38][R10.64+0xe0], R3 ;  /* 0x0000e0030a00b986 */ /* 0x0001e2000c101126 */
[----:B------:R-:W-:Y:S05]  /*68b0*/  @P2 BRA `(.L_x_265) ;  /* 0x00000000000c2947 */ /* 0x000fea0003800000 */
[----:B------:R-:W0:Y:S02]  /*68c0*/  LDG.E.U8 R225, desc[UR38][R4.64+0xe1] ;  /* 0x0000e12604e17981 */ /* 0x000e24000c1e1100 */
[----:B0-----:R-:W-:-:S05]  /*68d0*/  PRMT R3, R225, 0x8880, RZ ;  /* 0x00008880e1037816 */ /* 0x001fca00000000ff */
[----:B------:R-:W-:-:S07]  /*68e0*/  IMAD R2, R3, R22, RZ ;  /* 0x0000001603027224 */ /* 0x000fce00078e02ff */
.L_x_265:
[----:B------:R-:W-:Y:S05]  /*68f0*/  BSYNC B1 ;  /* 0x0000000000017941 */ /* 0x000fea0003800000 */
.L_x_264:
[----:B------:R-:W-:Y:S01]  /*6900*/  @!P2 IMAD R43, R43, R23, R2 ;  /* 0x000000172b2ba224 */ /* 0x000fe200078e0202 */
[----:B------:R-:W-:Y:S04]  /*6910*/  BSSY B1, `(.L_x_266) ;  /* 0x0000006000017945 */ /* 0x000fe80003800000 */
[----:B------:R0:W-:Y:S01]  /*6920*/  @!P2 STG.E.U8 desc[UR38][R10.64+0xe1], R43 ;  /* 0x0000e12b0a00a986 */ /* 0x0001e2000c101126 */
[----:B------:R-:W-:Y:S05]  /*6930*/  @P6 BRA `(.L_x_267) ;  /* 0x00000000000c6947 */ /* 0x000fea0003800000 */
[----:B------:R-:W0:Y:S02]  /*6940*/  LDG.E.U8 R225, desc[UR38][R6.64+0xe8] ;  /* 0x0000e82606e17981 */ /* 0x000e24000c1e1100 */
[----:B0-----:R-:W-:-:S05]  /*6950*/  PRMT R3, R225, 0x8880, RZ ;  /* 0x00008880e1037816 */ /* 0x001fca00000000ff */
[----:B------:R-:W-:-:S07]  /*6960*/  IMAD R2, R3, R22, RZ ;  /* 0x0000001603027224 */ /* 0x000fce00078e02ff */
.L_x_267:
[----:B------:R-:W-:Y:S05]  /*6970*/  BSYNC B1 ;  /* 0x0000000000017941 */ /* 0x000fea0003800000 */
.L_x_266:
[----:B0-----:R-:W-:Y:S01]  /*6980*/  @!P6 IMAD R3, R44, R23, R2 ;  /* 0x000000172c03e224 */ /* 0x001fe200078e0202 */
[----:B------:R-:W-:Y:S04]  /*6990*/  BSSY B1, `(.L_x_268) ;  /* 0x0000006000017945 */ /* 0x000fe80003800000 */
[----:B------:R0:W-:Y:S01]  /*69a0*/  @!P6 STG.E.U8 desc[UR38][R8.64+0xe8], R3 ;  /* 0x0000e8030800e986 */ /* 0x0001e2000c101126 */
[----:B------:R-:W-:Y:S05]  /*69b0*/  @P5 BRA `(.L_x_269) ;  /* 0x00000000000c5947 */ /* 0x000fea0003800000 */
[----:B------:R-:W0:Y:S02]  /*69c0*/  LDG.E.U8 R225, desc[UR38][R6.64+0xe9] ;  /* 0x0000e92606e17981 */ /* 0x000e24000c1e1100 */
[----:B0-----:R-:W-:-:S05]  /*69d0*/  PRMT R3, R225, 0x8880, RZ ;  /* 0x00008880e1037816 */ /* 0x001fca00000000ff */
[----:B------:R-:W-:-:S07]  /*69e0*/  IMAD R2, R3, R22, RZ ;  /* 0x0000001603027224 */ /* 0x000fce00078e02ff */
.L_x_269:
[----:B------:R-:W-:Y:S05]  /*69f0*/  BSYNC B1 ;  /* 0x0000000000017941 */ /* 0x000fea0003800000 */
.L_x_268:
[----:B------:R-:W-:Y:S01]  /*6a00*/  @!P5 IMAD R45, R45, R23, R2 ;  /* 0x000000172d2dd224 */ /* 0x000fe200078e0202 */
[----:B------:R-:W-:Y:S04]  /*6a10*/  BSSY B1, `(.L_x_270) ;  /* 0x0000006000017945 */ /* 0x000fe80003800000 */
[----:B------:R0:W-:Y:S01]  /*6a20*/  @!P5 STG.E.U8 desc[UR38][R8.64+0xe9], R45 ;  /* 0x0000e92d0800d986 */ /* 0x0001e2000c101126 */
[----:B------:R-:W-:Y:S05]  /*6a30*/  @P1 BRA `(.L_x_271) ;  /* 0x00000000000c1947 */ /* 0x000fea0003800000 */
[----:B------:R-:W0:Y:S02]  /*6a40*/  LDG.E.U8 R225, desc[UR38][R4.64+0xe8] ;  /* 0x0000e82604e17981 */ /* 0x000e24000c1e1100 */
[----:B0-----:R-:W-:-:S05]  /*6a50*/  PRMT R3, R225, 0x8880, RZ ;  /* 0x00008880e1037816 */ /* 0x001fca00000000ff */
[----:B------:R-:W-:-:S07]  /*6a60*/  IMAD R2, R3, R22, RZ ;  /* 0x0000001603027224 */ /* 0x000fce00078e02ff */
.L_x_271:
[----:B------:R-:W-:Y:S05]  /*6a70*/  BSYNC B1 ;  /* 0x0000000000017941 */ /* 0x000fea0003800000 */
.L_x_270:
        /* <DEDUP_REMOVED lines=16> */
.L_x_273:
[----:B------:R-:W-:Y:S05]  /*6b80*/  BSYNC B1 ;  /* 0x0000000000017941 */ /* 0x000fea0003800000 */
.L_x_272:
[----:B------:R-:W-:Y:S01]  /*6b90*/  @!P0 IMAD R47, R47, R23, R2 ;  /* 0x000000172f2f8224 */ /* 0x000fe200078e0202 */
[----:B------:R-:W-:Y:S04]  /*6ba0*/  BSSY B1, `(.L_x_274) ;  /* 0x0000006000017945 */ /* 0x000fe80003800000 */
[----:B------:R0:W-:Y:S01]  /*6bb0*/  @!P0 STG.E.U8 desc[UR38][R10.64+0xe9], R47 ;  /* 0x0000e92f0a008986 */ /* 0x0001e2000c101126 */
[----:B------:R-:W-:Y:S05]  /*6bc0*/  @P5 BRA `(.L_x_275) ;  /* 0x00000000000c5947 */ /* 0x000fea0003800000 */
[----:B------:R-:W0:Y:S02]  /*6bd0*/  LDG.E.U8 R225, desc[UR38][R6.64+0xf0] ;  /* 0x0000f02606e17981 */ /* 0x000e24000c1e1100 */
[----:B0-----:R-:W-:-:S05]  /*6be0*/  PRMT R3, R225, 0x8880, RZ ;  /* 0x00008880e1037816 */ /* 0x001fca00000000ff */
[----:B------:R-:W-:-:S07]  /*6bf0*/  IMAD R2, R3, R22, RZ ;  /* 0x0000001603027224 */ /* 0x000fce00078e02ff */
.L_x_275:
[----:B------:R-:W-:Y:S05]  /*6c00*/  BSYNC B1 ;  /* 0x0000000000017941 */ /* 0x000fea0003800000 */
.L_x_274:
[----:B0-----:R-:W-:Y:S01]  /*6c10*/  @!P5 IMAD R3, R48, R23, R2 ;  /* 0x000000173003d224 */ /* 0x001fe200078e0202 */
[----:B------:R-:W-:Y:S04]  /*6c20*/  BSSY B1, `(.L_x_276) ;  /* 0x0000006000017945 */ /* 0x000fe80003800000 */
[----:B------:R0:W-:Y:S01]  /*6c30*/  @!P5 STG.E.U8 desc[UR38][R8.64+0xf0], R3 ;  /* 0x0000f0030800d986 */ /* 0x0001e2000c101126 */
[----:B------:R-:W-:Y:S05]  /*6c40*/  @P1 BRA `(.L_x_277) ;  /* 0x00000000000c1947 */ /* 0x000fea0003800000 */
[----:B------:R-:W0:Y:S02]  /*6c50*/  LDG.E.U8 R225, desc[UR38][R6.64+0xf1] ;  /* 0x0000f12606e17981 */ /* 0x000e24000c1e1100 */
[----:B0-----:R-:W-:-:S05]  /*6c60*/  PRMT R3, R225, 0x8880, RZ ;  /* 0x00008880e1037816 */ /* 0x001fca00000000ff */
[----:B------:R-:W-:-:S07]  /*6c70*/  IMAD R2, R3, R22, RZ ;  /* 0x0000001603027224 */ /* 0x000fce00078e02ff */
.L_x_277:
[----:B------:R-:W-:Y:S05]  /*6c80*/  BSYNC B1 ;  /* 0x0000000000017941 */ /* 0x000fea0003800000 */
.L_x_276:
[----:B------:R-:W-:Y:S01]  /*6c90*/  @!P1 IMAD R49, R49, R23, R2 ;  /* 0x0000001731319224 */ /* 0x000fe200078e0202 */
[----:B------:R-:W-:Y:S04]  /*6ca0*/  BSSY B1, `(.L_x_278) ;  /* 0x0000006000017945 */ /* 0x000fe80003800000 */
[----:B------:R0:W-:Y:S01]  /*6cb0*/  @!P1 STG.E.U8 desc[UR38][R8.64+0xf1], R49 ;  /* 0x0000f13108009986 */ /* 0x0001e2000c101126 */
[----:B------:R-:W-:Y:S05]  /*6cc0*/  @P4 BRA `(.L_x_279) ;  /* 0x00000000000c4947 */ /* 0x000fea0003800000 */
[----:B------:R-:W0:Y:S02]  /*6cd0*/  LDG.E.U8 R225, desc[UR38][R4.64+0xf0] ;  /* 0x0000f02604e17981 */ /* 0x000e24000c1e1100 */
[----:B0-----:R-:W-:-:S05]  /*6ce0*/  PRMT R3, R225, 0x8880, RZ ;  /* 0x00008880e1037816 */ /* 0x001fca00000000ff */
[----:B------:R-:W-:-:S07]  /*6cf0*/  IMAD R2, R3, R22, RZ ;  /* 0x0000001603027224 */ /* 0x000fce00078e02ff */
.L_x_279:
[----:B------:R-:W-:Y:S05]  /*6d00*/  BSYNC B1 ;  /* 0x0000000000017941 */ /* 0x000fea0003800000 */
.L_x_278:
[----:B0-----:R-:W-:Y:S01]  /*6d10*/  @!P4 IMAD R3, R50, R23, R2 ;  /* 0x000000173203c224 */ /* 0x001fe200078e0202 */
[----:B------:R-:W-:Y:S04]  /*6d20*/  BSSY B1, `(.L_x_280) ;  /* 0x0000006000017945 */ /* 0x000fe80003800000 */
[----:B------:R0:W-:Y:S01]  /*6d30*/  @!P4 STG.E.U8 desc[UR38][R10.64+0xf0], R3 ;  /* 0x0000f0030a00c986 */ /* 0x0001e2000c101126 */
[----:B------:R-:W-:Y:S05]  /*6d40*/  @P6 BRA `(.L_x_281) ;  /* 0x00000000000c6947 */ /* 0x000fea0003800000 */
[----:B------:R-:W0:Y:S02]  /*6d50*/  LDG.E.U8 R225, desc[UR38][R4.64+0xf1] ;  /* 0x0000f12604e17981 */ /* 0x000e24000c1e1100 */
[----:B0-----:R-:W-:-:S05]  /*6d60*/  PRMT R3, R225, 0x8880, RZ ;  /* 0x00008880e1037816 */ /* 0x001fca00000000ff */
[----:B------:R-:W-:-:S07]  /*6d70*/  IMAD R2, R3, R22, RZ ;  /* 0x0000001603027224 */ /* 0x000fce00078e02ff */
.L_x_281:
[----:B------:R-:W-:Y:S05]  /*6d80*/  BSYNC B1 ;  /* 0x0000000000017941 */ /* 0x000fea0003800000 */
.L_x_280:
[----:B------:R-:W-:Y:S01]  /*6d90*/  @!P6 IMAD R51, R51, R23, R2 ;  /* 0x000000173333e224 */ /* 0x000fe200078e0202 */
[----:B------:R-:W-:Y:S04]  /*6da0*/  BSSY B1, `(.L_x_282) ;  /* 0x0000006000017945 */ /* 0x000fe80003800000 */
[----:B------:R0:W-:Y:S01]  /*6db0*/  @!P6 STG.E.U8 desc[UR38][R10.64+0xf1], R51 ;  /* 0x0000f1330a00e986 */ /* 0x0001e2000c101126 */
[----:B------:R-:W-:Y:S05]  /*6dc0*/  @P2 BRA `(.L_x_283) ;  /* 0x00000000000c2947 */ /* 0x000fea0003800000 */
[----:B------:R-:W0:Y:S02]  /*6dd0*/  LDG.E.U8 R225, desc[UR38][R6.64+0xf8] ;  /* 0x0000f82606e17981 */ /* 0x000e24000c1e1100 */
[----:B0-----:R-:W-:-:S05]  /*6de0*/  PRMT R3, R225, 0x8880, RZ ;  /* 0x00008880e1037816 */ /* 0x001fca00000000ff */
[----:B------:R-:W-:-:S07]  /*6df0*/  IMAD R2, R3, R22, RZ ;  /* 0x0000001603027224 */ /* 0x000fce00078e02ff */
.L_x_283:
[----:B------:R-:W-:Y:S05]  /*6e00*/  BSYNC B1 ;  /* 0x0000000000017941 */ /* 0x000fea0003800000 */
.L_x_282:
        /* <DEDUP_REMOVED lines=16> */
.L_x_285:
[----:B------:R-:W-:Y:S05]  /*6f10*/  BSYNC B1 ;  /* 0x0000000000017941 */ /* 0x000fea0003800000 */
.L_x_284:
[----:B------:R-:W-:Y:S01]  /*6f20*/  @!P4 IMAD R53, R53, R23, R2 ;  /* 0x000000173535c224 */ /* 0x000fe200078e0202 */
[----:B------:R-:W-:Y:S04]  /*6f30*/  BSSY B1, `(.L_x_286) ;  /* 0x0000006000017945 */ /* 0x000fe80003800000 */
[----:B------:R0:W-:Y:S01]  /*6f40*/  @!P4 STG.E.U8 desc[UR38][R8.64+0xf9], R53 ;  /* 0x0000f9350800c986 */ /* 0x0001e2000c101126 */
[----:B------:R-:W-:Y:S05]  /*6f50*/  @P3 BRA `(.L_x_287) ;  /* 0x00000000000c3947 */ /* 0x000fea0003800000 */
[----:B------:R-:W0:Y:S02]  /*6f60*/  LDG.E.U8 R225, desc[UR38][R4.64+0xf8] ;  /* 0x0000f82604e17981 */ /* 0x000e24000c1e1100 */
[----:B0-----:R-:W-:-:S05]  /*6f70*/  PRMT R3, R225, 0x8880, RZ ;  /* 0x00008880e1037816 */ /* 0x001fca00000000ff */
[----:B------:R-:W-:-:S07]  /*6f80*/  IMAD R2, R3, R22, RZ ;  /* 0x0000001603027224 */ /* 0x000fce00078e02ff */
.L_x_287:
[----:B------:R-:W-:Y:S05]  /*6f90*/  BSYNC B1 ;  /* 0x0000000000017941 */ /* 0x000fea0003800000 */
.L_x_286:
[----:B0-----:R-:W-:Y:S01]  /*6fa0*/  @!P3 IMAD R3, R54, R23, R2 ;  /* 0x000000173603b224 */ /* 0x001fe200078e0202 */
[----:B------:R-:W-:Y:S04]  /*6fb0*/  BSSY B1, `(.L_x_288) ;  /* 0x0000006000017945 */ /* 0x000fe80003800000 */
[----:B------:R0:W-:Y:S01]  /*6fc0*/  @!P3 STG.E.U8 desc[UR38][R10.64+0xf8], R3 ;  /* 0x0000f8030a00b986 */ /* 0x0001e2000c101126 */
[----:B------:R-:W-:Y:S05]  /*6fd0*/  @P2 BRA `(.L_x_289) ;  /* 0x00000000000c2947 */ /* 0x000fea0003800000 */
[----:B------:R-:W0:Y:S02]  /*6fe0*/  LDG.E.U8 R225, desc[UR38][R4.64+0xf9] ;  /* 0x0000f92604e17981 */ /* 0x000e24000c1e1100 */
[----:B0-----:R-:W-:-:S05]  /*6ff0*/  PRMT R3, R225, 0x8880, RZ ;  /* 0x00008880e1037816 */ /* 0x001fca00000000ff */
[----:B------:R-:W-:-:S07]  /*7000*/  IMAD R2, R3, R22, RZ ;  /* 0x0000001603027224 */ /* 0x000fce00078e02ff */
.L_x_289:
[----:B------:R-:W-:Y:S05]  /*7010*/  BSYNC B1 ;  /* 0x0000000000017941 */ /* 0x000fea0003800000 */
.L_x_288:
[----:B------:R-:W-:Y:S01]  /*7020*/  @!P2 IMAD R55, R55, R23, R2 ;  /* 0x000000173737a224 */ /* 0x000fe200078e0202 */
[----:B------:R-:W-:Y:S04]  /*7030*/  BSSY B1, `(.L_x_290) ;  /* 0x0000006000017945 */ /* 0x000fe80003800000 */
[----:B------:R0:W-:Y:S01]  /*7040*/  @!P2 STG.E.U8 desc[UR38][R10.64+0xf9], R55 ;  /* 0x0000f9370a00a986 */ /* 0x0001e2000c101126 */
[----:B------:R-:W-:Y:S05]  /*7050*/  @P6 BRA `(.L_x_291) ;  /* 0x00000000000c6947 */ /* 0x000fea0003800000 */
[----:B------:R-:W0:Y:S02]  /*7060*/  LDG.E.U8 R225, desc[UR38][R6.64+0x100] ;  /* 0x0001002606e17981 */ /* 0x000e24000c1e1100 */
[----:B0-----:R-:W-:-:S05]  /*7070*/  PRMT R3, R225, 0x8880, RZ ;  /* 0x00008880e1037816 */ /* 0x001fca00000000ff */
[----:B------:R-:W-:-:S07]  /*7080*/  IMAD R2, R3, R22, RZ ;  /* 0x0000001603027224 */ /* 0x000fce00078e02ff */
.L_x_291:
[----:B------:R-:W-:Y:S05]  /*7090*/  BSYNC B1 ;  /* 0x0000000000017941 */ /* 0x000fea0003800000 */
.L_x_290:
[----:B0-----:R-:W-:Y:S01]  /*70a0*/  @!P6 IMAD R3, R56, R23, R2 ;  /* 0x000000173803e224 */ /* 0x001fe200078e0202 */
[----:B------:R-:W-:Y:S04]  /*70b0*/  BSSY B1, `(.L_x_292) ;  /* 0x0000006000017945 */ /* 0x000fe80003800000 */
[----:B------:R0:W-:Y:S01]  /*70c0*/  @!P6 STG.E.U8 desc[UR38][R8.64+0x100], R3 ;  /* 0x000100030800e986 */ /* 0x0001e2000c101126 */
[----:B------:R-:W-:Y:S05]  /*70d0*/  @P5 BRA `(.L_x_293) ;  /* 0x00000000000c5947 */ /* 0x000fea0003800000 */
[----:B------:R-:W0:Y:S02]  /*70e0*/  LDG.E.U8 R225, desc[UR38][R6.64+0x101] ;  /* 0x0001012606e17981 */ /* 0x000e24000c1e1100 */
[----:B0-----:R-:W-:-:S05]  /*70f0*/  PRMT R3, R225, 0x8880, RZ ;  /* 0x00008880e1037816 */ /* 0x001fca00000000ff */
[----:B------:R-:W-:-:S07]  /*7100*/  IMAD R2, R3, R22, RZ ;  /* 0x0000001603027224 */ /* 0x000fce00078e02ff */
.L_x_293:
[----:B------:R-:W-:Y:S05]  /*7110*/  BSYNC B1 ;  /* 0x0000000000017941 */ /* 0x000fea0003800000 */
.L_x_292:
[----:B------:R-:W-:Y:S01]  /*7120*/  @!P5 IMAD R57, R57, R23, R2 ;  /* 0x000000173939d224 */ /* 0x000fe200078e0202 */
[----:B------:R-:W-:Y:S04]  /*7130*/  BSSY B1, `(.L_x_294) ;  /* 0x0000006000017945 */ /* 0x000fe80003800000 */
[----:B------:R0:W-:Y:S01]  /*7140*/  @!P5 STG.E.U8 desc[UR38][R8.64+0x101], R57 ;  /* 0x000101390800d986 */ /* 0x0001e2000c101126 */
[----:B------:R-:W-:Y:S05]  /*7150*/  @P1 BRA `(.L_x_295) ;  /* 0x00000000000c1947 */ /* 0x000fea0003800000 */
[----:B------:R-:W0:Y:S02]  /*7160*/  LDG.E.U8 R225, desc[UR38][R4.64+0x100] ;  /* 0x0001002604e17981 */ /* 0x000e24000c1e1100 */
[----:B0-----:R-:W-:-:S05]  /*7170*/  PRMT R3, R225, 0x8880, RZ ;  /* 0x00008880e1037816 */ /* 0x001fca00000000ff */
[----:B------:R-:W-:-:S07]  /*7180*/  IMAD R2, R3, R22, RZ ;  /* 0x0000001603027224 */ /* 0x000fce00078e02ff */
.L_x_295:
[----:B------:R-:W-:Y:S05]  /*7190*/  BSYNC B1 ;  /* 0x0000000000017941 */ /* 0x000fea0003800000 */
.L_x_294:
        /* <DEDUP_REMOVED lines=16> */
.L_x_297:
[----:B------:R-:W-:Y:S05]  /*72a0*/  BSYNC B1 ;  /* 0x0000000000017941 */ /* 0x000fea0003800000 */
.L_x_296:
[----:B------:R-:W-:Y:S01]  /*72b0*/  @!P0 IMAD R59, R59, R23, R2 ;  /* 0x000000173b3b8224 */ /* 0x000fe200078e0202 */
[----:B------:R-:W-:Y:S04]  /*72c0*/  BSSY B1, `(.L_x_298) ;  /* 0x0000006000017945 */ /* 0x000fe80003800000 */
[----:B------:R0:W-:Y:S01]  /*72d0*/  @!P0 STG.E.U8 desc[UR38][R10.64+0x101], R59 ;  /* 0x0001013b0a008986 */ /* 0x0001e2000c101126 */
[----:B------:R-:W-:Y:S05]  /*72e0*/  @P5 BRA `(.L_x_299) ;  /* 0x00000000000c5947 */ /* 0x000fea0003800000 */
[----:B------:R-:W0:Y:S02]  /*72f0*/  LDG.E.U8 R225, desc[UR38][R6.64+0x108] ;  /* 0x0001082606e17981 */ /* 0x000e24000c1e1100 */
[----:B0-----:R-:W-:-:S05]  /*7300*/  PRMT R3, R225, 0x8880, RZ ;  /* 0x00008880e1037816 */ /* 0x001fca00000000ff */
[----:B------:R-:W-:-:S07]  /*7310*/  IMAD R2, R3, R22, RZ ;  /* 0x0000001603027224 */ /* 0x000fce00078e02ff */
.L_x_299:
[----:B------:R-:W-:Y:S05]  /*7320*/  BSYNC B1 ;  /* 0x0000000000017941 */ /* 0x000fea0003800000 */
.L_x_298:
[----:B0-----:R-:W-:Y:S01]  /*7330*/  @!P5 IMAD R3, R60, R23, R2 ;  /* 0x000000173c03d224 */ /* 0x001fe200078e0202 */
[----:B------:R-:W-:Y:S04]  /*7340*/  BSSY B1, `(.L_x_300) ;  /* 0x0000006000017945 */ /* 0x000fe80003800000 */
[----:B------:R0:W-:Y:S01]  /*7350*/  @!P5 STG.E.U8 desc[UR38][R8.64+0x108], R3 ;  /* 0x000108030800d986 */ /* 0x0001e2000c101126 */
[----:B------:R-:W-:Y:S05]  /*7360*/  @P1 BRA `(.L_x_301) ;  /* 0x00000000000c1947 */ /* 0x000fea0003800000 */
[----:B------:R-:W0:Y:S02]  /*7370*/  LDG.E.U8 R225, desc[UR38][R6.64+0x109] ;  /* 0x0001092606e17981 */ /* 0x000e24000c1e1100 */
[----:B0-----:R-:W-:-:S05]  /*7380*/  PRMT R3, R225, 0x8880, RZ ;  /* 0x00008880e1037816 */ /* 0x001fca00000000ff */
[----:B------:R-:W-:-:S07]  /*7390*/  IMAD R2, R3, R22, RZ ;  /* 0x0000001603027224 */ /* 0x000fce00078e02ff */
.L_x_301:
[----:B------:R-:W-:Y:S05]  /*73a0*/  BSYNC B1 ;  /* 0x0000000000017941 */ /* 0x000fea0003800000 */
.L_x_300:
[----:B------:R-:W-:Y:S01]  /*73b0*/  @!P1 IMAD R61, R61, R23, R2 ;  /* 0x000000173d3d9224 */ /* 0x000fe200078e0202 */
[----:B------:R-:W-:Y:S04]  /*73c0*/  BSSY B1, `(.L_x_302) ;  /* 0x0000006000017945 */ /* 0x000fe80003800000 */
[----:B------:R0:W-:Y:S01]  /*73d0*/  @!P1 STG.E.U8 desc[UR38][R8.64+0x109], R61 ;  /* 0x0001093d08009986 */ /* 0x0001e2000c101126 */
[----:B------:R-:W-:Y:S05]  /*73e0*/  @P4 BRA `(.L_x_303) ;  /* 0x00000000000c4947 */ /* 0x000fea0003800000 */
[----:B------:R-:W0:Y:S02]  /*73f0*/  LDG.E.U8 R225, desc[UR38][R4.64+0x108] ;  /* 0x0001082604e17981 */ /* 0x000e24000c1e1100 */
[----:B0-----:R-:W-:-:S05]  /*7400*/  PRMT R3, R225, 0x8880, RZ ;  /* 0x00008880e1037816 */ /* 0x001fca00000000ff */
[----:B------:R-:W-:-:S07]  /*7410*/  IMAD R2, R3, R22, RZ ;  /* 0x0000001603027224 */ /* 0x000fce00078e02ff */
.L_x_303:
[----:B------:R-:W-:Y:S05]  /*7420*/  BSYNC B1 ;  /* 0x0000000000017941 */ /* 0x000fea0003800000 */
.L_x_302:
[----:B0-----:R-:W-:Y:S01]  /*7430*/  @!P4 IMAD R3, R62, R23, R2 ;  /* 0x000000173e03c224 */ /* 0x001fe200078e0202 */
[----:B------:R-:W-:Y:S04]  /*7440*/  BSSY B1, `(.L_x_304) ;  /* 0x0000006000017945 */ /* 0x000fe80003800000 */
[----:B------:R0:W-:Y:S01]  /*7450*/  @!P4 STG.E.U8 desc[UR38][R10.64+0x108], R3 ;  /* 0x000108030a00c986 */ /* 0x0001e2000c101126 */
[----:B------:R-:W-:Y:S05]  /*7460*/  @P6 BRA `(.L_x_305) ;  /* 0x00000000000c6947 */ /* 0x000fea0003800000 */
[----:B------:R-:W0:Y:S02]  /*7470*/  LDG.E.U8 R225, desc[UR38][R4.64+0x109] ;  /* 0x0001092604e17981 */ /* 0x000e24000c1e1100 */
[----:B0-----:R-:W-:-:S05]  /*7480*/  PRMT R3, R225, 0x8880, RZ ;  /* 0x00008880e1037816 */ /* 0x001fca00000000ff */
[----:B------:R-:W-:-:S07]  /*7490*/  IMAD R2, R3, R22, RZ ;  /* 0x0000001603027224 */ /* 0x000fce00078e02ff */
.L_x_305:
[----:B------:R-:W-:Y:S05]  /*74a0*/  BSYNC B1 ;  /* 0x0000000000017941 */ /* 0x000fea0003800000 */
.L_x_304:
[----:B------:R-:W-:Y:S01]  /*74b0*/  @!P6 IMAD R63, R63, R23, R2 ;  /* 0x000000173f3fe224 */ /* 0x000fe200078e0202 */
[----:B------:R-:W-:Y:S04]  /*74c0*/  BSSY B1, `(.L_x_306) ;  /* 0x0000006000017945 */ /* 0x000fe80003800000 */
[----:B------:R0:W-:Y:S01]  /*74d0*/  @!P6 STG.E.U8 desc[UR38][R10.64+0x109], R63 ;  /* 0x0001093f0a00e986 */ /* 0x0001e2000c101126 */
[----:B------:R-:W-:Y:S05]  /*74e0*/  @P2 BRA `(.L_x_307) ;  /* 0x00000000000c2947 */ /* 0x000fea0003800000 */
[----:B------:R-:W0:Y:S02]  /*74f0*/  LDG.E.U8 R225, desc[UR38][R6.64+0x110] ;  /* 0x0001102606e17981 */ /* 0x000e24000c1e1100 */
[----:B0-----:R-:W-:-:S05]  /*7500*/  PRMT R3, R225, 0x8880, RZ ;  /* 0x00008880e1037816 */ /* 0x001fca00000000ff */
[----:B------:R-:W-:-:S07]  /*7510*/  IMAD R2, R3, R22, RZ ;  /* 0x0000001603027224 */ /* 0x000fce00078e02ff */
.L_x_307:
[----:B------:R-:W-:Y:S05]  /*7520*/  BSYNC B1 ;  /* 0x0000000000017941 */ /* 0x000fea0003800000 */
.L_x_306:
        /* <DEDUP_REMOVED lines=16> */
.L_x_309:
[----:B------:R-:W-:Y:S05]  /*7630*/  BSYNC B1 ;  /* 0x0000000000017941 */ /* 0x000fea0003800000 */
.L_x_308:
[----:B------:R-:W-:Y:S01]  /*7640*/  @!P4 IMAD R65, R65, R23, R2 ;  /* 0x000000174141c224 */ /* 0x000fe200078e0202 */
[----:B------:R-:W-:Y:S04]  /*7650*/  BSSY B1, `(.L_x_310) ;  /* 0x0000006000017945 */ /* 0x000fe80003800000 */
[----:B------:R0:W-:Y:S01]  /*7660*/  @!P4 STG.E.U8 desc[UR38][R8.64+0x111], R65 ;  /* 0x000111410800c986 */ /* 0x0001e2000c101126 */
[----:B------:R-:W-:Y:S05]  /*7670*/  @P3 BRA `(.L_x_311) ;  /* 0x00000000000c3947 */ /* 0x000fea0003800000 */
[----:B------:R-:W0:Y:S02]  /*7680*/  LDG.E.U8 R225, desc[UR38][R4.64+0x110] ;  /* 0x0001102604e17981 */ /* 0x000e24000c1e1100 */
[----:B0-----:R-:W-:-:S05]  /*7690*/  PRMT R3, R225, 0x8880, RZ ;  /* 0x00008880e1037816 */ /* 0x001fca00000000ff */
[----:B------:R-:W-:-:S07]  /*76a0*/  IMAD R2, R3, R22, RZ ;  /* 0x0000001603027224 */ /* 0x000fce00078e02ff */
.L_x_311:
[----:B------:R-:W-:Y:S05]  /*76b0*/  BSYNC B1 ;  /* 0x0000000000017941 */ /* 0x000fea0003800000 */
.L_x_310:
[----:B0-----:R-:W-:Y:S01]  /*76c0*/  @!P3 IMAD R3, R66, R23, R2 ;  /* 0x000000174203b224 */ /* 0x001fe200078e0202 */
[----:B------:R-:W-:Y:S04]  /*76d0*/  BSSY B1, `(.L_x_312) ;  /* 0x0000006000017945 */ /* 0x000fe80003800000 */
[----:B------:R0:W-:Y:S01]  /*76e0*/  @!P3 STG.E.U8 desc[UR38][R10.64+0x110], R3 ;  /* 0x000110030a00b986 */ /* 0x0001e2000c101126 */
[----:B------:R-:W-:Y:S05]  /*76f0*/  @P2 BRA `(.L_x_313) ;  /* 0x00000000000c2947 */ /* 0x000fea0003800000 */
[----:B------:R-:W0:Y:S02]  /*7700*/  LDG.E.U8 R225, desc[UR38][R4.64+0x111] ;  /* 0x0001112604e17981 */ /* 0x000e24000c1e1100 */
[----:B0-----:R-:W-:-:S05]  /*7710*/  PRMT R3, R225, 0x8880, RZ ;  /* 0x00008880e1037816 */ /* 0x001fca00000000ff */
[----:B------:R-:W-:-:S07]  /*7720*/  IMAD R2, R3, R22, RZ ;  /* 0x0000001603027224 */ /* 0x000fce00078e02ff */
.L_x_313:
[----:B------:R-:W-:Y:S05]  /*7730*/  BSYNC B1 ;  /* 0x0000000000017941 */ /* 0x000fea0003800000 */
.L_x_312:
[----:B------:R-:W-:Y:S01]  /*7740*/  @!P2 IMAD R67, R67, R23, R2 ;  /* 0x000000174343a224 */ /* 0x000fe200078e0202 */
[----:B------:R-:W-:Y:S04]  /*7750*/  BSSY B1, `(.L_x_314) ;  /* 0x0000006000017945 */ /* 0x000fe80003800000 */
[----:B------:R0:W-:Y:S01]  /*7760*/  @!P2 STG.E.U8 desc[UR38][R10.64+0x111], R67 ;  /* 0x000111430a00a986 */ /* 0x0001e2000c101126 */
[----:B------:R-:W-:Y:S05]  /*7770*/  @P6 BRA `(.L_x_315) ;  /* 0x00000000000c6947 */ /* 0x000fea0003800000 */
[----:B------:R-:W0:Y:S02]  /*7780*/  LDG.E.U8 R225, desc[UR38][R6.64+0x118] ;  /* 0x0001182606e17981 */ /* 0x000e24000c1e1100 */
[----:B0-----:R-:W-:-:S05]  /*7790*/  PRMT R3, R225, 0x8880, RZ ;  /* 0x00008880e1037816 */ /* 0x001fca00000000ff */
[----:B------:R-:W-:-:S07]  /*77a0*/  IMAD R2, R3, R22, RZ ;  /* 0x0000001603027224 */ /* 0x000fce00078e02ff */
.L_x_315:
[----:B------:R-:W-:Y:S05]  /*77b0*/  BSYNC B1 ;  /* 0x0000000000017941 */ /* 0x000fea0003800000 */
.L_x_314:
[----:B0-----:R-:W-:Y:S01]  /*77c0*/  @!P6 IMAD R3, R68, R23, R2 ;  /* 0x000000174403e224 */ /* 0x001fe200078e0202 */
[----:B------:R-:W-:Y:S04]  /*77d0*/  BSSY B1, `(.L_x_316) ;  /* 0x0000006000017945 */ /* 0x000fe80003800000 */
[----:B------:R0:W-:Y:S01]  /*77e0*/  @!P6 STG.E.U8 desc[UR38][R8.64+0x118], R3 ;  /* 0x000118030800e986 */ /* 0x0001e2000c101126 */
[----:B------:R-:W-:Y:S05]  /*77f0*/  @P5 BRA `(.L_x_317) ;  /* 0x00000000000c5947 */ /* 0x000fea0003800000 */
[----:B------:R-:W0:Y:S02]  /*7800*/  LDG.E.U8 R225, desc[UR38][R6.64+0x119] ;  /* 0x0001192606e17981 */ /* 0x000e24000c1e1100 */
[----:B0-----:R-:W-:-:S05]  /*7810*/  PRMT R3, R225, 0x8880, RZ ;  /* 0x00008880e1037816 */ /* 0x001fca00000000ff */
[----:B------:R-:W-:-:S07]  /*7820*/  IMAD R2, R3, R22, RZ ;  /* 0x0000001603027224 */ /* 0x000fce00078e02ff */
.L_x_317:
[----:B------:R-:W-:Y:S05]  /*7830*/  BSYNC B1 ;  /* 0x0000000000017941 */ /* 0x000fea0003800000 */
.L_x_316:
[----:B------:R-:W-:Y:S01]  /*7840*/  @!P5 IMAD R69, R69, R23, R2 ;  /* 0x000000174545d224 */ /* 0x000fe200078e0202 */
[----:B------:R-:W-:Y:S04]  /*7850*/  BSSY B1, `(.L_x_318) ;  /* 0x0000006000017945 */ /* 0x000fe80003800000 */
[----:B------:R0:W-:Y:S01]  /*7860*/  @!P5 STG.E.U8 desc[UR38][R8.64+0x119], R69 ;  /* 0x000119450800d986 */ /* 0x0001e2000c101126 */
[----:B------:R-:W-:Y:S05]  /*7870*/  @P1 BRA `(.L_x_319) ;  /* 0x00000000000c1947 */ /* 0x000fea0003800000 */
[----:B------:R-:W0:Y:S02]  /*7880*/  LDG.E.U8 R225, desc[UR38][R4.64+0x118] ;  /* 0x0001182604e17981 */ /* 0x000e24000c1e1100 */
[----:B0-----:R-:W-:-:S05]  /*7890*/  PRMT R3, R225, 0x8880, RZ ;  /* 0x00008880e1037816 */ /* 0x001fca00000000ff */
[----:B------:R-:W-:-:S07]  /*78a0*/  IMAD R2, R3, R22, RZ ;  /* 0x0000001603027224 */ /* 0x000fce00078e02ff */
.L_x_319:
[----:B------:R-:W-:Y:S05]  /*78b0*/  BSYNC B1 ;  /* 0x0000000000017941 */ /* 0x000fea0003800000 */
.L_x_318:
        /* <DEDUP_REMOVED lines=16> */
.L_x_321:
[----:B------:R-:W-:Y:S05]  /*79c0*/  BSYNC B1 ;  /* 0x0000000000017941 */ /* 0x000fea0003800000 */
.L_x_320:
[----:B------:R-:W-:Y:S01]  /*79d0*/  @!P0 IMAD R71, R71, R23, R2 ;  /* 0x0000001747478224 */ /* 0x000fe200078e0202 */
[----:B------:R-:W-:Y:S04]  /*79e0*/  BSSY B1, `(.L_x_322) ;  /* 0x0000006000017945 */ /* 0x000fe80003800000 */
[----:B------:R0:W-:Y:S01]  /*79f0*/  @!P0 STG.E.U8 desc[UR38][R10.64+0x119], R71 ;  /* 0x000119470a008986 */ /* 0x0001e2000c101126 */
[----:B------:R-:W-:Y:S05]  /*7a00*/  @P5 BRA `(.L_x_323) ;  /* 0x00000000000c5947 */ /* 0x000fea0003800000 */
[----:B------:R-:W0:Y:S02]  /*7a10*/  LDG.E.U8 R225, desc[UR38][R6.64+0x120] ;  /* 0x0001202606e17981 */ /* 0x000e24000c1e1100 */
[----:B0-----:R-:W-:-:S05]  /*7a20*/  PRMT R3, R225, 0x8880, RZ ;  /* 0x00008880e1037816 */ /* 0x001fca00000000ff */
[----:B------:R-:W-:-:S07]  /*7a30*/  IMAD R2, R3, R22, RZ ;  /* 0x0000001603027224 */ /* 0x000fce00078e02ff */
.L_x_323:
[----:B------:R-:W-:Y:S05]  /*7a40*/  BSYNC B1 ;  /* 0x0000000000017941 */ /* 0x000fea0003800000 */
.L_x_322:
[----:B0-----:R-:W-:Y:S01]  /*7a50*/  @!P5 IMAD R3, R72, R23, R2 ;  /* 0x000000174803d224 */ /* 0x001fe200078e0202 */
[----:B------:R-:W-:Y:S04]  /*7a60*/  BSSY B1, `(.L_x_324) ;  /* 0x0000006000017945 */ /* 0x000fe80003800000 */
[----:B------:R0:W-:Y:S01]  /*7a70*/  @!P5 STG.E.U8 desc[UR38][R8.64+0x120], R3 ;  /* 0x000120030800d986 */ /* 0x0001e2000c101126 */
[----:B------:R-:W-:Y:S05]  /*7a80*/  @P1 BRA `(.L_x_325) ;  /* 0x00000000000c1947 */ /* 0x000fea0003800000 */
[----:B------:R-:W0:Y:S02]  /*7a90*/  LDG.E.U8 R225, desc[UR38][R6.64+0x121] ;  /* 0x0001212606e17981 */ /* 0x000e24000c1e1100 */
[----:B0-----:R-:W-:-:S05]  /*7aa0*/  PRMT R3, R225, 0x8880, RZ ;  /* 0x00008880e1037816 */ /* 0x001fca00000000ff */
[----:B------:R-:W-:-:S07]  /*7ab0*/  IMAD R2, R3, R22, RZ ;  /* 0x0000001603027224 */ /* 0x000fce00078e02ff */
.L_x_325:
[----:B------:R-:W-:Y:S05]  /*7ac0*/  BSYNC B1 ;  /* 0x0000000000017941 */ /* 0x000fea0003800000 */
.L_x_324:
[----:B------:R-:W-:Y:S01]  /*7ad0*/  @!P1 IMAD R73, R73, R23, R2 ;  /* 0x0000001749499224 */ /* 0x000fe200078e0202 */
[----:B------:R-:W-:Y:S04]  /*7ae0*/  BSSY B1, `(.L_x_326) ;  /* 0x0000006000017945 */ /* 0x000fe80003800000 */
[----:B------:R0:W-:Y:S01]  /*7af0*/  @!P1 STG.E.U8 desc[UR38][R8.64+0x121], R73 ;  /* 0x0001214908009986 */ /* 0x0001e2000c101126 */
[----:B------:R-:W-:Y:S05]  /*7b00*/  @P4 BRA `(.L_x_327) ;  /* 0x00000000000c4947 */ /* 0x000fea0003800000 */
[----:B------:R-:W0:Y:S02]  /*7b10*/  LDG.E.U8 R225, desc[UR38][R4.64+0x120] ;  /* 0x0001202604e17981 */ /* 0x000e24000c1e1100 */
[----:B0-----:R-:W-:-:S05]  /*7b20*/  PRMT R3, R225, 0x8880, RZ ;  /* 0x00008880e1037816 */ /* 0x001fca00000000ff */
[----:B------:R-:W-:-:S07]  /*7b30*/  IMAD R2, R3, R22, RZ ;  /* 0x0000001603027224 */ /* 0x000fce00078e02ff */
.L_x_327:
[----:B------:R-:W-:Y:S05]  /*7b40*/  BSYNC B1 ;  /* 0x0000000000017941 */ /* 0x000fea0003800000 */
.L_x_326:
[----:B0-----:R-:W-:Y:S01]  /*7b50*/  @!P4 IMAD R3, R74, R23, R2 ;  /* 0x000000174a03c224 */ /* 0x001fe200078e0202 */
[----:B------:R-:W-:Y:S04]  /*7b60*/  BSSY B1, `(.L_x_328) ;  /* 0x0000006000017945 */ /* 0x000fe80003800000 */
[----:B------:R0:W-:Y:S01]  /*7b70*/  @!P4 STG.E.U8 desc[UR38][R10.64+0x120], R3 ;  /* 0x000120030a00c986 */ /* 0x0001e2000c101126 */
[----:B------:R-:W-:Y:S05]  /*7b80*/  @P6 BRA `(.L_x_329) ;  /* 0x00000000000c6947 */ /* 0x000fea0003800000 */
[----:B------:R-:W0:Y:S02]  /*7b90*/  LDG.E.U8 R225, desc[UR38][R4.64+0x121] ;  /* 0x0001212604e17981 */ /* 0x000e24000c1e1100 */
[----:B0-----:R-:W-:-:S05]  /*7ba0*/  PRMT R3, R225, 0x8880, RZ ;  /* 0x00008880e1037816 */ /* 0x001fca00000000ff */
[----:B------:R-:W-:-:S07]  /*7bb0*/  IMAD R2, R3, R22, RZ ;  /* 0x0000001603027224 */ /* 0x000fce00078e02ff */
.L_x_329:
[----:B------:R-:W-:Y:S05]  /*7bc0*/  BSYNC B1 ;  /* 0x0000000000017941 */ /* 0x000fea0003800000 */
.L_x_328:
[----:B------:R-:W-:Y:S01]  /*7bd0*/  @!P6 IMAD R75, R75, R23, R2 ;  /* 0x000000174b4be224 */ /* 0x000fe200078e0202 */
[----:B------:R-:W-:Y:S04]  /*7be0*/  BSSY B1, `(.L_x_330) ;  /* 0x0000006000017945 */ /* 0x000fe80003800000 */
[----:B------:R0:W-:Y:S01]  /*7bf0*/  @!P6 STG.E.U8 desc[UR38][R10.64+0x121], R75 ;  /* 0x0001214b0a00e986 */ /* 0x0001e2000c101126 */
[----:B------:R-:W-:Y:S05]  /*7c00*/  @P2 BRA `(.L_x_331) ;  /* 0x00000000000c2947 */ /* 0x000fea0003800000 */
[----:B------:R-:W0:Y:S02]  /*7c10*/  LDG.E.U8 R225, desc[UR38][R6.64+0x128] ;  /* 0x0001282606e17981 */ /* 0x000e24000c1e1100 */
[----:B0-----:R-:W-:-:S05]  /*7c20*/  PRMT R3, R225, 0x8880, RZ ;  /* 0x00008880e1037816 */ /* 0x001fca00000000ff */
[----:B------:R-:W-:-:S07]  /*7c30*/  IMAD R2, R3, R22, RZ ;  /* 0x0000001603027224 */ /* 0x000fce00078e02ff */
.L_x_331:
[----:B------:R-:W-:Y:S05]  /*7c40*/  BSYNC B1 ;  /* 0x0000000000017941 */ /* 0x000fea0003800000 */
.L_x_330:
        /* <DEDUP_REMOVED lines=16> */
.L_x_333:
[----:B------:R-:W-:Y:S05]  /*7d50*/  BSYNC B1 ;  /* 0x0000000000017941 */ /* 0x000fea0003800000 */
.L_x_332:
[----:B------:R-:W-:Y:S01]  /*7d60*/  @!P4 IMAD R77, R77, R23, R2 ;  /* 0x000000174d4dc224 */ /* 0x000fe200078e0202 */
[----:B------:R-:W-:Y:S04]  /*7d70*/  BSSY B1, `(.L_x_334) ;  /* 0x0000006000017945 */ /* 0x000fe80003800000 */
[----:B------:R0:W-:Y:S01]  /*7d80*/  @!P4 STG.E.U8 desc[UR38][R8.64+0x129], R77 ;  /* 0x0001294d0800c986 */ /* 0x0001e2000c101126 */
[----:B------:R-:W-:Y:S05]  /*7d90*/  @P3 BRA `(.L_x_335) ;  /* 0x00000000000c3947 */ /* 0x000fea0003800000 */
[----:B------:R-:W0:Y:S02]  /*7da0*/  LDG.E.U8 R225, desc[UR38][R4.64+0x128] ;  /* 0x0001282604e17981 */ /* 0x000e24000c1e1100 */
[----:B0-----:R-:W-:-:S05]  /*7db0*/  PRMT R3, R225, 0x8880, RZ ;  /* 0x00008880e1037816 */ /* 0x001fca00000000ff */
[----:B------:R-:W-:-:S07]  /*7dc0*/  IMAD R2, R3, R22, RZ ;  /* 0x0000001603027224 */ /* 0x000fce00078e02ff */
.L_x_335:
[----:B------:R-:W-:Y:S05]  /*7dd0*/  BSYNC B1 ;  /* 0x0000000000017941 */ /* 0x000fea0003800000 */
.L_x_334:
[----:B0-----:R-:W-:Y:S01]  /*7de0*/  @!P3 IMAD R3, R78, R23, R2 ;  /* 0x000000174e03b224 */ /* 0x001fe200078e0202 */
[----:B------:R-:W-:Y:S04]  /*7df0*/  BSSY B1, `(.L_x_336) ;  /* 0x0000006000017945 */ /* 0x000fe80003800000 */
[----:B------:R0:W-:Y:S01]  /*7e00*/  @!P3 STG.E.U8 desc[UR38][R10.64+0x128], R3 ;  /* 0x000128030a00b986 */ /* 0x0001e2000c101126 */
[----:B------:R-:W-:Y:S05]  /*7e10*/  @P2 BRA `(.L_x_337) ;  /* 0x00000000000c2947 */ /* 0x000fea0003800000 */
[----:B------:R-:W0:Y:S02]  /*7e20*/  LDG.E.U8 R225, desc[UR38][R4.64+0x129] ;  /* 0x0001292604e17981 */ /* 0x000e24000c1e1100 */
[----:B0-----:R-:W-:-:S05]  /*7e30*/  PRMT R3, R225, 0x8880, RZ ;  /* 0x00008880e1037816 */ /* 0x001fca00000000ff */
[----:B------:R-:W-:-:S07]  /*7e40*/  IMAD R2, R3, R22, RZ ;  /* 0x0000001603027224 */ /* 0x000fce00078e02ff */
.L_x_337:
[----:B------:R-:W-:Y:S05]  /*7e50*/  BSYNC B1 ;  /* 0x0000000000017941 */ /* 0x000fea0003800000 */
.L_x_336:
[----:B------:R-:W-:Y:S01]  /*7e60*/  @!P2 IMAD R79, R79, R23, R2 ;  /* 0x000000174f4fa224 */ /* 0x000fe200078e0202 */
[----:B------:R-:W-:Y:S04]  /*7e70*/  BSSY B1, `(.L_x_338) ;  /* 0x0000006000017945 */ /* 0x000fe80003800000 */
[----:B------:R0:W-:Y:S01]  /*7e80*/  @!P2 STG.E.U8 desc[UR38][R10.64+0x129], R79 ;  /* 0x0001294f0a00a986 */ /* 0x0001e2000c101126 */
[----:B------:R-:W-:Y:S05]  /*7e90*/  @P6 BRA `(.L_x_339) ;  /* 0x00000000000c6947 */ /* 0x000fea0003800000 */
[----:B------:R-:W0:Y:S02]  /*7ea0*/  LDG.E.U8 R225, desc[UR38][R6.64+0x130] ;  /* 0x0001302606e17981 */ /* 0x000e24000c1e1100 */
[----:B0-----:R-:W-:-:S05]  /*7eb0*/  PRMT R3, R225, 0x8880, RZ ;  /* 0x00008880e1037816 */ /* 0x001fca00000000ff */
[----:B------:R-:W-:-:S07]  /*7ec0*/  IMAD R2, R3, R22, RZ ;  /* 0x0000001603027224 */ /* 0x000fce00078e02ff */
.L_x_339:
[----:B------:R-:W-:Y:S05]  /*7ed0*/  BSYNC B1 ;  /* 0x0000000000017941 */ /* 0x000fea0003800000 */
.L_x_338:
[----:B0-----:R-:W-:Y:S01]  /*7ee0*/  @!P6 IMAD R3, R80, R23, R2 ;  /* 0x000000175003e224 */ /* 0x001fe200078e0202 */
[----:B------:R-:W-:Y:S04]  /*7ef0*/  BSSY B1, `(.L_x_340) ;  /* 0x0000006000017945 */ /* 0x000fe80003800000 */
[----:B------:R0:W-:Y:S01]  /*7f00*/  @!P6 STG.E.U8 desc[UR38][R8.64+0x130], R3 ;  /* 0x000130030800e986 */ /* 0x0001e2000c101126 */
[----:B------:R-:W-:Y:S05]  /*7f10*/  @P5 BRA `(.L_x_341) ;  /* 0x00000000000c5947 */ /* 0x000fea0003800000 */
[----:B------:R-:W0:Y:S02]  /*7f20*/  LDG.E.U8 R225, desc[UR38][R6.64+0x131] ;  /* 0x0001312606e17981 */ /* 0x000e24000c1e1100 */
[----:B0-----:R-:W-:-:S05]  /*7f30*/  PRMT R3, R225, 0x8880, RZ ;  /* 0x00008880e1037816 */ /* 0x001fca00000000ff */
[----:B------:R-:W-:-:S07]  /*7f40*/  IMAD R2, R3, R22, RZ ;  /* 0x0000001603027224 */ /* 0x000fce00078e02ff */
.L_x_341:
[----:B------:R-:W-:Y:S05]  /*7f50*/  BSYNC B1 ;  /* 0x0000000000017941 */ /* 0x000fea0003800000 */
.L_x_340:
[----:B------:R-:W-:Y:S01]  /*7f60*/  @!P5 IMAD R81, R81, R23, R2 ;  /* 0x000000175151d224 */ /* 0x000fe200078e0202 */
[----:B------:R-:W-:Y:S04]  /*7f70*/  BSSY B1, `(.L_x_342) ;  /* 0x0000006000017945 */ /* 0x000fe80003800000 */
[----:B------:R0:W-:Y:S01]  /*7f80*/  @!P5 STG.E.U8 desc[UR38][R8.64+0x131], R81 ;  /* 0x000131510800d986 */ /* 0x0001e2000c101126 */
[----:B------:R-:W-:Y:S05]  /*7f90*/  @P1 BRA `(.L_x_343) ;  /* 0x00000000000c1947 */ /* 0x000fea0003800000 */
[----:B------:R-:W0:Y:S02]  /*7fa0*/  LDG.E.U8 R225, desc[UR38][R4.64+0x130] ;  /* 0x0001302604e17981 */ /* 0x000e24000c1e1100 */
[----:B0-----:R-:W-:-:S05]  /*7fb0*/  PRMT R3, R225, 0x8880, RZ ;  /* 0x00008880e1037816 */ /* 0x001fca00000000ff */
[----:B------:R-:W-:-:S07]  /*7fc0*/  IMAD R2, R3, R22, RZ ;  /* 0x0000001603027224 */ /* 0x000fce00078e02ff */
.L_x_343:
[----:B------:R-:W-:Y:S05]  /*7fd0*/  BSYNC B1 ;  /* 0x0000000000017941 */ /* 0x000fea0003800000 */
.L_x_342:
        /* <DEDUP_REMOVED lines=16> */
.L_x_345:
[----:B------:R-:W-:Y:S05]  /*80e0*/  BSYNC B1 ;  /* 0x0000000000017941 */ /* 0x000fea0003800000 */
.L_x_344:
[----:B------:R-:W-:Y:S01]  /*80f0*/  @!P0 IMAD R83, R83, R23, R2 ;  /* 0x0000001753538224 */ /* 0x000fe200078e0202 */
[----:B------:R-:W-:Y:S04]  /*8100*/  BSSY B1, `(.L_x_346) ;  /* 0x0000006000017945 */ /* 0x000fe80003800000 */
[----:B------:R0:W-:Y:S01]  /*8110*/  @!P0 STG.E.U8 desc[UR38][R10.64+0x131], R83 ;  /* 0x000131530a008986 */ /* 0x0001e2000c101126 */
[----:B------:R-:W-:Y:S05]  /*8120*/  @P5 BRA `(.L_x_347) ;  /* 0x00000000000c5947 */ /* 0x000fea0003800000 */
[----:B------:R-:W0:Y:S02]  /*8130*/  LDG.E.U8 R225, desc[UR38][R6.64+0x138] ;  /* 0x0001382606e17981 */ /* 0x000e24000c1e1100 */
[----:B0-----:R-:W-:-:S05]  /*8140*/  PRMT R3, R225, 0x8880, RZ ;  /* 0x00008880e1037816 */ /* 0x001fca00000000ff */
[----:B------:R-:W-:-:S07]  /*8150*/  IMAD R2, R3, R22, RZ ;  /* 0x0000001603027224 */ /* 0x000fce00078e02ff */
.L_x_347:
[----:B------:R-:W-:Y:S05]  /*8160*/  BSYNC B1 ;  /* 0x0000000000017941 */ /* 0x000fea0003800000 */
.L_x_346:
[----:B0-----:R-:W-:Y:S01]  /*8170*/  @!P5 IMAD R3, R84, R23, R2 ;  /* 0x000000175403d224 */ /* 0x001fe200078e0202 */
[----:B------:R-:W-:Y:S04]  /*8180*/  BSSY B1, `(.L_x_348) ;  /* 0x0000006000017945 */ /* 0x000fe80003800000 */
[----:B------:R0:W-:Y:S01]  /*8190*/  @!P5 STG.E.U8 desc[UR38][R8.64+0x138], R3 ;  /* 0x000138030800d986 */ /* 0x0001e2000c101126 */
[----:B------:R-:W-:Y:S05]  /*81a0*/  @P1 BRA `(.L_x_349) ;  /* 0x00000000000c1947 */ /* 0x000fea0003800000 */
[----:B------:R-:W0:Y:S02]  /*81b0*/  LDG.E.U8 R225, desc[UR38][R6.64+0x139] ;  /* 0x0001392606e17981 */ /* 0x000e24000c1e1100 */
[----:B0-----:R-:W-:-:S05]  /*81c0*/  PRMT R3, R225, 0x8880, RZ ;  /* 0x00008880e1037816 */ /* 0x001fca00000000ff */
[----:B------:R-:W-:-:S07]  /*81d0*/  IMAD R2, R3, R22, RZ ;  /* 0x0000001603027224 */ /* 0x000fce00078e02ff */
.L_x_349:
[----:B------:R-:W-:Y:S05]  /*81e0*/  BSYNC B1 ;  /* 0x0000000000017941 */ /* 0x000fea0003800000 */
.L_x_348:
[----:B------:R-:W-:Y:S01]  /*81f0*/  @!P1 IMAD R85, R85, R23, R2 ;  /* 0x0000001755559224 */ /* 0x000fe200078e0202 */
[----:B------:R-:W-:Y:S04]  /*8200*/  BSSY B1, `(.L_x_350) ;  /* 0x0000006000017945 */ /* 0x000fe80003800000 */
[----:B------:R0:W-:Y:S01]  /*8210*/  @!P1 STG.E.U8 desc[UR38][R8.64+0x139], R85 ;  /* 0x0001395508009986 */ /* 0x0001e2000c101126 */
[----:B------:R-:W-:Y:S05]  /*8220*/  @P4 BRA `(.L_x_351) ;  /* 0x00000000000c4947 */ /* 0x000fea0003800000 */
[----:B------:R-:W0:Y:S02]  /*8230*/  LDG.E.U8 R225, desc[UR38][R4.64+0x138] ;  /* 0x0001382604e17981 */ /* 0x000e24000c1e1100 */
[----:B0-----:R-:W-:-:S05]  /*8240*/  PRMT R3, R225, 0x8880, RZ ;  /* 0x00008880e1037816 */ /* 0x001fca00000000ff */
[----:B------:R-:W-:-:S07]  /*8250*/  IMAD R2, R3, R22, RZ ;  /* 0x0000001603027224 */ /* 0x000fce00078e02ff */
.L_x_351:
[----:B------:R-:W-:Y:S05]  /*8260*/  BSYNC B1 ;  /* 0x0000000000017941 */ /* 0x000fea0003800000 */
.L_x_350:
[----:B0-----:R-:W-:Y:S01]  /*8270*/  @!P4 IMAD R3, R86, R23, R2 ;  /* 0x000000175603c224 */ /* 0x001fe200078e0202 */
[----:B------:R-:W-:Y:S04]  /*8280*/  BSSY B1, `(.L_x_352) ;  /* 0x0000006000017945 */ /* 0x000fe80003800000 */
[----:B------:R0:W-:Y:S01]  /*8290*/  @!P4 STG.E.U8 desc[UR38][R10.64+0x138], R3 ;  /* 0x000138030a00c986 */ /* 0x0001e2000c101126 */
[----:B------:R-:W-:Y:S05]  /*82a0*/  @P6 BRA `(.L_x_353) ;  /* 0x00000000000c6947 */ /* 0x000fea0003800000 */
[----:B------:R-:W0:Y:S02]  /*82b0*/  LDG.E.U8 R225, desc[UR38][R4.64+0x139] ;  /* 0x0001392604e17981 */ /* 0x000e24000c1e1100 */
[----:B0-----:R-:W-:-:S05]  /*82c0*/  PRMT R3, R225, 0x8880, RZ ;  /* 0x00008880e1037816 */ /* 0x001fca00000000ff */
[----:B------:R-:W-:-:S07]  /*82d0*/  IMAD R2, R3, R22, RZ ;  /* 0x0000001603027224 */ /* 0x000fce00078e02ff */
.L_x_353:
[----:B------:R-:W-:Y:S05]  /*82e0*/  BSYNC B1 ;  /* 0x0000000000017941 */ /* 0x000fea0003800000 */
.L_x_352:
[----:B------:R-:W-:Y:S01]  /*82f0*/  @!P6 IMAD R87, R87, R23, R2 ;  /* 0x000000175757e224 */ /* 0x000fe200078e0202 */
[----:B------:R-:W-:Y:S04]  /*8300*/  BSSY B1, `(.L_x_354) ;  /* 0x0000006000017945 */ /* 0x000fe80003800000 */
[----:B------:R0:W-:Y:S01]  /*8310*/  @!P6 STG.E.U8 desc[UR38][R10.64+0x139], R87 ;  /* 0x000139570a00e986 */ /* 0x0001e2000c101126 */
[----:B------:R-:W-:Y:S05]  /*8320*/  @P2 BRA `(.L_x_355) ;  /* 0x00000000000c2947 */ /* 0x000fea0003800000 */
[----:B------:R-:W0:Y:S02]  /*8330*/  LDG.E.U8 R225, desc[UR38][R6.64+0x140] ;  /* 0x0001402606e17981 */ /* 0x000e24000c1e1100 */
[----:B0-----:R-:W-:-:S05]  /*8340*/  PRMT R3, R225, 0x8880, RZ ;  /* 0x00008880e1037816 */ /* 0x001fca00000000ff */
[----:B------:R-:W-:-:S07]  /*8350*/  IMAD R2, R3, R22, RZ ;  /* 0x0000001603027224 */ /* 0x000fce00078e02ff */
.L_x_355:
[----:B------:R-:W-:Y:S05]  /*8360*/  BSYNC B1 ;  /* 0x0000000000017941 */ /* 0x000fea0003800000 */
.L_x_354:
        /* <DEDUP_REMOVED lines=16> */
.L_x_357:
[----:B------:R-:W-:Y:S05]  /*8470*/  BSYNC B1 ;  /* 0x0000000000017941 */ /* 0x000fea0003800000 */
.L_x_356:
[----:B------:R-:W-:Y:S01]  /*8480*/  @!P4 IMAD R89, R89, R23, R2 ;  /* 0x000000175959c224 */ /* 0x000fe200078e0202 */
[----:B------:R-:W-:Y:S04]  /*8490*/  BSSY B1, `(.L_x_358) ;  /* 0x0000006000017945 */ /* 0x000fe80003800000 */
[----:B------:R0:W-:Y:S01]  /*84a0*/  @!P4 STG.E.U8 desc[UR38][R8.64+0x141], R89 ;  /* 0x000141590800c986 */ /* 0x0001e2000c101126 */
[----:B------:R-:W-:Y:S05]  /*84b0*/  @P3 BRA `(.L_x_359) ;  /* 0x00000000000c3947 */ /* 0x000fea0003800000 */
[----:B------:R-:W0:Y:S02]  /*84c0*/  LDG.E.U8 R225, desc[UR38][R4.64+0x140] ;  /* 0x0001402604e17981 */ /* 0x000e24000c1e1100 */
[----:B0-----:R-:W-:-:S05]  /*84d0*/  PRMT R3, R225, 0x8880, RZ ;  /* 0x00008880e1037816 */ /* 0x001fca00000000ff */
[----:B------:R-:W-:-:S07]  /*84e0*/  IMAD R2, R3, R22, RZ ;  /* 0x0000001603027224 */ /* 0x000fce00078e02ff */
.L_x_359:
[----:B------:R-:W-:Y:S05]  /*84f0*/  BSYNC B1 ;  /* 0x0000000000017941 */ /* 0x000fea0003800000 */
.L_x_358:
[----:B0-----:R-:W-:Y:S01]  /*8500*/  @!P3 IMAD R3, R90, R23, R2 ;  /* 0x000000175a03b224 */ /* 0x001fe200078e0202 */
[----:B------:R-:W-:Y:S04]  /*8510*/  BSSY B1, `(.L_x_360) ;  /* 0x0000006000017945 */ /* 0x000fe80003800000 */
[----:B------:R0:W-:Y:S01]  /*8520*/  @!P3 STG.E.U8 desc[UR38][R10.64+0x140], R3 ;  /* 0x000140030a00b986 */ /* 0x0001e2000c101126 */
[----:B------:R-:W-:Y:S05]  /*8530*/  @P2 BRA `(.L_x_361) ;  /* 0x00000000000c2947 */ /* 0x000fea0003800000 */
[----:B------:R-:W0:Y:S02]  /*8540*/  LDG.E.U8 R225, desc[UR38][R4.64+0x141] ;  /* 0x0001412604e17981 */ /* 0x000e24000c1e1100 */
[----:B0-----:R-:W-:-:S05]  /*8550*/  PRMT R3, R225, 0x8880, RZ ;  /* 0x00008880e1037816 */ /* 0x001fca00000000ff */
[----:B------:R-:W-:-:S07]  /*8560*/  IMAD R2, R3, R22, RZ ;  /* 0x0000001603027224 */ /* 0x000fce00078e02ff */
.L_x_361:
[----:B------:R-:W-:Y:S05]  /*8570*/  BSYNC B1 ;  /* 0x0000000000017941 */ /* 0x000fea0003800000 */
.L_x_360:
[----:B------:R-:W-:Y:S01]  /*8580*/  @!P2 IMAD R91, R91, R23, R2 ;  /* 0x000000175b5ba224 */ /* 0x000fe200078e0202 */
[----:B------:R-:W-:Y:S04]  /*8590*/  BSSY B1, `(.L_x_362) ;  /* 0x0000006000017945 */ /* 0x000fe80003800000 */
[----:B------:R0:W-:Y:S01]  /*85a0*/  @!P2 STG.E.U8 desc[UR38][R10.64+0x141], R91 ;  /* 0x0001415b0a00a986 */ /* 0x0001e2000c101126 */
[----:B------:R-:W-:Y:S05]  /*85b0*/  @P6 BRA `(.L_x_363) ;  /* 0x00000000000c6947 */ /* 0x000fea0003800000 */
[----:B------:R-:W0:Y:S02]  /*85c0*/  LDG.E.U8 R225, desc[UR38][R6.64+0x148] ;  /* 0x0001482606e17981 */ /* 0x000e24000c1e1100 */
[----:B0-----:R-:W-:-:S05]  /*85d0*/  PRMT R3, R225, 0x8880, RZ ;  /* 0x00008880e1037816 */ /* 0x001fca00000000ff */
[----:B------:R-:W-:-:S07]  /*85e0*/  IMAD R2, R3, R22, RZ ;  /* 0x0000001603027224 */ /* 0x000fce00078e02ff */
.L_x_363:
[----:B------:R-:W-:Y:S05]  /*85f0*/  BSYNC B1 ;  /* 0x0000000000017941 */ /* 0x000fea0003800000 */
.L_x_362:
[----:B0-----:R-:W-:Y:S01]  /*8600*/  @!P6 IMAD R3, R92, R23, R2 ;  /* 0x000000175c03e224 */ /* 0x001fe200078e0202 */
[----:B------:R-:W-:Y:S04]  /*8610*/  BSSY B1, `(.L_x_364) ;  /* 0x0000006000017945 */ /* 0x000fe80003800000 */
[----:B------:R0:W-:Y:S01]  /*8620*/  @!P6 STG.E.U8 desc[UR38][R8.64+0x148], R3 ;  /* 0x000148030800e986 */ /* 0x0001e2000c101126 */
[----:B------:R-:W-:Y:S05]  /*8630*/  @P5 BRA `(.L_x_365) ;  /* 0x00000000000c5947 */ /* 0x000fea0003800000 */
[----:B------:R-:W0:Y:S02]  /*8640*/  LDG.E.U8 R225, desc[UR38][R6.64+0x149] ;  /* 0x0001492606e17981 */ /* 0x000e24000c1e1100 */
[----:B0-----:R-:W-:-:S05]  /*8650*/  PRMT R3, R225, 0x8880, RZ ;  /* 0x00008880e1037816 */ /* 0x001fca00000000ff */
[----:B------:R-:W-:-:S07]  /*8660*/  IMAD R2, R3, R22, RZ ;  /* 0x0000001603027224 */ /* 0x000fce00078e02ff */
.L_x_365:
[----:B------:R-:W-:Y:S05]  /*8670*/  BSYNC B1 ;  /* 0x0000000000017941 */ /* 0x000fea0003800000 */
.L_x_364:
[----:B------:R-:W-:Y:S01]  /*8680*/  @!P5 IMAD R93, R93, R23, R2 ;  /* 0x000000175d5dd224 */ /* 0x000fe200078e0202 */
[----:B------:R-:W-:Y:S04]  /*8690*/  BSSY B1, `(.L_x_366) ;  /* 0x0000006000017945 */ /* 0x000fe80003800000 */
[----:B------:R0:W-:Y:S01]  /*86a0*/  @!P5 STG.E.U8 desc[UR38][R8.64+0x149], R93 ;  /* 0x0001495d0800d986 */ /* 0x0001e2000c101126 */
[----:B------:R-:W-:Y:S05]  /*86b0*/  @P1 BRA `(.L_x_367) ;  /* 0x00000000000c1947 */ /* 0x000fea0003800000 */
[----:B------:R-:W0:Y:S02]  /*86c0*/  LDG.E.U8 R225, desc[UR38][R4.64+0x148] ;  /* 0x0001482604e17981 */ /* 0x000e24000c1e1100 */
[----:B0-----:R-:W-:-:S05]  /*86d0*/  PRMT R3, R225, 0x8880, RZ ;  /* 0x00008880e1037816 */ /* 0x001fca00000000ff */
[----:B------:R-:W-:-:S07]  /*86e0*/  IMAD R2, R3, R22, RZ ;  /* 0x0000001603027224 */ /* 0x000fce00078e02ff */
.L_x_367:
[----:B------:R-:W-:Y:S05]  /*86f0*/  BSYNC B1 ;  /* 0x0000000000017941 */ /* 0x000fea0003800000 */
.L_x_366:
[----:B------:R-:W-:Y:S01]  /*8700*/  ISETP.LT.OR P0, PT, R20, 0x9, !P0 ;  /* 0x000000091400780c */ /* 0x000fe20004701670 */
[----:B0-----:R-:W-:Y:S01]  /*8710*/  @!P1 IMAD R3, R94, R23, R2 ;  /* 0x000000175e039224 */ /* 0x001fe200078e0202 */
        /* <DEDUP_REMOVED lines=14> */
.L_x_369:
[----:B------:R-:W-:Y:S05]  /*8800*/  BSYNC B1 ;  /* 0x0000000000017941 */ /* 0x000fea0003800000 */
.L_x_368:
[----:B------:R-:W-:Y:S01]  /*8810*/  @!P0 IMAD R95, R95, R23, R2 ;  /* 0x000000175f5f8224 */ /* 0x000fe200078e0202 */
[----:B------:R-:W-:Y:S04]  /*8820*/  BSSY B1, `(.L_x_370) ;  /* 0x0000006000017945 */ /* 0x000fe80003800000 */
[----:B------:R0:W-:Y:S01]  /*8830*/  @!P0 STG.E.U8 desc[UR38][R10.64+0x149], R95 ;  /* 0x0001495f0a008986 */ /* 0x0001e2000c101126 */
[----:B------:R-:W-:Y:S05]  /*8840*/  @P5 BRA `(.L_x_371) ;  /* 0x00000000000c5947 */ /* 0x000fea0003800000 */
[----:B------:R-:W5:Y:S02]  /*8850*/  LDG.E.U8 R225, desc[UR38][R6.64+0x150] ;  /* 0x0001502606e17981 */ /* 0x000f64000c1e1100 */
[----:B-----5:R-:W-:-:S05]  /*8860*/  PRMT R3, R225, 0x8880, RZ ;  /* 0x00008880e1037816 */ /* 0x020fca00000000ff */
[----:B------:R-:W-:-:S07]  /*8870*/  IMAD R2, R3, R22, RZ ;  /* 0x0000001603027224 */ /* 0x000fce00078e02ff */
.L_x_371:
[----:B------:R-:W-:Y:S05]  /*8880*/  BSYNC B1 ;  /* 0x0000000000017941 */ /* 0x000fea0003800000 */
.L_x_370:
[----:B------:R-:W-:Y:S01]  /*8890*/  @!P5 IMAD R3, R96, R23, R2 ;  /* 0x000000176003d224 */ /* 0x000fe200078e0202 */
[----:B------:R-:W-:Y:S04]  /*88a0*/  BSSY B1, `(.L_x_372) ;  /* 0x0000006000017945 */ /* 0x000fe80003800000 */
[----:B------:R0:W-:Y:S01]  /*88b0*/  @!P5 STG.E.U8 desc[UR38][R8.64+0x150], R3 ;  /* 0x000150030800d986 */ /* 0x0001e2000c101126 */
[----:B------:R-:W-:Y:S05]  /*88c0*/  @P4 BRA `(.L_x_373) ;  /* 0x00000000000c4947 */ /* 0x000fea0003800000 */
[----:B------:R-:W0:Y:S02]  /*88d0*/  LDG.E.U8 R225, desc[UR38][R6.64+0x151] ;  /* 0x0001512606e17981 */ /* 0x000e24000c1e1100 */
[----:B0-----:R-:W-:-:S05]  /*88e0*/  PRMT R3, R225, 0x8880, RZ ;  /* 0x00008880e1037816 */ /* 0x001fca00000000ff */
[----:B------:R-:W-:-:S07]  /*88f0*/  IMAD R2, R3, R22, RZ ;  /* 0x0000001603027224 */ /* 0x000fce00078e02ff */
.L_x_373:
[----:B------:R-:W-:Y:S05]  /*8900*/  BSYNC B1 ;  /* 0x0000000000017941 */ /* 0x000fea0003800000 */
.L_x_372:
[----:B------:R-:W-:Y:S01]  /*8910*/  @!P4 IMAD R97, R97, R23, R2 ;  /* 0x000000176161c224 */ /* 0x000fe200078e0202 */
[----:B------:R-:W-:Y:S04]  /*8920*/  BSSY B1, `(.L_x_374) ;  /* 0x0000006000017945 */ /* 0x000fe80003800000 */
[----:B------:R0:W-:Y:S01]  /*8930*/  @!P4 STG.E.U8 desc[UR38][R8.64+0x151], R97 ;  /* 0x000151610800c986 */ /* 0x0001e2000c101126 */
[----:B------:R-:W-:Y:S05]  /*8940*/  @P3 BRA `(.L_x_375) ;  /* 0x00000000000c3947 */ /* 0x000fea0003800000 */
[----:B------:R-:W0:Y:S02]  /*8950*/  LDG.E.U8 R225, desc[UR38][R4.64+0x150] ;  /* 0x0001502604e17981 */ /* 0x000e24000c1e1100 */
[----:B0-----:R-:W-:-:S05]  /*8960*/  PRMT R3, R225, 0x8880, RZ ;  /* 0x00008880e1037816 */ /* 0x001fca00000000ff */
[----:B------:R-:W-:-:S07]  /*8970*/  IMAD R2, R3, R22, RZ ;  /* 0x0000001603027224 */ /* 0x000fce00078e02ff */
.L_x_375:
[----:B------:R-:W-:Y:S05]  /*8980*/  BSYNC B1 ;  /* 0x0000000000017941 */ /* 0x000fea0003800000 */
.L_x_374:
[----:B0-----:R-:W-:Y:S01]  /*8990*/  @!P3 IMAD R3, R98, R23, R2 ;  /* 0x000000176203b224 */ /* 0x001fe200078e0202 */
[----:B------:R-:W-:Y:S04]  /*89a0*/  BSSY B1, `(.L_x_376) ;  /* 0x0000006000017945 */ /* 0x000fe80003800000 */
[----:B------:R0:W-:Y:S01]  /*89b0*/  @!P3 STG.E.U8 desc[UR38][R10.64+0x150], R3 ;  /* 0x000150030a00b986 */ /* 0x0001e2000c101126 */
[----:B------:R-:W-:Y:S05]  /*89c0*/  @P6 BRA `(.L_x_377) ;  /* 0x00000000000c6947 */ /* 0x000fea0003800000 */
[----:B------:R-:W0:Y:S02]  /*89d0*/  LDG.E.U8 R225, desc[UR38][R4.64+0x151] ;  /* 0x0001512604e17981 */ /* 0x000e24000c1e1100 */
[----:B0-----:R-:W-:-:S05]  /*89e0*/  PRMT R3, R225, 0x8880, RZ ;  /* 0x00008880e1037816 */ /* 0x001fca00000000ff */
[----:B------:R-:W-:-:S07]  /*89f0*/  IMAD R2, R3, R22, RZ ;  /* 0x0000001603027224 */ /* 0x000fce00078e02ff */
.L_x_377:
[----:B------:R-:W-:Y:S05]  /*8a00*/  BSYNC B1 ;  /* 0x0000000000017941 */ /* 0x000fea0003800000 */
.L_x_376:
[----:B------:R-:W-:Y:S01]  /*8a10*/  @!P6 IMAD R99, R99, R23, R2 ;  /* 0x000000176363e224 */ /* 0x000fe200078e0202 */
[----:B------:R-:W-:Y:S04]  /*8a20*/  BSSY B1, `(.L_x_378) ;  /* 0x0000006000017945 */ /* 0x000fe80003800000 */
[----:B------:R0:W-:Y:S01]  /*8a30*/  @!P6 STG.E.U8 desc[UR38][R10.64+0x151], R99 ;  /* 0x000151630a00e986 */ /* 0x0001e2000c101126 */
[----:B------:R-:W-:Y:S05]  /*8a40*/  @P2 BRA `(.L_x_379) ;  /* 0x00000000000c2947 */ /* 0x000fea0003800000 */
[----:B------:R-:W0:Y:S02]  /*8a50*/  LDG.E.U8 R225, desc[UR38][R6.64+0x158] ;  /* 0x0001582606e17981 */ /* 0x000e24000c1e1100 */
[----:B0-----:R-:W-:-:S05]  /*8a60*/  PRMT R3, R225, 0x8880, RZ ;  /* 0x00008880e1037816 */ /* 0x001fca00000000ff */
[----:B------:R-:W-:-:S07]  /*8a70*/  IMAD R2, R3, R22, RZ ;  /* 0x0000001603027224 */ /* 0x000fce00078e02ff */
.L_x_379:
[----:B------:R-:W-:Y:S05]  /*8a80*/  BSYNC B1 ;  /* 0x0000000000017941 */ /* 0x000fea0003800000 */
.L_x_378:
        /* <DEDUP_REMOVED lines=16> */
.L_x_381:
[----:B------:R-:W-:Y:S05]  /*8b90*/  BSYNC B1 ;  /* 0x0000000000017941 */ /* 0x000fea0003800000 */
.L_x_380:
[----:B------:R-:W-:Y:S01]  /*8ba0*/  @!P6 IMAD R101, R101, R23, R2 ;  /* 0x000000176565e224 */ /* 0x000fe200078e0202 */
[----:B------:R-:W-:Y:S04]  /*8bb0*/  BSSY B1, `(.L_x_382) ;  /* 0x0000006000017945 */ /* 0x000fe80003800000 */
[----:B------:R0:W-:Y:S01]  /*8bc0*/  @!P6 STG.E.U8 desc[UR38][R8.64+0x159], R101 ;  /* 0x000159650800e986 */ /* 0x0001e2000c101126 */
[----:B------:R-:W-:Y:S05]  /*8bd0*/  @P1 BRA `(.L_x_383) ;  /* 0x00000000000c1947 */ /* 0x000fea0003800000 */
[----:B------:R-:W5:Y:S02]  /*8be0*/  LDG.E.U8 R225, desc[UR38][R4.64+0x158] ;  /* 0x0001582604e17981 */ /* 0x000f64000c1e1100 */
[----:B-----5:R-:W-:-:S05]  /*8bf0*/  PRMT R3, R225, 0x8880, RZ ;  /* 0x00008880e1037816 */ /* 0x020fca00000000ff */
[----:B------:R-:W-:-:S07]  /*8c00*/  IMAD R2, R3, R22, RZ ;  /* 0x0000001603027224 */ /* 0x000fce00078e02ff */
.L_x_383:
[----:B------:R-:W-:Y:S05]  /*8c10*/  BSYNC B1 ;  /* 0x0000000000017941 */ /* 0x000fea0003800000 */
.L_x_382:
[----:B------:R-:W-:Y:S01]  /*8c20*/  @!P1 IMAD R3, R102, R23, R2 ;  /* 0x0000001766039224 */ /* 0x000fe200078e0202 */
[----:B------:R-:W-:Y:S04]  /*8c30*/  BSSY B1, `(.L_x_384) ;  /* 0x0000006000017945 */ /* 0x000fe80003800000 */
[----:B------:R0:W-:Y:S01]  /*8c40*/  @!P1 STG.E.U8 desc[UR38][R10.64+0x158], R3 ;  /* 0x000158030a009986 */ /* 0x0001e2000c101126 */
[----:B------:R-:W-:Y:S05]  /*8c50*/  @P0 BRA `(.L_x_385) ;  /* 0x00000000000c0947 */ /* 0x000fea0003800000 */
[----:B------:R-:W0:Y:S02]  /*8c60*/  LDG.E.U8 R225, desc[UR38][R4.64+0x159] ;  /* 0x0001592604e17981 */ /* 0x000e24000c1e1100 */
[----:B0-----:R-:W-:-:S05]  /*8c70*/  PRMT R3, R225, 0x8880, RZ ;  /* 0x00008880e1037816 */ /* 0x001fca00000000ff */
[----:B------:R-:W-:-:S07]  /*8c80*/  IMAD R2, R3, R22, RZ ;  /* 0x0000001603027224 */ /* 0x000fce00078e02ff */
.L_x_385:
[----:B------:R-:W-:Y:S05]  /*8c90*/  BSYNC B1 ;  /* 0x0000000000017941 */ /* 0x000fea0003800000 */
.L_x_384:
[----:B------:R-:W-:Y:S01]  /*8ca0*/  @!P0 IMAD R103, R103, R23, R2 ;  /* 0x0000001767678224 */ /* 0x000fe200078e0202 */
[----:B------:R-:W-:Y:S04]  /*8cb0*/  BSSY B1, `(.L_x_386) ;  /* 0x0000006000017945 */ /* 0x000fe80003800000 */
[----:B------:R0:W-:Y:S01]  /*8cc0*/  @!P0 STG.E.U8 desc[UR38][R10.64+0x159], R103 ;  /* 0x000159670a008986 */ /* 0x0001e2000c101126 */
[----:B------:R-:W-:Y:S05]  /*8cd0*/  @P5 BRA `(.L_x_387) ;  /* 0x00000000000c5947 */ /* 0x000fea0003800000 */
[----:B------:R-:W0:Y:S02]  /*8ce0*/  LDG.E.U8 R225, desc[UR38][R6.64+0x160] ;  /* 0x0001602606e17981 */ /* 0x000e24000c1e1100 */
[----:B0-----:R-:W-:-:S05]  /*8cf0*/  PRMT R3, R225, 0x8880, RZ ;  /* 0x00008880e1037816 */ /* 0x001fca00000000ff */
[----:B------:R-:W-:-:S07]  /*8d00*/  IMAD R2, R3, R22, RZ ;  /* 0x0000001603027224 */ /* 0x000fce00078e02ff */
.L_x_387:
[----:B------:R-:W-:Y:S05]  /*8d10*/  BSYNC B1 ;  /* 0x0000000000017941 */ /* 0x000fea0003800000 */
.L_x_386:
[----:B0-----:R-:W-:Y:S01]  /*8d20*/  @!P5 IMAD R3, R104, R23, R2 ;  /* 0x000000176803d224 */ /* 0x001fe200078e0202 */
[----:B------:R-:W-:Y:S04]  /*8d30*/  BSSY B1, `(.L_x_388) ;  /* 0x0000006000017945 */ /* 0x000fe80003800000 */
[----:B------:R0:W-:Y:S01]  /*8d40*/  @!P5 STG.E.U8 desc[UR38][R8.64+0x160], R3 ;  /* 0x000160030800d986 */ /* 0x0001e2000c101126 */
[----:B------:R-:W-:Y:S05]  /*8d50*/  @P4 BRA `(.L_x_389) ;  /* 0x00000000000c4947 */ /* 0x000fea0003800000 */
[----:B------:R-:W0:Y:S02]  /*8d60*/  LDG.E.U8 R225, desc[UR38][R6.64+0x161] ;  /* 0x0001612606e17981 */ /* 0x000e24000c1e1100 */
[----:B0-----:R-:W-:-:S05]  /*8d70*/  PRMT R3, R225, 0x8880, RZ ;  /* 0x00008880e1037816 */ /* 0x001fca00000000ff */
[----:B------:R-:W-:-:S07]  /*8d80*/  IMAD R2, R3, R22, RZ ;  /* 0x0000001603027224 */ /* 0x000fce00078e02ff */
.L_x_389:
[----:B------:R-:W-:Y:S05]  /*8d90*/  BSYNC B1 ;  /* 0x0000000000017941 */ /* 0x000fea0003800000 */
.L_x_388:
[----:B------:R-:W-:Y:S01]  /*8da0*/  @!P4 IMAD R105, R105, R23, R2 ;  /* 0x000000176969c224 */ /* 0x000fe200078e0202 */
[----:B------:R-:W-:Y:S04]  /*8db0*/  BSSY B1, `(.L_x_390) ;  /* 0x0000006000017945 */ /* 0x000fe80003800000 */
[----:B------:R0:W-:Y:S01]  /*8dc0*/  @!P4 STG.E.U8 desc[UR38][R8.64+0x161], R105 ;  /* 0x000161690800c986 */ /* 0x0001e2000c101126 */
[----:B------:R-:W-:Y:S05]  /*8dd0*/  @P3 BRA `(.L_x_391) ;  /* 0x00000000000c3947 */ /* 0x000fea0003800000 */
[----:B------:R-:W0:Y:S02]  /*8de0*/  LDG.E.U8 R225, desc[UR38][R4.64+0x160] ;  /* 0x0001602604e17981 */ /* 0x000e24000c1e1100 */
[----:B0-----:R-:W-:-:S05]  /*8df0*/  PRMT R3, R225, 0x8880, RZ ;  /* 0x00008880e1037816 */ /* 0x001fca00000000ff */
[----:B------:R-:W-:-:S07]  /*8e00*/  IMAD R2, R3, R22, RZ ;  /* 0x0000001603027224 */ /* 0x000fce00078e02ff */
.L_x_391:
[----:B------:R-:W-:Y:S05]  /*8e10*/  BSYNC B1 ;  /* 0x0000000000017941 */ /* 0x000fea0003800000 */
.L_x_390:
        /* <DEDUP_REMOVED lines=16> */
.L_x_393:
[----:B------:R-:W-:Y:S05]  /*8f20*/  BSYNC B1 ;  /* 0x0000000000017941 */ /* 0x000fea0003800000 */
.L_x_392:
[----:B------:R-:W-:Y:S01]  /*8f30*/  @!P2 IMAD R107, R107, R23, R2 ;  /* 0x000000176b6ba224 */ /* 0x000fe200078e0202 */
[----:B------:R-:W-:Y:S04]  /*8f40*/  BSSY B1, `(.L_x_394) ;  /* 0x0000006000017945 */ /* 0x000fe80003800000 */
[----:B------:R0:W-:Y:S01]  /*8f50*/  @!P2 STG.E.U8 desc[UR38][R10.64+0x161], R107 ;  /* 0x0001616b0a00a986 */ /* 0x0001e2000c101126 */
[----:B------:R-:W-:Y:S05]  /*8f60*/  @P5 BRA `(.L_x_395) ;  /* 0x00000000000c5947 */ /* 0x000fea0003800000 */
[----:B------:R-:W0:Y:S02]  /*8f70*/  LDG.E.U8 R225, desc[UR38][R6.64+0x168] ;  /* 0x0001682606e17981 */ /* 0x000e24000c1e1100 */
[----:B0-----:R-:W-:-:S05]  /*8f80*/  PRMT R3, R225, 0x8880, RZ ;  /* 0x00008880e1037816 */ /* 0x001fca00000000ff */
[----:B------:R-:W-:-:S07]  /*8f90*/  IMAD R2, R3, R22, RZ ;  /* 0x0000001603027224 */ /* 0x000fce00078e02ff */
.L_x_395:
[----:B------:R-:W-:Y:S05]  /*8fa0*/  BSYNC B1 ;  /* 0x0000000000017941 */ /* 0x000fea0003800000 */
.L_x_394:
[----:B0-----:R-:W-:Y:S01]  /*8fb0*/  @!P5 IMAD R3, R108, R23, R2 ;  /* 0x000000176c03d224 */ /* 0x001fe200078e0202 */
[----:B------:R-:W-:Y:S04]  /*8fc0*/  BSSY B1, `(.L_x_396) ;  /* 0x0000006000017945 */ /* 0x000fe80003800000 */
[----:B------:R0:W-:Y:S01]  /*8fd0*/  @!P5 STG.E.U8 desc[UR38][R8.64+0x168], R3 ;  /* 0x000168030800d986 */ /* 0x0001e2000c101126 */
[----:B------:R-:W-:Y:S05]  /*8fe0*/  @P3 BRA `(.L_x_397) ;  /* 0x00000000000c3947 */ /* 0x000fea0003800000 */
[----:B------:R-:W0:Y:S02]  /*8ff0*/  LDG.E.U8 R225, desc[UR38][R6.64+0x169] ;  /* 0x0001692606e17981 */ /* 0x000e24000c1e1100 */
[----:B0-----:R-:W-:-:S05]  /*9000*/  PRMT R3, R225, 0x8880, RZ ;  /* 0x00008880e1037816 */ /* 0x001fca00000000ff */
[----:B------:R-:W-:-:S07]  /*9010*/  IMAD R2, R3, R22, RZ ;  /* 0x0000001603027224 */ /* 0x000fce00078e02ff */
.L_x_397:
[----:B------:R-:W-:Y:S05]  /*9020*/  BSYNC B1 ;  /* 0x0000000000017941 */ /* 0x000fea0003800000 */
.L_x_396:
[----:B------:R-:W-:Y:S01]  /*9030*/  @!P3 IMAD R109, R109, R23, R2 ;  /* 0x000000176d6db224 */ /* 0x000fe200078e0202 */
[----:B------:R-:W-:Y:S04]  /*9040*/  BSSY B1, `(.L_x_398) ;  /* 0x0000006000017945 */ /* 0x000fe80003800000 */
[----:B------:R0:W-:Y:S01]  /*9050*/  @!P3 STG.E.U8 desc[UR38][R8.64+0x169], R109 ;  /* 0x0001696d0800b986 */ /* 0x0001e2000c101126 */
[----:B------:R-:W-:Y:S05]  /*9060*/  @P4 BRA `(.L_x_399) ;  /* 0x00000000000c4947 */ /* 0x000fea0003800000 */
[----:B------:R-:W0:Y:S02]  /*9070*/  LDG.E.U8 R225, desc[UR38][R4.64+0x168] ;  /* 0x0001682604e17981 */ /* 0x000e24000c1e1100 */
[----:B0-----:R-:W-:-:S05]  /*9080*/  PRMT R3, R225, 0x8880, RZ ;  /* 0x00008880e1037816 */ /* 0x001fca00000000ff */
[----:B------:R-:W-:-:S07]  /*9090*/  IMAD R2, R3, R22, RZ ;  /* 0x0000001603027224 */ /* 0x000fce00078e02ff */
.L_x_399:
[----:B------:R-:W-:Y:S05]  /*90a0*/  BSYNC B1 ;  /* 0x0000000000017941 */ /* 0x000fea0003800000 */
.L_x_398:
[----:B0-----:R-:W-:Y:S01]  /*90b0*/  @!P4 IMAD R3, R110, R23, R2 ;  /* 0x000000176e03c224 */ /* 0x001fe200078e0202 */
[----:B------:R-:W-:Y:S04]  /*90c0*/  BSSY B1, `(.L_x_400) ;  /* 0x0000006000017945 */ /* 0x000fe80003800000 */
[----:B------:R0:W-:Y:S01]  /*90d0*/  @!P4 STG.E.U8 desc[UR38][R10.64+0x168], R3 ;  /* 0x000168030a00c986 */ /* 0x0001e2000c101126 */
[----:B------:R-:W-:Y:S05]  /*90e0*/  @P1 BRA `(.L_x_401) ;  /* 0x00000000000c1947 */ /* 0x000fea0003800000 */
[----:B------:R-:W0:Y:S02]  /*90f0*/  LDG.E.U8 R225, desc[UR38][R4.64+0x169] ;  /* 0x0001692604e17981 */ /* 0x000e24000c1e1100 */
[----:B0-----:R-:W-:-:S05]  /*9100*/  PRMT R3, R225, 0x8880, RZ ;  /* 0x00008880e1037816 */ /* 0x001fca00000000ff */
[----:B------:R-:W-:-:S07]  /*9110*/  IMAD R2, R3, R22, RZ ;  /* 0x0000001603027224 */ /* 0x000fce00078e02ff */
.L_x_401:
[----:B------:R-:W-:Y:S05]  /*9120*/  BSYNC B1 ;  /* 0x0000000000017941 */ /* 0x000fea0003800000 */
.L_x_400:
[----:B------:R-:W-:Y:S01]  /*9130*/  @!P1 IMAD R111, R111, R23, R2 ;  /* 0x000000176f6f9224 */ /* 0x000fe200078e0202 */
[----:B------:R-:W-:Y:S04]  /*9140*/  BSSY B1, `(.L_x_402) ;  /* 0x0000006000017945 */ /* 0x000fe80003800000 */
[----:B------:R0:W-:Y:S01]  /*9150*/  @!P1 STG.E.U8 desc[UR38][R10.64+0x169], R111 ;  /* 0x0001696f0a009986 */ /* 0x0001e2000c101126 */
[----:B------:R-:W-:Y:S05]  /*9160*/  @P6 BRA `(.L_x_403) ;  /* 0x00000000000c6947 */ /* 0x000fea0003800000 */
[----:B------:R-:W0:Y:S02]  /*9170*/  LDG.E.U8 R225, desc[UR38][R6.64+0x170] ;  /* 0x0001702606e17981 */ /* 0x000e24000c1e1100 */
[----:B0-----:R-:W-:-:S05]  /*9180*/  PRMT R3, R225, 0x8880, RZ ;  /* 0x00008880e1037816 */ /* 0x001fca00000000ff */
[----:B------:R-:W-:-:S07]  /*9190*/  IMAD R2, R3, R22, RZ ;  /* 0x0000001603027224 */ /* 0x000fce00078e02ff */
.L_x_403:
[----:B------:R-:W-:Y:S05]  /*91a0*/  BSYNC B1 ;  /* 0x0000000000017941 */ /* 0x000fea0003800000 */
.L_x_402:
        /* <DEDUP_REMOVED lines=16> */
.L_x_405:
[----:B------:R-:W-:Y:S05]  /*92b0*/  BSYNC B1 ;  /* 0x0000000000017941 */ /* 0x000fea0003800000 */
.L_x_404:
[----:B------:R-:W-:Y:S01]  /*92c0*/  @!P4 IMAD R113, R113, R23, R2 ;  /* 0x000000177171c224 */ /* 0x000fe200078e0202 */
[----:B------:R-:W-:Y:S04]  /*92d0*/  BSSY B1, `(.L_x_406) ;  /* 0x0000006000017945 */ /* 0x000fe80003800000 */
[----:B------:R0:W-:Y:S01]  /*92e0*/  @!P4 STG.E.U8 desc[UR38][R8.64+0x171], R113 ;  /* 0x000171710800c986 */ /* 0x0001e2000c101126 */
[----:B------:R-:W-:Y:S05]  /*92f0*/  @P0 BRA `(.L_x_407) ;  /* 0x00000000000c0947 */ /* 0x000fea0003800000 */
[----:B------:R-:W0:Y:S02]  /*9300*/  LDG.E.U8 R225, desc[UR38][R4.64+0x170] ;  /* 0x0001702604e17981 */ /* 0x000e24000c1e1100 */
[----:B0-----:R-:W-:-:S05]  /*9310*/  PRMT R3, R225, 0x8880, RZ ;  /* 0x00008880e1037816 */ /* 0x001fca00000000ff */
[----:B------:R-:W-:-:S07]  /*9320*/  IMAD R2, R3, R22, RZ ;  /* 0x0000001603027224 */ /* 0x000fce00078e02ff */
.L_x_407:
[----:B------:R-:W-:Y:S05]  /*9330*/  BSYNC B1 ;  /* 0x0000000000017941 */ /* 0x000fea0003800000 */
.L_x_406:
[----:B0-----:R-:W-:Y:S01]  /*9340*/  @!P0 IMAD R3, R114, R23, R2 ;  /* 0x0000001772038224 */ /* 0x001fe200078e0202 */
[----:B------:R-:W-:Y:S04]  /*9350*/  BSSY B1, `(.L_x_408) ;  /* 0x0000006000017945 */ /* 0x000fe80003800000 */
[----:B------:R0:W-:Y:S01]  /*9360*/  @!P0 STG.E.U8 desc[UR38][R10.64+0x170], R3 ;  /* 0x000170030a008986 */ /* 0x0001e2000c101126 */
[----:B------:R-:W-:Y:S05]  /*9370*/  @P3 BRA `(.L_x_409) ;  /* 0x00000000000c3947 */ /* 0x000fea0003800000 */
[----:B------:R-:W0:Y:S02]  /*9380*/  LDG.E.U8 R225, desc[UR38][R4.64+0x171] ;  /* 0x0001712604e17981 */ /* 0x000e24000c1e1100 */
[----:B0-----:R-:W-:-:S05]  /*9390*/  PRMT R3, R225, 0x8880, RZ ;  /* 0x00008880e1037816 */ /* 0x001fca00000000ff */
[----:B------:R-:W-:-:S07]  /*93a0*/  IMAD R2, R3, R22, RZ ;  /* 0x0000001603027224 */ /* 0x000fce00078e02ff */
.L_x_409:
[----:B------:R-:W-:Y:S05]  /*93b0*/  BSYNC B1 ;  /* 0x0000000000017941 */ /* 0x000fea0003800000 */
.L_x_408:
[----:B------:R-:W-:Y:S01]  /*93c0*/  @!P3 IMAD R115, R115, R23, R2 ;  /* 0x000000177373b224 */ /* 0x000fe200078e0202 */
[----:B------:R-:W-:Y:S04]  /*93d0*/  BSSY B1, `(.L_x_410) ;  /* 0x0000006000017945 */ /* 0x000fe80003800000 */
[----:B------:R0:W-:Y:S01]  /*93e0*/  @!P3 STG.E.U8 desc[UR38][R10.64+0x171], R115 ;  /* 0x000171730a00b986 */ /* 0x0001e2000c101126 */
[----:B------:R-:W-:Y:S05]  /*93f0*/  @P6 BRA `(.L_x_411) ;  /* 0x00000000000c6947 */ /* 0x000fea0003800000 */
[----:B------:R-:W0:Y:S02]  /*9400*/  LDG.E.U8 R225, desc[UR38][R6.64+0x178] ;  /* 0x0001782606e17981 */ /* 0x000e24000c1e1100 */
[----:B0-----:R-:W-:-:S05]  /*9410*/  PRMT R3, R225, 0x8880, RZ ;  /* 0x00008880e1037816 */ /* 0x001fca00000000ff */
[----:B------:R-:W-:-:S07]  /*9420*/  IMAD R2, R3, R22, RZ ;  /* 0x0000001603027224 */ /* 0x000fce00078e02ff */
.L_x_411:
[----:B------:R-:W-:Y:S05]  /*9430*/  BSYNC B1 ;  /* 0x0000000000017941 */ /* 0x000fea0003800000 */
.L_x_410:
[----:B0-----:R-:W-:Y:S01]  /*9440*/  @!P6 IMAD R3, R116, R23, R2 ;  /* 0x000000177403e224 */ /* 0x001fe200078e0202 */
[----:B------:R-:W-:Y:S04]  /*9450*/  BSSY B1, `(.L_x_412) ;  /* 0x0000006000017945 */ /* 0x000fe80003800000 */
[----:B------:R0:W-:Y:S01]  /*9460*/  @!P6 STG.E.U8 desc[UR38][R8.64+0x178], R3 ;  /* 0x000178030800e986 */ /* 0x0001e2000c101126 */
[----:B------:R-:W-:Y:S05]  /*9470*/  @P5 BRA `(.L_x_413) ;  /* 0x00000000000c5947 */ /* 0x000fea0003800000 */
[----:B------:R-:W0:Y:S02]  /*9480*/  LDG.E.U8 R225, desc[UR38][R6.64+0x179] ;  /* 0x0001792606e17981 */ /* 0x000e24000c1e1100 */
[----:B0-----:R-:W-:-:S05]  /*9490*/  PRMT R3, R225, 0x8880, RZ ;  /* 0x00008880e1037816 */ /* 0x001fca00000000ff */
[----:B------:R-:W-:-:S07]  /*94a0*/  IMAD R2, R3, R22, RZ ;  /* 0x0000001603027224 */ /* 0x000fce00078e02ff */
.L_x_413:
[----:B------:R-:W-:Y:S05]  /*94b0*/  BSYNC B1 ;  /* 0x0000000000017941 */ /* 0x000fea0003800000 */
.L_x_412:
[----:B------:R-:W-:Y:S01]  /*94c0*/  @!P5 IMAD R117, R117, R23, R2 ;  /* 0x000000177575d224 */ /* 0x000fe200078e0202 */
[----:B------:R-:W-:Y:S04]  /*94d0*/  BSSY B1, `(.L_x_414) ;  /* 0x0000006000017945 */ /* 0x000fe80003800000 */
[----:B------:R0:W-:Y:S01]  /*94e0*/  @!P5 STG.E.U8 desc[UR38][R8.64+0x179], R117 ;  /* 0x000179750800d986 */ /* 0x0001e2000c101126 */
[----:B------:R-:W-:Y:S05]  /*94f0*/  @P2 BRA `(.L_x_415) ;  /* 0x00000000000c2947 */ /* 0x000fea0003800000 */
[----:B------:R-:W0:Y:S02]  /*9500*/  LDG.E.U8 R225, desc[UR38][R4.64+0x178] ;  /* 0x0001782604e17981 */ /* 0x000e24000c1e1100 */
[----:B0-----:R-:W-:-:S05]  /*9510*/  PRMT R3, R225, 0x8880, RZ ;  /* 0x00008880e1037816 */ /* 0x001fca00000000ff */
[----:B------:R-:W-:-:S07]  /*9520*/  IMAD R2, R3, R22, RZ ;  /* 0x0000001603027224 */ /* 0x000fce00078e02ff */
.L_x_415:
[----:B------:R-:W-:Y:S05]  /*9530*/  BSYNC B1 ;  /* 0x0000000000017941 */ /* 0x000fea0003800000 */
.L_x_414:
[----:B0-----:R-:W-:Y:S01]  /*9540*/  @!P2 IMAD R3, R118, R23, R2 ;  /* 0x000000177603a224 */ /* 0x001fe200078e0202 */
[----:B------:R-:W-:Y:S01]  /*9550*/  ISETP.LT.OR P1, PT, R20, 0x9, !P1 ;  /* 0x000000091400780c */ /* 0x000fe20004f21670 */
[----:B------:R-:W-:Y:S03]  /*9560*/  BSSY B1, `(.L_x_416) ;  /* 0x0000006000017945 */ /* 0x000fe60003800000 */
[----:B------:R0:W-:Y:S09]  /*9570*/  @!P2 STG.E.U8 desc[UR38][R10.64+0x178], R3 ;  /* 0x000178030a00a986 */ /* 0x0001f2000c101126 */
[----:B------:R-:W-:Y:S05]  /*9580*/  @P1 BRA `(.L_x_417) ;  /* 0x00000000000c1947 */ /* 0x000fea0003800000 */
[----:B------:R-:W0:Y:S02]  /*9590*/  LDG.E.U8 R225, desc[UR38][R4.64+0x179] ;  /* 0x0001792604e17981 */ /* 0x000e24000c1e1100 */
[----:B0-----:R-:W-:-:S05]  /*95a0*/  PRMT R3, R225, 0x8880, RZ ;  /* 0x00008880e1037816 */ /* 0x001fca00000000ff */
[----:B------:R-:W-:-:S07]  /*95b0*/  IMAD R2, R3, R22, RZ ;  /* 0x0000001603027224 */ /* 0x000fce00078e02ff */
.L_x_417:
[----:B------:R-:W-:Y:S05]  /*95c0*/  BSYNC B1 ;  /* 0x0000000000017941 */ /* 0x000fea0003800000 */
.L_x_416:
[----:B------:R-:W-:Y:S01]  /*95d0*/  IMAD R119, R119, R23, R2 ;  /* 0x0000001777777224 */ /* 0x000fe200078e0202 */
[----:B------:R-:W-:Y:S06]  /*95e0*/  @P1 BRA `(.L_x_418) ;  /* 0x0000002800881947 */ /* 0x000fec0003800000 */
[----:B------:R0:W-:Y:S01]  /*95f0*/  STG.E.U8 desc[UR38][R10.64+0x179], R119 ;  /* 0x000179770a007986 */ /* 0x0001e2000c101126 */
[----:B------:R-:W-:Y:S05]  /*9600*/  BRA `(.L_x_418) ;  /* 0x0000002800807947 */ /* 0x000fea0003800000 */
.L_x_33:
[C---:B------:R-:W-:Y:S02]  /*9610*/  ISETP.GE.AND P0, PT, R0.reuse, 0x1, PT ;  /* 0x000000010000780c */ /* 0x040fe40003f06270 */
[----:B------:R-:W-:Y:S02]  /*9620*/  ISETP.GE.AND P3, PT, R0, 0x2, PT ;  /* 0x000000020000780c */ /* 0x000fe40003f66270 */
[C---:B------:R-:W-:Y:S02]  /*9630*/  ISETP.LT.OR P4, PT, R20.reuse, 0x1, !P0 ;  /* 0x000000011400780c */ /* 0x040fe40004781670 */
[C---:B------:R-:W-:Y:S02]  /*9640*/  ISETP.LT.OR P2, PT, R20.reuse, 0x1, !P3 ;  /* 0x000000011400780c */ /* 0x040fe40005f41670 */
[----:B------:R-:W-:Y:S02]  /*9650*/  ISETP.LT.OR P0, PT, R20, 0x9, !P0 ;  /* 0x000000091400780c */ /* 0x000fe40004701670 */
[----:B------:R-:W-:-:S02]  /*9660*/  ISETP.GE.AND P1, PT, R0, 0x9, PT ;  /* 0x000000090000780c */ /* 0x000fc40003f26270 */
[C---:B------:R-:W-:Y:S02]  /*9670*/  ISETP.LT.OR P3, PT, R20.reuse, 0x9, !P3 ;  /* 0x000000091400780c */ /* 0x040fe40005f61670 */
[C---:B------:R-:W-:Y:S02]  /*9680*/  ISETP.LT.OR P5, PT, R20.reuse, 0x1, !P1 ;  /* 0x000000011400780c */ /* 0x040fe40004fa1670 */
[----:B------:R-:W-:Y:S01]  /*9690*/  ISETP.LT.OR P1, PT, R20, 0x9, !P1 ;  /* 0x000000091400780c */ /* 0x000fe20004f21670 */
[-C--:B------:R-:W-:Y:S02]  /*96a0*/  @!P4 IMAD R3, R120, R23.reuse, RZ ;  /* 0x000000177803c224 */ /* 0x080fe400078e02ff */
[-C--:B------:R-:W-:Y:S02]  /*96b0*/  @!P2 IMAD R121, R121, R23.reuse, RZ ;  /* 0x000000177979a224 */ /* 0x080fe400078e02ff */
[----:B------:R-:W-:Y:S01]  /*96c0*/  @!P0 IMAD R5, R122, R23, RZ ;  /* 0x000000177a058224 */ /* 0x000fe200078e02ff */
[----:B------:R0:W-:Y:S01]  /*96d0*/  @!P4 STG.E.U8 desc[UR38][R8.64], R3 ;  /* 0x000000030800c986 */ /* 0x0001e2000c101126 */
[----:B------:R-:W-:-:S02]  /*96e0*/  ISETP.GE.AND P4, PT, R0, 0xa, PT ;  /* 0x0000000a0000780c */ /* 0x000fc40003f86270 */
[-C--:B------:R-:W-:Y:S01]  /*96f0*/  @!P3 IMAD R123, R123, R23.reuse, RZ ;  /* 0x000000177b7bb224 */ /* 0x080fe200078e02ff */
[----:B------:R-:W-:Y:S01]  /*9700*/  @!P2 STG.E.U8 desc[UR38][R8.64+0x1], R121 ;  /* 0x000001790800a986 */ /* 0x000fe2000c101126 */
[----:B------:R-:W-:Y:S01]  /*9710*/  ISETP.LT.OR P6, PT, R20, 0x1, !P4 ;  /* 0x000000011400780c */ /* 0x000fe200067c1670 */
[-C--:B------:R-:W-:Y:S01]  /*9720*/  @!P5 IMAD R7, R124, R23.reuse, RZ ;  /* 0x000000177c07d224 */ /* 0x080fe200078e02ff */
[----:B------:R-:W-:Y:S01]  /*9730*/  ISETP.GE.AND P2, PT, R0, 0x11, PT ;  /* 0x000000110000780c */ /* 0x000fe20003f46270 */
[----:B------:R1:W-:Y:S01]  /*9740*/  @!P0 STG.E.U8 desc[UR38][R10.64], R5 ;  /* 0x000000050a008986 */ /* 0x0003e2000c101126 */
[C---:B------:R-:W-:Y:S02]  /*9750*/  ISETP.LT.OR P4, PT, R20.reuse, 0x9, !P4 ;  /* 0x000000091400780c */ /* 0x040fe40006781670 */
[----:B------:R-:W-:Y:S01]  /*9760*/  ISETP.LT.OR P0, PT, R20, 0x1, !P2 ;  /* 0x000000011400780c */ /* 0x000fe20005701670 */
[----:B------:R-:W-:Y:S01]  /*9770*/  @!P3 STG.E.U8 desc[UR38][R10.64+0x1], R123 ;  /* 0x0000017b0a00b986 */ /* 0x000fe2000c101126 */
[----:B------:R-:W-:Y:S01]  /*9780*/  ISETP.GE.AND P3, PT, R0, 0x12, PT ;  /* 0x000000120000780c */ /* 0x000fe20003f66270 */
[-C--:B0-----:R-:W-:Y:S01]  /*9790*/  @!P1 IMAD R3, R126, R23.reuse, RZ ;  /* 0x000000177e039224 */ /* 0x081fe200078e02ff */
[C---:B------:R-:W-:Y:S01]  /*97a0*/  ISETP.LT.OR P2, PT, R20.reuse, 0x9, !P2 ;  /* 0x000000091400780c */ /* 0x040fe20005741670 */
[----:B------:R0:W-:Y:S01]  /*97b0*/  @!P5 STG.E.U8 desc[UR38][R8.64+0x8], R7 ;  /* 0x000008070800d986 */ /* 0x0001e2000c101126 */
[C---:B------:R-:W-:Y:S01]  /*97c0*/  ISETP.LT.OR P5, PT, R20.reuse, 0x1, !P3 ;  /* 0x000000011400780c */ /* 0x040fe20005fa1670 */
[----:B------:R-:W-:Y:S01]  /*97d0*/  @!P6 IMAD R125, R125, R23, RZ ;  /* 0x000000177d7de224 */ /* 0x000fe200078e02ff */
[----:B------:R-:W-:-:S03]  /*97e0*/  ISETP.LT.OR P3, PT, R20, 0x9, !P3 ;  /* 0x000000091400780c */ /* 0x000fc60005f61670 */
[-C--:B------:R-:W-:Y:S01]  /*97f0*/  @!P4 IMAD R127, R127, R23.reuse, RZ ;  /* 0x000000177f7fc224 */ /* 0x080fe200078e02ff */
[----:B------:R-:W-:Y:S01]  /*9800*/  @!P6 STG.E.U8 desc[UR38][R8.64+0x9], R125 ;  /* 0x0000097d0800e986 */ /* 0x000fe2000c101126 */
[----:B------:R-:W-:Y:S01]  /*9810*/  ISETP.GE.AND P6, PT, R0, 0x1a, PT ;  /* 0x0000001a0000780c */ /* 0x000fe20003fc6270 */
[-C--:B-1----:R-:W-:Y:S02]  /*9820*/  @!P0 IMAD R5, R128, R23.reuse, RZ ;  /* 0x0000001780058224 */ /* 0x082fe400078e02ff */
[----:B------:R1:W-:Y:S01]  /*9830*/  @!P1 STG.E.U8 desc[UR38][R10.64+0x8], R3 ;  /* 0x000008030a009986 */ /* 0x0003e2000c101126 */
[----:B------:R-:W-:Y:S01]  /*9840*/  ISETP.GE.AND P1, PT, R0, 0x19, PT ;  /* 0x000000190000780c */ /* 0x000fe20003f26270 */
[-C--:B0-----:R-:W-:Y:S02]  /*9850*/  @!P2 IMAD R7, R130, R23.reuse, RZ ;  /* 0x000000178207a224 */ /* 0x081fe400078e02ff */
[----:B------:R-:W-:Y:S01]  /*9860*/  @!P4 STG.E.U8 desc[UR38][R10.64+0x9], R127 ;  /* 0x0000097f0a00c986 */ /* 0x000fe2000c101126 */
[C---:B------:R-:W-:Y:S01]  /*9870*/  ISETP.LT.OR P4, PT, R20.reuse, 0x1, !P6 ;  /* 0x000000011400780c */ /* 0x040fe20007781670 */
[-C--:B------:R-:W-:Y:S01]  /*9880*/  @!P5 IMAD R129, R129, R23.reuse, RZ ;  /* 0x000000178181d224 */ /* 0x080fe200078e02ff */
[C---:B------:R-:W-:Y:S01]  /*9890*/  ISETP.LT.OR P6, PT, R20.reuse, 0x9, !P6 ;  /* 0x000000091400780c */ /* 0x040fe200077c1670 */
[----:B------:R0:W-:Y:S01]  /*98a0*/  @!P0 STG.E.U8 desc[UR38][R8.64+0x10], R5 ;  /* 0x0000100508008986 */ /* 0x0001e2000c101126 */
[C---:B------:R-:W-:Y:S01]  /*98b0*/  ISETP.LT.OR P0, PT, R20.reuse, 0x1, !P1 ;  /* 0x000000011400780c */ /* 0x040fe20004f01670 */
[-C--:B------:R-:W-:Y:S01]  /*98c0*/  @!P3 IMAD R131, R131, R23.reuse, RZ ;  /* 0x000000178383b224 */ /* 0x080fe200078e02ff */
[----:B------:R-:W-:Y:S01]  /*98d0*/  ISETP.LT.OR P1, PT, R20, 0x9, !P1 ;  /* 0x000000091400780c */ /* 0x000fe20004f21670 */
[----:B------:R-:W-:Y:S04]  /*98e0*/  @!P5 STG.E.U8 desc[UR38][R8.64+0x11], R129 ;  /* 0x000011810800d986 */ /* 0x000fe8000c101126 */
[----:B------:R2:W-:Y:S01]  /*98f0*/  @!P2 STG.E.U8 desc[UR38][R10.64+0x10], R7 ;  /* 0x000010070a00a986 */ /* 0x0005e2000c101126 */
[----:B------:R-:W-:Y:S01]  /*9900*/  ISETP.GE.AND P2, PT, R0, 0x21, PT ;  /* 0x000000210000780c */ /* 0x000fe20003f46270 */
[----:B------:R-:W-:-:S02]  /*9910*/  @!P4 IMAD R133, R133, R23, RZ ;  /* 0x000000178585c224 */ /* 0x000fc400078e02ff */
[----:B------:R-:W-:Y:S01]  /*9920*/  @!P3 STG.E.U8 desc[UR38][R10.64+0x11], R131 ;  /* 0x000011830a00b986 */ /* 0x000fe2000c101126 */
[----:B------:R-:W-:Y:S01]  /*9930*/  ISETP.GE.AND P3, PT, R0, 0x22, PT ;  /* 0x000000220000780c */ /* 0x000fe20003f66270 */
[-C--:B-1----:R-:W-:Y:S01]  /*9940*/  @!P0 IMAD R3, R132, R23.reuse, RZ ;  /* 0x0000001784038224 */ /* 0x082fe200078e02ff */
[C---:B------:R-:W-:Y:S01]  /*9950*/  ISETP.LT.OR P5, PT, R20.reuse, 0x1, !P2 ;  /* 0x000000011400780c */ /* 0x040fe200057a1670 */
[----:B------:R-:W-:Y:S01]  /*9960*/  @!P4 STG.E.U8 desc[UR38][R8.64+0x19], R133 ;  /* 0x000019850800c986 */ /* 0x000fe2000c101126 */
[C---:B------:R-:W-:Y:S01]  /*9970*/  ISETP.LT.OR P4, PT, R20.reuse, 0x1, !P3 ;  /* 0x000000011400780c */ /* 0x040fe20005f81670 */
[-C--:B------:R-:W-:Y:S01]  /*9980*/  @!P6 IMAD R135, R135, R23.reuse, RZ ;  /* 0x000000178787e224 */ /* 0x080fe200078e02ff */
[C---:B------:R-:W-:Y:S01]  /*9990*/  ISETP.LT.OR P2, PT, R20.reuse, 0x9, !P2 ;  /* 0x000000091400780c */ /* 0x040fe20005741670 */
[----:B------:R1:W-:Y:S01]  /*99a0*/  @!P0 STG.E.U8 desc[UR38][R8.64+0x18], R3 ;  /* 0x0000180308008986 */ /* 0x0003e2000c101126 */
[----:B------:R-:W-:Y:S01]  /*99b0*/  ISETP.LT.OR P3, PT, R20, 0x9, !P3 ;  /* 0x000000091400780c */ /* 0x000fe20005f61670 */
[-C--:B0-----:R-:W-:Y:S01]  /*99c0*/  @!P1 IMAD R5, R134, R23.reuse, RZ ;  /* 0x0000001786059224 */ /* 0x081fe200078e02ff */
[----:B------:R-:W-:Y:S01]  /*99d0*/  ISETP.GE.AND P0, PT, R0, 0x29, PT ;  /* 0x000000290000780c */ /* 0x000fe20003f06270 */
[----:B------:R-:W-:Y:S03]  /*99e0*/  @!P6 STG.E.U8 desc[UR38][R10.64+0x19], R135 ;  /* 0x000019870a00e986 */ /* 0x000fe6000c101126 */
[----:B------:R-:W-:Y:S01]  /*99f0*/  ISETP.LT.OR P6, PT, R20, 0x1, !P0 ;  /* 0x000000011400780c */ /* 0x000fe200047c1670 */
[-C--:B--2---:R-:W-:Y:S01]  /*9a00*/  @!P5 IMAD R7, R136, R23.reuse, RZ ;  /* 0x000000178807d224 */ /* 0x084fe200078e02ff */
[----:B------:R0:W-:Y:S01]  /*9a10*/  @!P1 STG.E.U8 desc[UR38][R10.64+0x18], R5 ;  /* 0x000018050a009986 */ /* 0x0001e2000c101126 */
[-C--:B------:R-:W-:Y:S01]  /*9a20*/  @!P4 IMAD R137, R137, R23.reuse, RZ ;  /* 0x000000178989c224 */ /* 0x080fe200078e02ff */
[----:B------:R-:W-:Y:S01]  /*9a30*/  ISETP.GE.AND P1, PT, R0, 0x2a, PT ;  /* 0x0000002a0000780c */ /* 0x000fe20003f26270 */
[-C--:B-1----:R-:W-:Y:S01]  /*9a40*/  @!P2 IMAD R3, R138, R23.reuse, RZ ;  /* 0x000000178a03a224 */ /* 0x082fe200078e02ff */
[----:B------:R1:W-:Y:S01]  /*9a50*/  @!P5 STG.E.U8 desc[UR38][R8.64+0x20], R7 ;  /* 0x000020070800d986 */ /* 0x0003e2000c101126 */
[----:B------:R-:W-:Y:S01]  /*9a60*/  @!P3 IMAD R139, R139, R23, RZ ;  /* 0x000000178b8bb224 */ /* 0x000fe200078e02ff */
[----:B------:R-:W-:-:S02]  /*9a70*/  ISETP.LT.OR P5, PT, R20, 0x1, !P1 ;  /* 0x000000011400780c */ /* 0x000fc40004fa1670 */
[----:B------:R-:W-:Y:S01]  /*9a80*/  @!P4 STG.E.U8 desc[UR38][R8.64+0x21], R137 ;  /* 0x000021890800c986 */ /* 0x000fe2000c101126 */
[----:B------:R-:W-:Y:S02]  /*9a90*/  ISETP.LT.OR P0, PT, R20, 0x9, !P0 ;  /* 0x000000091400780c */ /* 0x000fe40004701670 */
[----:B------:R-:W-:Y:S01]  /*9aa0*/  ISETP.GE.AND P4, PT, R0, 0x31, PT ;  /* 0x000000310000780c */ /* 0x000fe20003f86270 */
[-C--:B0-----:R-:W-:Y:S01]  /*9ab0*/  @!P6 IMAD R5, R140, R23.reuse, RZ ;  /* 0x000000178c05e224 */ /* 0x081fe200078e02ff */
[C---:B------:R-:W-:Y:S01]  /*9ac0*/  ISETP.LT.OR P1, PT, R20.reuse, 0x9, !P1 ;  /* 0x000000091400780c */ /* 0x040fe20004f21670 */
[----:B------:R0:W-:Y:S01]  /*9ad0*/  @!P2 STG.E.U8 desc[UR38][R10.64+0x20], R3 ;  /* 0x000020030a00a986 */ /* 0x0001e2000c101126 */
[C---:B------:R-:W-:Y:S02]  /*9ae0*/  ISETP.LT.OR P2, PT, R20.reuse, 0x1, !P4 ;  /* 0x000000011400780c */ /* 0x040fe40006741670 */
[----:B------:R-:W-:Y:S01]  /*9af0*/  ISETP.LT.OR P4, PT, R20, 0x9, !P4 ;  /* 0x000000091400780c */ /* 0x000fe20006781670 */
[----:B------:R-:W-:Y:S01]  /*9b00*/  @!P3 STG.E.U8 desc[UR38][R10.64+0x21], R139 ;  /* 0x0000218b0a00b986 */ /* 0x000fe2000c101126 */
[----:B------:R-:W-:Y:S01]  /*9b10*/  ISETP.GE.AND P3, PT, R0, 0x32, PT ;  /* 0x000000320000780c */ /* 0x000fe20003f66270 */
[----:B------:R-:W-:-:S02]  /*9b20*/  @!P5 IMAD R141, R141, R23, RZ ;  /* 0x000000178d8dd224 */ /* 0x000fc400078e02ff */
[----:B------:R2:W-:Y:S01]  /*9b30*/  @!P6 STG.E.U8 desc[UR38][R8.64+0x28], R5 ;  /* 0x000028050800e986 */ /* 0x0005e2000c101126 */
[----:B------:R-:W-:Y:S01]  /*9b40*/  ISETP.LT.OR P6, PT, R20, 0x1, !P3 ;  /* 0x000000011400780c */ /* 0x000fe20005fc1670 */
[-C--:B-1----:R-:W-:Y:S01]  /*9b50*/  @!P0 IMAD R7, R142, R23.reuse, RZ ;  /* 0x000000178e078224 */ /* 0x082fe200078e02ff */
[----:B------:R-:W-:Y:S01]  /*9b60*/  ISETP.LT.OR P3, PT, R20, 0x9, !P3 ;  /* 0x000000091400780c */ /* 0x000fe20005f61670 */
[-C--:B------:R-:W-:Y:S01]  /*9b70*/  @!P1 IMAD R143, R143, R23.reuse, RZ ;  /* 0x000000178f8f9224 */ /* 0x080fe200078e02ff */
[----:B------:R-:W-:Y:S01]  /*9b80*/  @!P5 STG.E.U8 desc[UR38][R8.64+0x29], R141 ;  /* 0x0000298d0800d986 */ /* 0x000fe2000c101126 */
[----:B0-----:R-:W-:-:S03]  /*9b90*/  @!P2 IMAD R3, R144, R23, RZ ;  /* 0x000000179003a224 */ /* 0x001fc600078e02ff */
[----:B------:R0:W-:Y:S01]  /*9ba0*/  @!P0 STG.E.U8 desc[UR38][R10.64+0x28], R7 ;  /* 0x000028070a008986 */ /* 0x0001e2000c101126 */
[----:B------:R-:W-:Y:S01]  /*9bb0*/  ISETP.GE.AND P0, PT, R0, 0x39, PT ;  /* 0x000000390000780c */ /* 0x000fe20003f06270 */
[-C--:B--2---:R-:W-:Y:S02]  /*9bc0*/  @!P4 IMAD R5, R146, R23.reuse, RZ ;  /* 0x000000179205c224 */ /* 0x084fe400078e02ff */
[----:B------:R-:W-:Y:S01]  /*9bd0*/  @!P1 STG.E.U8 desc[UR38][R10.64+0x29], R143 ;  /* 0x0000298f0a009986 */ /* 0x000fe2000c101126 */
[----:B------:R-:W-:Y:S01]  /*9be0*/  ISETP.GE.AND P1, PT, R0, 0x3a, PT ;  /* 0x0000003a0000780c */ /* 0x000fe20003f26270 */
[-C--:B------:R-:W-:Y:S01]  /*9bf0*/  @!P6 IMAD R145, R145, R23.reuse, RZ ;  /* 0x000000179191e224 */ /* 0x080fe200078e02ff */
[C---:B------:R-:W-:Y:S01]  /*9c00*/  ISETP.LT.OR P5, PT, R20.reuse, 0x1, !P0 ;  /* 0x000000011400780c */ /* 0x040fe200047a1670 */
[----:B------:R1:W-:Y:S01]  /*9c10*/  @!P2 STG.E.U8 desc[UR38][R8.64+0x30], R3 ;  /* 0x000030030800a986 */ /* 0x0003e2000c101126 */
[C---:B------:R-:W-:Y:S01]  /*9c20*/  ISETP.LT.OR P2, PT, R20.reuse, 0x1, !P1 ;  /* 0x000000011400780c */ /* 0x040fe20004f41670 */
[----:B------:R-:W-:Y:S01]  /*9c30*/  @!P3 IMAD R147, R147, R23, RZ ;  /* 0x000000179393b224 */ /* 0x000fe200078e02ff */
[C---:B------:R-:W-:Y:S01]  /*9c40*/  ISETP.LT.OR P0, PT, R20.reuse, 0x9, !P0 ;  /* 0x000000091400780c */ /* 0x040fe20004701670 */
[----:B------:R-:W-:Y:S01]  /*9c50*/  @!P6 STG.E.U8 desc[UR38][R8.64+0x31], R145 ;  /* 0x000031910800e986 */ /* 0x000fe2000c101126 */
[----:B------:R-:W-:-:S02]  /*9c60*/  ISETP.LT.OR P1, PT, R20, 0x9, !P1 ;  /* 0x000000091400780c */ /* 0x000fc40004f21670 */
[C---:B------:R-:W-:Y:S01]  /*9c70*/  ISETP.GE.AND P6, PT, R0.reuse, 0x42, PT ;  /* 0x000000420000780c */ /* 0x040fe20003fc6270 */
[----:B------:R2:W-:Y:S01]  /*9c80*/  @!P4 STG.E.U8 desc[UR38][R10.64+0x30], R5 ;  /* 0x000030050a00c986 */ /* 0x0005e2000c101126 */
[----:B------:R-:W-:-:S03]  /*9c90*/  ISETP.GE.AND P4, PT, R0, 0x41, PT ;  /* 0x000000410000780c */ /* 0x000fc60003f86270 */
[----:B------:R-:W-:Y:S01]  /*9ca0*/  @!P3 STG.E.U8 desc[UR38][R10.64+0x31], R147 ;  /* 0x000031930a00b986 */ /* 0x000fe2000c101126 */
[----:B------:R-:W-:Y:S01]  /*9cb0*/  ISETP.LT.OR P3, PT, R20, 0x1, !P4 ;  /* 0x000000011400780c */ /* 0x000fe20006761670 */
[-C--:B0-----:R-:W-:Y:S01]  /*9cc0*/  @!P5 IMAD R7, R148, R23.reuse, RZ ;  /* 0x000000179407d224 */ /* 0x081fe200078e02ff */
[----:B------:R-:W-:Y:S01]  /*9cd0*/  ISETP.LT.OR P4, PT, R20, 0x9, !P4 ;  /* 0x000000091400780c */ /* 0x000fe20006781670 */
[-C--:B------:R-:W-:Y:S02]  /*9ce0*/  @!P2 IMAD R149, R149, R23.reuse, RZ ;  /* 0x000000179595a224 */ /* 0x080fe400078e02ff */
[-C--:B-1----:R-:W-:Y:S01]  /*9cf0*/  @!P0 IMAD R3, R150, R23.reuse, RZ ;  /* 0x0000001796038224 */ /* 0x082fe200078e02ff */
[----:B------:R-:W-:Y:S01]  /*9d00*/  @!P5 STG.E.U8 desc[UR38][R8.64+0x38], R7 ;  /* 0x000038070800d986 */ /* 0x000fe2000c101126 */
[----:B------:R-:W-:Y:S01]  /*9d10*/  @!P1 IMAD R151, R151, R23, RZ ;  /* 0x0000001797979224 */ /* 0x000fe200078e02ff */
[----:B------:R-:W-:Y:S02]  /*9d20*/  ISETP.LT.OR P5, PT, R20, 0x1, !P6 ;  /* 0x000000011400780c */ /* 0x000fe400077a1670 */
[----:B------:R-:W-:Y:S01]  /*9d30*/  @!P2 STG.E.U8 desc[UR38][R8.64+0x39], R149 ;  /* 0x000039950800a986 */ /* 0x000fe2000c101126 */
[----:B------:R-:W-:-:S02]  /*9d40*/  ISETP.GE.AND P2, PT, R0, 0x49, PT ;  /* 0x000000490000780c */ /* 0x000fc40003f46270 */
[-C--:B--2---:R-:W-:Y:S01]  /*9d50*/  @!P3 IMAD R5, R152, R23.reuse, RZ ;  /* 0x000000179805b224 */ /* 0x084fe200078e02ff */
[----:B------:R0:W-:Y:S01]  /*9d60*/  @!P0 STG.E.U8 desc[UR38][R10.64+0x38], R3 ;  /* 0x000038030a008986 */ /* 0x0001e2000c101126 */
[C---:B------:R-:W-:Y:S02]  /*9d70*/  ISETP.LT.OR P0, PT, R20.reuse, 0x9, !P6 ;  /* 0x000000091400780c */ /* 0x040fe40007701670 */
[----:B------:R-:W-:Y:S01]  /*9d80*/  ISETP.LT.OR P6, PT, R20, 0x1, !P2 ;  /* 0x000000011400780c */ /* 0x000fe200057c1670 */
[----:B------:R-:W-:Y:S01]  /*9d90*/  @!P1 STG.E.U8 desc[UR38][R10.64+0x39], R151 ;  /* 0x000039970a009986 */ /* 0x000fe2000c101126 */
[----:B------:R-:W-:Y:S02]  /*9da0*/  ISETP.GE.AND P1, PT, R0, 0x4a, PT ;  /* 0x0000004a0000780c */ /* 0x000fe40003f26270 */
[----:B------:R-:W-:Y:S01]  /*9db0*/  @!P5 IMAD R153, R153, R23, RZ ;  /* 0x000000179999d224 */ /* 0x000fe200078e02ff */
[----:B------:R1:W-:Y:S01]  /*9dc0*/  @!P3 STG.E.U8 desc[UR38][R8.64+0x40], R5 ;  /* 0x000040050800b986 */ /* 0x0003e2000c101126 */
[----:B------:R-:W-:-:S02]  /*9dd0*/  ISETP.LT.OR P3, PT, R20, 0x1, !P1 ;  /* 0x000000011400780c */ /* 0x000fc40004f61670 */
[----:B------:R-:W-:Y:S01]  /*9de0*/  ISETP.LT.OR P1, PT, R20, 0x9, !P1 ;  /* 0x000000091400780c */ /* 0x000fe20004f21670 */
[-C--:B0-----:R-:W-:Y:S01]  /*9df0*/  @!P4 IMAD R3, R154, R23.reuse, RZ ;  /* 0x000000179a03c224 */ /* 0x081fe200078e02ff */
[----:B------:R-:W-:Y:S01]  /*9e00*/  ISETP.LT.OR P2, PT, R20, 0x9, !P2 ;  /* 0x000000091400780c */ /* 0x000fe20005741670 */
[-C--:B------:R-:W-:Y:S01]  /*9e10*/  @!P0 IMAD R155, R155, R23.reuse, RZ ;  /* 0x000000179b9b8224 */ /* 0x080fe200078e02ff */
[----:B------:R-:W-:Y:S01]  /*9e20*/  @!P5 STG.E.U8 desc[UR38][R8.64+0x41], R153 ;  /* 0x000041990800d986 */ /* 0x000fe2000c101126 */
[-C--:B------:R-:W-:Y:S01]  /*9e30*/  @!P6 IMAD R7, R156, R23.reuse, RZ ;  /* 0x000000179c07e224 */ /* 0x080fe200078e02ff */
[C---:B------:R-:W-:Y:S02]  /*9e40*/  ISETP.GE.AND P5, PT, R0.reuse, 0x52, PT ;  /* 0x000000520000780c */ /* 0x040fe40003fa6270 */
[----:B------:R0:W-:Y:S01]  /*9e50*/  @!P4 STG.E.U8 desc[UR38][R10.64+0x40], R3 ;  /* 0x000040030a00c986 */ /* 0x0001e2000c101126 */
[----:B------:R-:W-:Y:S02]  /*9e60*/  ISETP.GE.AND P4, PT, R0, 0x51, PT ;  /* 0x000000510000780c */ /* 0x000fe40003f86270 */
[-C--:B------:R-:W-:Y:S01]  /*9e70*/  @!P3 IMAD R157, R157, R23.reuse, RZ ;  /* 0x000000179d9db224 */ /* 0x080fe200078e02ff */
[----:B------:R-:W-:Y:S01]  /*9e80*/  @!P0 STG.E.U8 desc[UR38][R10.64+0x41], R155 ;  /* 0x0000419b0a008986 */ /* 0x000fe2000c101126 */
[-C--:B------:R-:W-:Y:S01]  /*9e90*/  @!P1 IMAD R159, R159, R23.reuse, RZ ;  /* 0x000000179f9f9224 */ /* 0x080fe200078e02ff */
[----:B------:R-:W-:Y:S01]  /*9ea0*/  ISETP.LT.OR P0, PT, R20, 0x1, !P4 ;  /* 0x000000011400780c */ /* 0x000fe20006701670 */
[----:B-1----:R-:W-:Y:S01]  /*9eb0*/  @!P2 IMAD R5, R158, R23, RZ ;  /* 0x000000179e05a224 */ /* 0x002fe200078e02ff */
[----:B------:R-:W-:Y:S01]  /*9ec0*/  @!P6 STG.E.U8 desc[UR38][R8.64+0x48], R7 ;  /* 0x000048070800e986 */ /* 0x000fe2000c101126 */
[----:B------:R-:W-:-:S02]  /*9ed0*/  ISETP.LT.OR P6, PT, R20, 0x1, !P5 ;  /* 0x000000011400780c */ /* 0x000fc40006fc1670 */
[C---:B------:R-:W-:Y:S01]  /*9ee0*/  ISETP.LT.OR P4, PT, R20.reuse, 0x9, !P4 ;  /* 0x000000091400780c */ /* 0x040fe20006781670 */
[----:B------:R-:W-:Y:S01]  /*9ef0*/  @!P3 STG.E.U8 desc[UR38][R8.64+0x49], R157 ;  /* 0x0000499d0800b986 */ /* 0x000fe2000c101126 */
[----:B------:R-:W-:Y:S02]  /*9f00*/  ISETP.LT.OR P5, PT, R20, 0x9, !P5 ;  /* 0x000000091400780c */ /* 0x000fe40006fa1670 */
[C---:B------:R-:W-:Y:S01]  /*9f10*/  ISETP.GE.AND P3, PT, R0.reuse, 0x5a, PT ;  /* 0x0000005a0000780c */ /* 0x040fe20003f66270 */
[----:B------:R-:W-:Y:S01]  /*9f20*/  @!P1 STG.E.U8 desc[UR38][R10.64+0x49], R159 ;  /* 0x0000499f0a009986 */ /* 0x000fe2000c101126 */
[----:B------:R-:W-:Y:S02]  /*9f30*/  ISETP.GE.AND P1, PT, R0, 0x59, PT ;  /* 0x000000590000780c */ /* 0x000fe40003f26270 */
[-C--:B0-----:R-:W-:Y:S01]  /*9f40*/  @!P0 IMAD R3, R160, R23.reuse, RZ ;  /* 0x00000017a0038224 */ /* 0x081fe200078e02ff */
[----:B------:R0:W-:Y:S01]  /*9f50*/  @!P2 STG.E.U8 desc[UR38][R10.64+0x48], R5 ;  /* 0x000048050a00a986 */ /* 0x0001e2000c101126 */
[C---:B------:R-:W-:Y:S01]  /*9f60*/  ISETP.LT.OR P2, PT, R20.reuse, 0x1, !P1 ;  /* 0x000000011400780c */ /* 0x040fe20004f41670 */
[-C--:B------:R-:W-:Y:S01]  /*9f70*/  @!P6 IMAD R161, R161, R23.reuse, RZ ;  /* 0x00000017a1a1e224 */ /* 0x080fe200078e02ff */
[----:B------:R-:W-:Y:S01]  /*9f80*/  ISETP.LT.OR P1, PT, R20, 0x9, !P1 ;  /* 0x000000091400780c */ /* 0x000fe20004f21670 */
[----:B------:R1:W-:Y:S01]  /*9f90*/  @!P0 STG.E.U8 desc[UR38][R8.64+0x50], R3 ;  /* 0x0000500308008986 */ /* 0x0003e2000c101126 */
[----:B------:R-:W-:Y:S01]  /*9fa0*/  ISETP.GE.AND P0, PT, R0, 0x61, PT ;  /* 0x000000610000780c */ /* 0x000fe20003f06270 */
[----:B------:R-:W-:-:S02]  /*9fb0*/  @!P5 IMAD R163, R163, R23, RZ ;  /* 0x00000017a3a3d224 */ /* 0x000fc400078e02ff */
[----:B------:R-:W-:Y:S01]  /*9fc0*/  @!P6 STG.E.U8 desc[UR38][R8.64+0x51], R161 ;  /* 0x000051a10800e986 */ /* 0x000fe2000c101126 */
[C---:B------:R-:W-:Y:S02]  /*9fd0*/  ISETP.LT.OR P6, PT, R20.reuse, 0x1, !P3 ;  /* 0x000000011400780c */ /* 0x040fe40005fc1670 */
[----:B------:R-:W-:Y:S01]  /*9fe0*/  ISETP.LT.OR P3, PT, R20, 0x9, !P3 ;  /* 0x000000091400780c */ /* 0x000fe20005f61670 */
[-C--:B0-----:R-:W-:Y:S01]  /*9ff0*/  @!P4 IMAD R5, R162, R23.reuse, RZ ;  /* 0x00000017a205c224 */ /* 0x081fe200078e02ff */
[----:B------:R-:W-:Y:S01]  /*a000*/  @!P5 STG.E.U8 desc[UR38][R10.64+0x51], R163 ;  /* 0x000051a30a00d986 */ /* 0x000fe2000c101126 */
[-C--:B------:R-:W-:Y:S01]  /*a010*/  @!P2 IMAD R7, R164, R23.reuse, RZ ;  /* 0x00000017a407a224 */ /* 0x080fe200078e02ff */
[----:B------:R-:W-:Y:S01]  /*a020*/  ISETP.GE.AND P5, PT, R0, 0x62, PT ;  /* 0x000000620000780c */ /* 0x000fe20003fa6270 */
[----:B-1----:R-:W-:Y:S01]  /*a030*/  @!P1 IMAD R3, R166, R23, RZ ;  /* 0x00000017a6039224 */ /* 0x002fe200078e02ff */
[----:B------:R0:W-:Y:S01]  /*a040*/  @!P4 STG.E.U8 desc[UR38][R10.64+0x50], R5 ;  /* 0x000050050a00c986 */ /* 0x0001e2000c101126 */
[----:B------:R-:W-:-:S02]  /*a050*/  ISETP.LT.OR P4, PT, R20, 0x1, !P0 ;  /* 0x000000011400780c */ /* 0x000fc40004781670 */
[C---:B------:R-:W-:Y:S01]  /*a060*/  ISETP.LT.OR P0, PT, R20.reuse, 0x9, !P0 ;  /* 0x000000091400780c */ /* 0x040fe20004701670 */
[----:B------:R1:W-:Y:S01]  /*a070*/  @!P2 STG.E.U8 desc[UR38][R8.64+0x58], R7 ;  /* 0x000058070800a986 */ /* 0x0003e2000c101126 */
[C---:B------:R-:W-:Y:S01]  /*a080*/  ISETP.LT.OR P2, PT, R20.reuse, 0x1, !P5 ;  /* 0x000000011400780c */ /* 0x040fe20006f41670 */
[-C--:B------:R-:W-:Y:S01]  /*a090*/  @!P6 IMAD R165, R165, R23.reuse, RZ ;  /* 0x00000017a5a5e224 */ /* 0x080fe200078e02ff */
[----:B------:R-:W-:Y:S01]  /*a0a0*/  ISETP.LT.OR P5, PT, R20, 0x9, !P5 ;  /* 0x000000091400780c */ /* 0x000fe20006fa1670 */
[----:B------:R-:W-:-:S03]  /*a0b0*/  @!P3 IMAD R167, R167, R23, RZ ;  /* 0x00000017a7a7b224 */ /* 0x000fc600078e02ff */
[----:B------:R-:W-:Y:S03]  /*a0c0*/  @!P6 STG.E.U8 desc[UR38][R8.64+0x59], R165 ;  /* 0x000059a50800e986 */ /* 0x000fe6000c101126 */
[-C--:B0-----:R-:W-:Y:S01]  /*a0d0*/  @!P4 IMAD R5, R168, R23.reuse, RZ ;  /* 0x00000017a805c224 */ /* 0x081fe200078e02ff */
[----:B------:R0:W-:Y:S01]  /*a0e0*/  @!P1 STG.E.U8 desc[UR38][R10.64+0x58], R3 ;  /* 0x000058030a009986 */ /* 0x0001e2000c101126 */
[----:B------:R-:W-:Y:S01]  /*a0f0*/  ISETP.GE.AND P1, PT, R0, 0x69, PT ;  /* 0x000000690000780c */ /* 0x000fe20003f26270 */
[-C--:B-1----:R-:W-:Y:S02]  /*a100*/  @!P0 IMAD R7, R170, R23.reuse, RZ ;  /* 0x00000017aa078224 */ /* 0x082fe400078e02ff */
[----:B------:R-:W-:Y:S01]  /*a110*/  @!P3 STG.E.U8 desc[UR38][R10.64+0x59], R167 ;  /* 0x000059a70a00b986 */ /* 0x000fe2000c101126 */
[----:B------:R-:W-:Y:S01]  /*a120*/  ISETP.GE.AND P3, PT, R0, 0x6a, PT ;  /* 0x0000006a0000780c */ /* 0x000fe20003f66270 */
[----:B------:R-:W-:-:S02]  /*a130*/  @!P2 IMAD R169, R169, R23, RZ ;  /* 0x00000017a9a9a224 */ /* 0x000fc400078e02ff */
[----:B------:R1:W-:Y:S01]  /*a140*/  @!P4 STG.E.U8 desc[UR38][R8.64+0x60], R5 ;  /* 0x000060050800c986 */ /* 0x0003e2000c101126 */
[C---:B------:R-:W-:Y:S01]  /*a150*/  ISETP.LT.OR P4, PT, R20.reuse, 0x1, !P1 ;  /* 0x000000011400780c */ /* 0x040fe20004f81670 */
[-C--:B------:R-:W-:Y:S01]  /*a160*/  @!P5 IMAD R171, R171, R23.reuse, RZ ;  /* 0x00000017ababd224 */ /* 0x080fe200078e02ff */
[C---:B------:R-:W-:Y:S01]  /*a170*/  ISETP.LT.OR P6, PT, R20.reuse, 0x1, !P3 ;  /* 0x000000011400780c */ /* 0x040fe20005fc1670 */
[----:B------:R-:W-:Y:S01]  /*a180*/  @!P2 STG.E.U8 desc[UR38][R8.64+0x61], R169 ;  /* 0x000061a90800a986 */ /* 0x000fe2000c101126 */
[----:B------:R-:W-:Y:S02]  /*a190*/  ISETP.LT.OR P1, PT, R20, 0x9, !P1 ;  /* 0x000000091400780c */ /* 0x000fe40004f21670 */
[----:B------:R-:W-:Y:S01]  /*a1a0*/  ISETP.GE.AND P2, PT, R0, 0x71, PT ;  /* 0x000000710000780c */ /* 0x000fe20003f46270 */
[----:B------:R2:W-:Y:S01]  /*a1b0*/  @!P0 STG.E.U8 desc[UR38][R10.64+0x60], R7 ;  /* 0x000060070a008986 */ /* 0x0005e2000c101126 */
[C---:B------:R-:W-:Y:S02]  /*a1c0*/  ISETP.LT.OR P0, PT, R20.reuse, 0x9, !P3 ;  /* 0x000000091400780c */ /* 0x040fe40005f01670 */
[----:B------:R-:W-:Y:S01]  /*a1d0*/  ISETP.LT.OR P3, PT, R20, 0x1, !P2 ;  /* 0x000000011400780c */ /* 0x000fe20005761670 */
[----:B------:R-:W-:Y:S01]  /*a1e0*/  @!P5 STG.E.U8 desc[UR38][R10.64+0x61], R171 ;  /* 0x000061ab0a00d986 */ /* 0x000fe2000c101126 */
[----:B------:R-:W-:Y:S01]  /*a1f0*/  ISETP.GE.AND P5, PT, R0, 0x72, PT ;  /* 0x000000720000780c */ /* 0x000fe20003fa6270 */
[-C--:B0-----:R-:W-:Y:S01]  /*a200*/  @!P4 IMAD R3, R172, R23.reuse, RZ ;  /* 0x00000017ac03c224 */ /* 0x081fe200078e02ff */
[----:B------:R-:W-:Y:S01]  /*a210*/  ISETP.LT.OR P2, PT, R20, 0x9, !P2 ;  /* 0x000000091400780c */ /* 0x000fe20005741670 */
[----:B------:R-:W-:-:S02]  /*a220*/  @!P6 IMAD R173, R173, R23, RZ ;  /* 0x00000017adade224 */ /* 0x000fc400078e02ff */
[-C--:B-1----:R-:W-:Y:S01]  /*a230*/  @!P1 IMAD R5, R174, R23.reuse, RZ ;  /* 0x00000017ae059224 */ /* 0x082fe200078e02ff */
[----:B------:R0:W-:Y:S01]  /*a240*/  @!P4 STG.E.U8 desc[UR38][R8.64+0x68], R3 ;  /* 0x000068030800c986 */ /* 0x0001e2000c101126 */
[C---:B------:R-:W-:Y:S02]  /*a250*/  ISETP.LT.OR P4, PT, R20.reuse, 0x1, !P5 ;  /* 0x000000011400780c */ /* 0x040fe40006f81670 */
[-C--:B------:R-:W-:Y:S01]  /*a260*/  @!P0 IMAD R175, R175, R23.reuse, RZ ;  /* 0x00000017afaf8224 */ /* 0x080fe200078e02ff */
[----:B------:R-:W-:Y:S01]  /*a270*/  @!P6 STG.E.U8 desc[UR38][R8.64+0x69], R173 ;  /* 0x000069ad0800e986 */ /* 0x000fe2000c101126 */
[----:B------:R-:W-:Y:S01]  /*a280*/  ISETP.LT.OR P5, PT, R20, 0x9, !P5 ;  /* 0x000000091400780c */ /* 0x000fe20006fa1670 */
[----:B--2---:R-:W-:Y:S01]  /*a290*/  @!P3 IMAD R7, R176, R23, RZ ;  /* 0x00000017b007b224 */ /* 0x004fe200078e02ff */
[C---:B------:R-:W-:Y:S01]  /*a2a0*/  ISETP.GE.AND P6, PT, R0.reuse, 0x7a, PT ;  /* 0x0000007a0000780c */ /* 0x040fe20003fc6270 */
[----:B------:R1:W-:Y:S01]  /*a2b0*/  @!P1 STG.E.U8 desc[UR38][R10.64+0x68], R5 ;  /* 0x000068050a009986 */ /* 0x0003e2000c101126 */
[----:B------:R-:W-:-:S03]  /*a2c0*/  ISETP.GE.AND P1, PT, R0, 0x79, PT ;  /* 0x000000790000780c */ /* 0x000fc60003f26270 */
[----:B------:R-:W-:Y:S01]  /*a2d0*/  @!P0 STG.E.U8 desc[UR38][R10.64+0x69], R175 ;  /* 0x000069af0a008986 */ /* 0x000fe2000c101126 */
[C---:B------:R-:W-:Y:S01]  /*a2e0*/  ISETP.LT.OR P0, PT, R20.reuse, 0x1, !P1 ;  /* 0x000000011400780c */ /* 0x040fe20004f01670 */
[-C--:B------:R-:W-:Y:S01]  /*a2f0*/  @!P4 IMAD R177, R177, R23.reuse, RZ ;  /* 0x00000017b1b1c224 */ /* 0x080fe200078e02ff */
[----:B------:R-:W-:Y:S01]  /*a300*/  ISETP.LT.OR P1, PT, R20, 0x9, !P1 ;  /* 0x000000091400780c */ /* 0x000fe20004f21670 */
[-C--:B0-----:R-:W-:Y:S01]  /*a310*/  @!P2 IMAD R3, R178, R23.reuse, RZ ;  /* 0x00000017b203a224 */ /* 0x081fe200078e02ff */
[----:B------:R0:W-:Y:S01]  /*a320*/  @!P3 STG.E.U8 desc[UR38][R8.64+0x70], R7 ;  /* 0x000070070800b986 */ /* 0x0001e2000c101126 */
[----:B------:R-:W-:Y:S01]  /*a330*/  @!P5 IMAD R179, R179, R23, RZ ;  /* 0x00000017b3b3d224 */ /* 0x000fe200078e02ff */
[----:B------:R-:W-:Y:S02]  /*a340*/  ISETP.LT.OR P3, PT, R20, 0x1, !P6 ;  /* 0x000000011400780c */ /* 0x000fe40007761670 */
[----:B------:R-:W-:Y:S01]  /*a350*/  @!P4 STG.E.U8 desc[UR38][R8.64+0x71], R177 ;  /* 0x000071b10800c986 */ /* 0x000fe2000c101126 */
[----:B------:R-:W-:-:S03]  /*a360*/  ISETP.GE.AND P4, PT, R0, 0x81, PT ;  /* 0x000000810000780c */ /* 0x000fc60003f86270 */
[----:B------:R-:W-:Y:S01]  /*a370*/  @!P5 STG.E.U8 desc[UR38][R10.64+0x71], R179 ;  /* 0x000071b30a00d986 */ /* 0x000fe2000c101126 */
[-C--:B-1----:R-:W-:Y:S01]  /*a380*/  @!P0 IMAD R5, R180, R23.reuse, RZ ;  /* 0x00000017b4058224 */ /* 0x082fe200078e02ff */
[----:B------:R-:W-:Y:S02]  /*a390*/  ISETP.LT.OR P5, PT, R20, 0x9, !P6 ;  /* 0x000000091400780c */ /* 0x000fe400077a1670 */
[----:B------:R1:W-:Y:S01]  /*a3a0*/  @!P2 STG.E.U8 desc[UR38][R10.64+0x70], R3 ;  /* 0x000070030a00a986 */ /* 0x0003e2000c101126 */
[----:B------:R-:W-:Y:S01]  /*a3b0*/  ISETP.GE.AND P2, PT, R0, 0x82, PT ;  /* 0x000000820000780c */ /* 0x000fe20003f46270 */
[-C--:B0-----:R-:W-:Y:S01]  /*a3c0*/  @!P1 IMAD R7, R182, R23.reuse, RZ ;  /* 0x00000017b6079224 */ /* 0x081fe200078e02ff */
[C---:B------:R-:W-:Y:S01]  /*a3d0*/  ISETP.LT.OR P6, PT, R20.reuse, 0x1, !P4 ;  /* 0x000000011400780c */ /* 0x040fe200067c1670 */
[----:B------:R0:W-:Y:S01]  /*a3e0*/  @!P0 STG.E.U8 desc[UR38][R8.64+0x78], R5 ;  /* 0x0000780508008986 */ /* 0x0001e2000c101126 */
[C---:B------:R-:W-:Y:S01]  /*a3f0*/  ISETP.LT.OR P0, PT, R20.reuse, 0x1, !P2 ;  /* 0x000000011400780c */ /* 0x040fe20005701670 */
[----:B------:R-:W-:Y:S01]  /*a400*/  @!P3 IMAD R181, R181, R23, RZ ;  /* 0x00000017b5b5b224 */ /* 0x000fe200078e02ff */
[----:B------:R-:W-:-:S02]  /*a410*/  ISETP.LT.OR P4, PT, R20, 0x9, !P4 ;  /* 0x000000091400780c */ /* 0x000fc40006781670 */
[----:B------:R-:W-:Y:S02]  /*a420*/  ISETP.LT.OR P2, PT, R20, 0x9, !P2 ;  /* 0x000000091400780c */ /* 0x000fe40005741670 */
[-C--:B------:R-:W-:Y:S01]  /*a430*/  @!P5 IMAD R183, R183, R23.reuse, RZ ;  /* 0x00000017b7b7d224 */ /* 0x080fe200078e02ff */
[----:B------:R-:W-:Y:S04]  /*a440*/  @!P3 STG.E.U8 desc[UR38][R8.64+0x79], R181 ;  /* 0x000079b50800b986 */ /* 0x000fe8000c101126 */
[----:B------:R2:W-:Y:S01]  /*a450*/  @!P1 STG.E.U8 desc[UR38][R10.64+0x78], R7 ;  /* 0x000078070a009986 */ /* 0x0005e2000c101126 */
[-C--:B-1----:R-:W-:Y:S01]  /*a460*/  @!P6 IMAD R3, R184, R23.reuse, RZ ;  /* 0x00000017b803e224 */ /* 0x082fe200078e02ff */
[C---:B------:R-:W-:Y:S01]  /*a470*/  ISETP.GE.AND P1, PT, R0.reuse, 0x89, PT ;  /* 0x000000890000780c */ /* 0x040fe20003f26270 */
[-C--:B------:R-:W-:Y:S01]  /*a480*/  @!P0 IMAD R185, R185, R23.reuse, RZ ;  /* 0x00000017b9b98224 */ /* 0x080fe200078e02ff */
[----:B------:R-:W-:Y:S01]  /*a490*/  @!P5 STG.E.U8 desc[UR38][R10.64+0x79], R183 ;  /* 0x000079b70a00d986 */ /* 0x000fe2000c101126 */
[----:B------:R-:W-:Y:S01]  /*a4a0*/  ISETP.GE.AND P5, PT, R0, 0x8a, PT ;  /* 0x0000008a0000780c */ /* 0x000fe20003fa6270 */
[-C--:B0-----:R-:W-:Y:S01]  /*a4b0*/  @!P4 IMAD R5, R186, R23.reuse, RZ ;  /* 0x00000017ba05c224 */ /* 0x081fe200078e02ff */
[C---:B------:R-:W-:Y:S01]  /*a4c0*/  ISETP.LT.OR P3, PT, R20.reuse, 0x1, !P1 ;  /* 0x000000011400780c */ /* 0x040fe20004f61670 */
[----:B------:R0:W-:Y:S01]  /*a4d0*/  @!P6 STG.E.U8 desc[UR38][R8.64+0x80], R3 ;  /* 0x000080030800e986 */ /* 0x0001e2000c101126 */
[C---:B------:R-:W-:Y:S01]  /*a4e0*/  ISETP.LT.OR P6, PT, R20.reuse, 0x1, !P5 ;  /* 0x000000011400780c */ /* 0x040fe20006fc1670 */
[----:B------:R-:W-:Y:S01]  /*a4f0*/  @!P2 IMAD R187, R187, R23, RZ ;  /* 0x00000017bbbba224 */ /* 0x000fe200078e02ff */
[----:B------:R-:W-:Y:S01]  /*a500*/  ISETP.LT.OR P5, PT, R20, 0x9, !P5 ;  /* 0x000000091400780c */ /* 0x000fe20006fa1670 */
[----:B------:R-:W-:Y:S01]  /*a510*/  @!P0 STG.E.U8 desc[UR38][R8.64+0x81], R185 ;  /* 0x000081b908008986 */ /* 0x000fe2000c101126 */
[----:B------:R-:W-:-:S02]  /*a520*/  ISETP.GE.AND P0, PT, R0, 0x91, PT ;  /* 0x000000910000780c */ /* 0x000fc40003f06270 */
[C---:B------:R-:W-:Y:S01]  /*a530*/  ISETP.LT.OR P1, PT, R20.reuse, 0x9, !P1 ;  /* 0x000000091400780c */ /* 0x040fe20004f21670 */
[----:B------:R1:W-:Y:S01]  /*a540*/  @!P4 STG.E.U8 desc[UR38][R10.64+0x80], R5 ;  /* 0x000080050a00c986 */ /* 0x0003e2000c101126 */
[C---:B------:R-:W-:Y:S02]  /*a550*/  ISETP.LT.OR P4, PT, R20.reuse, 0x1, !P0 ;  /* 0x000000011400780c */ /* 0x040fe40004781670 */
[----:B------:R-:W-:Y:S01]  /*a560*/  ISETP.LT.OR P0, PT, R20, 0x9, !P0 ;  /* 0x000000091400780c */ /* 0x000fe20004701670 */
[-C--:B--2---:R-:W-:Y:S01]  /*a570*/  @!P3 IMAD R7, R188, R23.reuse, RZ ;  /* 0x00000017bc07b224 */ /* 0x084fe200078e02ff */
[----:B------:R-:W-:Y:S01]  /*a580*/  @!P2 STG.E.U8 desc[UR38][R10.64+0x81], R187 ;  /* 0x000081bb0a00a986 */ /* 0x000fe2000c101126 */
[-C--:B------:R-:W-:Y:S02]  /*a590*/  @!P6 IMAD R189, R189, R23.reuse, RZ ;  /* 0x00000017bdbde224 */ /* 0x080fe400078e02ff */
[----:B------:R-:W-:Y:S01]  /*a5a0*/  @!P5 IMAD R191, R191, R23, RZ ;  /* 0x00000017bfbfd224 */ /* 0x000fe200078e02ff */
[----:B------:R-:W-:Y:S01]  /*a5b0*/  @!P3 STG.E.U8 desc[UR38][R8.64+0x88], R7 ;  /* 0x000088070800b986 */ /* 0x000fe2000c101126 */
[----:B------:R-:W-:-:S02]  /*a5c0*/  ISETP.GE.AND P3, PT, R0, 0x92, PT ;  /* 0x000000920000780c */ /* 0x000fc40003f66270 */
[-C--:B0-----:R-:W-:Y:S01]  /*a5d0*/  @!P1 IMAD R3, R190, R23.reuse, RZ ;  /* 0x00000017be039224 */ /* 0x081fe200078e02ff */
[----:B------:R-:W-:Y:S01]  /*a5e0*/  @!P6 STG.E.U8 desc[UR38][R8.64+0x89], R189 ;  /* 0x000089bd0800e986 */ /* 0x000fe2000c101126 */
[----:B-1----:R-:W-:Y:S01]  /*a5f0*/  @!P4 IMAD R5, R192, R23, RZ ;  /* 0x00000017c005c224 */ /* 0x002fe200078e02ff */
[----:B------:R-:W-:Y:S02]  /*a600*/  ISETP.LT.OR P2, PT, R20, 0x1, !P3 ;  /* 0x000000011400780c */ /* 0x000fe40005f41670 */
[----:B------:R-:W-:Y:S01]  /*a610*/  @!P5 STG.E.U8 desc[UR38][R10.64+0x89], R191 ;  /* 0x000089bf0a00d986 */ /* 0x000fe2000c101126 */
[----:B------:R-:W-:Y:S02]  /*a620*/  ISETP.GE.AND P5, PT, R0, 0x99, PT ;  /* 0x000000990000780c */ /* 0x000fe40003fa6270 */
[----:B------:R-:W-:Y:S01]  /*a630*/  ISETP.LT.OR P3, PT, R20, 0x9, !P3 ;  /* 0x000000091400780c */ /* 0x000fe20005f61670 */
[----:B------:R0:W-:Y:S01]  /*a640*/  @!P1 STG.E.U8 desc[UR38][R10.64+0x88], R3 ;  /* 0x000088030a009986 */ /* 0x0001e2000c101126 */
[----:B------:R-:W-:-:S03]  /*a650*/  ISETP.GE.AND P1, PT, R0, 0x9a, PT ;  /* 0x0000009a0000780c */ /* 0x000fc60003f26270 */
[----:B------:R1:W-:Y:S01]  /*a660*/  @!P4 STG.E.U8 desc[UR38][R8.64+0x90], R5 ;  /* 0x000090050800c986 */ /* 0x0003e2000c101126 */
[C---:B------:R-:W-:Y:S02]  /*a670*/  ISETP.LT.OR P4, PT, R20.reuse, 0x1, !P5 ;  /* 0x000000011400780c */ /* 0x040fe40006f81670 */
[C---:B------:R-:W-:Y:S01]  /*a680*/  ISETP.LT.OR P6, PT, R20.reuse, 0x1, !P1 ;  /* 0x000000011400780c */ /* 0x040fe20004fc1670 */
[-C--:B------:R-:W-:Y:S01]  /*a690*/  @!P2 IMAD R193, R193, R23.reuse, RZ ;  /* 0x00000017c1c1a224 */ /* 0x080fe200078e02ff */
[C---:B------:R-:W-:Y:S02]  /*a6a0*/  ISETP.LT.OR P5, PT, R20.reuse, 0x9, !P5 ;  /* 0x000000091400780c */ /* 0x040fe40006fa1670 */
[----:B------:R-:W-:Y:S01]  /*a6b0*/  ISETP.LT.OR P1, PT, R20, 0x9, !P1 ;  /* 0x000000091400780c */ /* 0x000fe20004f21670 */
[-C--:B0-----:R-:W-:Y:S01]  /*a6c0*/  @!P0 IMAD R3, R194, R23.reuse, RZ ;  /* 0x00000017c2038224 */ /* 0x081fe200078e02ff */
[----:B------:R-:W-:Y:S01]  /*a6d0*/  @!P2 STG.E.U8 desc[UR38][R8.64+0x91], R193 ;  /* 0x000091c10800a986 */ /* 0x000fe2000c101126 */
[----:B------:R-:W-:Y:S01]  /*a6e0*/  @!P3 IMAD R195, R195, R23, RZ ;  /* 0x00000017c3c3b224 */ /* 0x000fe200078e02ff */
[----:B------:R-:W-:-:S02]  /*a6f0*/  ISETP.GE.AND P2, PT, R0, 0xa1, PT ;  /* 0x000000a10000780c */ /* 0x000fc40003f46270 */
[----:B------:R0:W-:Y:S01]  /*a700*/  @!P0 STG.E.U8 desc[UR38][R10.64+0x90], R3 ;  /* 0x000090030a008986 */ /* 0x0001e2000c101126 */
[-C--:B------:R-:W-:Y:S01]  /*a710*/  @!P4 IMAD R7, R196, R23.reuse, RZ ;  /* 0x00000017c407c224 */ /* 0x080fe200078e02ff */
[----:B------:R-:W-:Y:S01]  /*a720*/  ISETP.GE.AND P0, PT, R0, 0xa9, PT ;  /* 0x000000a90000780c */ /* 0x000fe20003f06270 */
[-C--:B------:R-:W-:Y:S01]  /*a730*/  @!P6 IMAD R197, R197, R23.reuse, RZ ;  /* 0x00000017c5c5e224 */ /* 0x080fe200078e02ff */
[----:B------:R-:W-:Y:S01]  /*a740*/  @!P3 STG.E.U8 desc[UR38][R10.64+0x91], R195 ;  /* 0x000091c30a00b986 */ /* 0x000fe2000c101126 */
[-C--:B-1----:R-:W-:Y:S01]  /*a750*/  @!P5 IMAD R5, R198, R23.reuse, RZ ;  /* 0x00000017c605d224 */ /* 0x082fe200078e02ff */
[----:B------:R-:W-:Y:S01]  /*a760*/  ISETP.LT.OR P3, PT, R20, 0x1, !P2 ;  /* 0x000000011400780c */ /* 0x000fe20005761670 */
[----:B------:R-:W-:Y:S01]  /*a770*/  @!P1 IMAD R199, R199, R23, RZ ;  /* 0x00000017c7c79224 */ /* 0x000fe200078e02ff */
[----:B------:R1:W-:Y:S01]  /*a780*/  @!P4 STG.E.U8 desc[UR38][R8.64+0x98], R7 ;  /* 0x000098070800c986 */ /* 0x0003e2000c101126 */
[----:B------:R-:W-:Y:S02]  /*a790*/  ISETP.GE.AND P4, PT, R0, 0xa2, PT ;  /* 0x000000a20000780c */ /* 0x000fe40003f86270 */
[C---:B------:R-:W-:Y:S01]  /*a7a0*/  ISETP.LT.OR P2, PT, R20.reuse, 0x9, !P2 ;  /* 0x000000091400780c */ /* 0x040fe20005741670 */
[----:B------:R-:W-:Y:S01]  /*a7b0*/  @!P6 STG.E.U8 desc[UR38][R8.64+0x99], R197 ;  /* 0x000099c50800e986 */ /* 0x000fe2000c101126 */
[----:B------:R-:W-:-:S02]  /*a7c0*/  ISETP.LT.OR P6, PT, R20, 0x1, !P4 ;  /* 0x000000011400780c */ /* 0x000fc400067c1670 */
[C---:B------:R-:W-:Y:S01]  /*a7d0*/  ISETP.LT.OR P4, PT, R20.reuse, 0x9, !P4 ;  /* 0x000000091400780c */ /* 0x040fe20006781670 */
[----:B------:R2:W-:Y:S01]  /*a7e0*/  @!P5 STG.E.U8 desc[UR38][R10.64+0x98], R5 ;  /* 0x000098050a00d986 */ /* 0x0005e2000c101126 */
[----:B------:R-:W-:Y:S02]  /*a7f0*/  ISETP.LT.OR P5, PT, R20, 0x1, !P0 ;  /* 0x000000011400780c */ /* 0x000fe400047a1670 */
[-C--:B0-----:R-:W-:Y:S01]  /*a800*/  @!P3 IMAD R3, R200, R23.reuse, RZ ;  /* 0x00000017c803b224 */ /* 0x081fe200078e02ff */
[----:B------:R-:W-:Y:S01]  /*a810*/  @!P1 STG.E.U8 desc[UR38][R10.64+0x99], R199 ;  /* 0x000099c70a009986 */ /* 0x000fe2000c101126 */
[----:B------:R-:W-:Y:S02]  /*a820*/  ISETP.GE.AND P1, PT, R0, 0xaa, PT ;  /* 0x000000aa0000780c */ /* 0x000fe40003f26270 */
[----:B------:R-:W-:Y:S01]  /*a830*/  ISETP.LT.OR P0, PT, R20, 0x9, !P0 ;  /* 0x000000091400780c */ /* 0x000fe20004701670 */
[-C--:B-1----:R-:W-:Y:S01]  /*a840*/  @!P2 IMAD R7, R202, R23.reuse, RZ ;  /* 0x00000017ca07a224 */ /* 0x082fe200078e02ff */
[----:B------:R0:W-:Y:S01]  /*a850*/  @!P3 STG.E.U8 desc[UR38][R8.64+0xa0], R3 ;  /* 0x0000a0030800b986 */ /* 0x0001e2000c101126 */
[-C--:B------:R-:W-:Y:S01]  /*a860*/  @!P6 IMAD R201, R201, R23.reuse, RZ ;  /* 0x00000017c9c9e224 */ /* 0x080fe200078e02ff */
[C---:B------:R-:W-:Y:S01]  /*a870*/  ISETP.LT.OR P3, PT, R20.reuse, 0x1, !P1 ;  /* 0x000000011400780c */ /* 0x040fe20004f61670 */
[-C--:B------:R-:W-:Y:S01]  /*a880*/  @!P4 IMAD R203, R203, R23.reuse, RZ ;  /* 0x00000017cbcbc224 */ /* 0x080fe200078e02ff */
[----:B------:R-:W-:Y:S01]  /*a890*/  ISETP.LT.OR P1, PT, R20, 0x9, !P1 ;  /* 0x000000091400780c */ /* 0x000fe20004f21670 */
[-C--:B--2---:R-:W-:Y:S01]  /*a8a0*/  @!P5 IMAD R5, R204, R23.reuse, RZ ;  /* 0x00000017cc05d224 */ /* 0x084fe200078e02ff */
[----:B------:R-:W-:Y:S04]  /*a8b0*/  @!P6 STG.E.U8 desc[UR38][R8.64+0xa1], R201 ;  /* 0x0000a1c90800e986 */ /* 0x000fe8000c101126 */
[----:B------:R-:W-:Y:S01]  /*a8c0*/  @!P2 STG.E.U8 desc[UR38][R10.64+0xa0], R7 ;  /* 0x0000a0070a00a986 */ /* 0x000fe2000c101126 */
[----:B------:R-:W-:Y:S01]  /*a8d0*/  ISETP.GE.AND P2, PT, R0, 0xb1, PT ;  /* 0x000000b10000780c */ /* 0x000fe20003f46270 */
[----:B0-----:R-:W-:-:S02]  /*a8e0*/  @!P0 IMAD R3, R206, R23, RZ ;  /* 0x00000017ce038224 */ /* 0x001fc400078e02ff */
[----:B------:R-:W-:Y:S01]  /*a8f0*/  @!P4 STG.E.U8 desc[UR38][R10.64+0xa1], R203 ;  /* 0x0000a1cb0a00c986 */ /* 0x000fe2000c101126 */
[----:B------:R-:W-:Y:S01]  /*a900*/  ISETP.GE.AND P4, PT, R0, 0xb2, PT ;  /* 0x000000b20000780c */ /* 0x000fe20003f86270 */
[-C--:B------:R-:W-:Y:S02]  /*a910*/  @!P3 IMAD R205, R205, R23.reuse, RZ ;  /* 0x00000017cdcdb224 */ /* 0x080fe400078e02ff */
[----:B------:R0:W-:Y:S01]  /*a920*/  @!P5 STG.E.U8 desc[UR38][R8.64+0xa8], R5 ;  /* 0x0000a8050800d986 */ /* 0x0001e2000c101126 */
[C---:B------:R-:W-:Y:S01]  /*a930*/  ISETP.LT.OR P5, PT, R20.reuse, 0x1, !P2 ;  /* 0x000000011400780c */ /* 0x040fe200057a1670 */
[----:B------:R-:W-:Y:S01]  /*a940*/  @!P1 IMAD R207, R207, R23, RZ ;  /* 0x00000017cfcf9224 */ /* 0x000fe200078e02ff */
[C---:B------:R-:W-:Y:S01]  /*a950*/  ISETP.LT.OR P6, PT, R20.reuse, 0x1, !P4 ;  /* 0x000000011400780c */ /* 0x040fe200067c1670 */
[----:B------:R-:W-:Y:S01]  /*a960*/  @!P3 STG.E.U8 desc[UR38][R8.64+0xa9], R205 ;  /* 0x0000a9cd0800b986 */ /* 0x000fe2000c101126 */
[----:B------:R-:W-:Y:S02]  /*a970*/  ISETP.LT.OR P2, PT, R20, 0x9, !P2 ;  /* 0x000000091400780c */ /* 0x000fe40005741670 */
[C---:B------:R-:W-:Y:S01]  /*a980*/  ISETP.GE.AND P3, PT, R0.reuse, 0xb9, PT ;  /* 0x000000b90000780c */ /* 0x040fe20003f66270 */
[----:B------:R-:W-:Y:S01]  /*a990*/  @!P1 STG.E.U8 desc[UR38][R10.64+0xa9], R207 ;  /* 0x0000a9cf0a009986 */ /* 0x000fe2000c101126 */
[----:B------:R-:W-:-:S03]  /*a9a0*/  ISETP.GE.AND P1, PT, R0, 0xba, PT ;  /* 0x000000ba0000780c */ /* 0x000fc60003f26270 */
[----:B------:R1:W-:Y:S01]  /*a9b0*/  @!P0 STG.E.U8 desc[UR38][R10.64+0xa8], R3 ;  /* 0x0000a8030a008986 */ /* 0x0003e2000c101126 */
[----:B------:R-:W-:Y:S01]  /*a9c0*/  ISETP.LT.OR P0, PT, R20, 0x9, !P4 ;  /* 0x000000091400780c */ /* 0x000fe20006701670 */
[-C--:B0-----:R-:W-:Y:S01]  /*a9d0*/  @!P5 IMAD R5, R208, R23.reuse, RZ ;  /* 0x00000017d005d224 */ /* 0x081fe200078e02ff */
[C---:B------:R-:W-:Y:S01]  /*a9e0*/  ISETP.LT.OR P4, PT, R20.reuse, 0x1, !P3 ;  /* 0x000000011400780c */ /* 0x040fe20005f81670 */
[-C--:B------:R-:W-:Y:S01]  /*a9f0*/  @!P6 IMAD R209, R209, R23.reuse, RZ ;  /* 0x00000017d1d1e224 */ /* 0x080fe200078e02ff */
[----:B------:R-:W-:Y:S01]  /*aa00*/  ISETP.LT.OR P3, PT, R20, 0x9, !P3 ;  /* 0x000000091400780c */ /* 0x000fe20005f61670 */
[----:B------:R-:W-:Y:S01]  /*aa10*/  @!P2 IMAD R7, R210, R23, RZ ;  /* 0x00000017d207a224 */ /* 0x000fe200078e02ff */
[----:B------:R0:W-:Y:S01]  /*aa20*/  @!P5 STG.E.U8 desc[UR38][R8.64+0xb0], R5 ;  /* 0x0000b0050800d986 */ /* 0x0001e2000c101126 */
[----:B------:R-:W-:-:S03]  /*aa30*/  ISETP.LT.OR P5, PT, R20, 0x9, !P1 ;  /* 0x000000091400780c */ /* 0x000fc60004fa1670 */
[----:B------:R-:W-:Y:S01]  /*aa40*/  @!P6 STG.E.U8 desc[UR38][R8.64+0xb1], R209 ;  /* 0x0000b1d10800e986 */ /* 0x000fe2000c101126 */
[----:B------:R-:W-:Y:S02]  /*aa50*/  ISETP.GE.AND P6, PT, R0, 0xc1, PT ;  /* 0x000000c10000780c */ /* 0x000fe40003fc6270 */
[-C--:B------:R-:W-:Y:S01]  /*aa60*/  @!P0 IMAD R211, R211, R23.reuse, RZ ;  /* 0x00000017d3d38224 */ /* 0x080fe200078e02ff */
[----:B------:R-:W-:Y:S01]  /*aa70*/  @!P2 STG.E.U8 desc[UR38][R10.64+0xb0], R7 ;  /* 0x0000b0070a00a986 */ /* 0x000fe2000c101126 */
[----:B------:R-:W-:Y:S01]  /*aa80*/  ISETP.LT.OR P2, PT, R20, 0x1, !P1 ;  /* 0x000000011400780c */ /* 0x000fe20004f41670 */
[-C--:B-1----:R-:W-:Y:S01]  /*aa90*/  @!P4 IMAD R3, R212, R23.reuse, RZ ;  /* 0x00000017d403c224 */ /* 0x082fe200078e02ff */
[----:B------:R-:W-:Y:S01]  /*aaa0*/  ISETP.GE.AND P1, PT, R0, 0xc2, PT ;  /* 0x000000c20000780c */ /* 0x000fe20003f26270 */
[----:B------:R-:W-:Y:S01]  /*aab0*/  @!P0 STG.E.U8 desc[UR38][R10.64+0xb1], R211 ;  /* 0x0000b1d30a008986 */ /* 0x000fe2000c101126 */
[-C--:B0-----:R-:W-:Y:S01]  /*aac0*/  @!P3 IMAD R5, R214, R23.reuse, RZ ;  /* 0x00000017d605b224 */ /* 0x081fe200078e02ff */
[C---:B------:R-:W-:Y:S01]  /*aad0*/  ISETP.LT.OR P0, PT, R20.reuse, 0x1, !P6 ;  /* 0x000000011400780c */ /* 0x040fe20007701670 */
[----:B------:R-:W-:Y:S01]  /*aae0*/  @!P5 IMAD R215, R215, R23, RZ ;  /* 0x00000017d7d7d224 */ /* 0x000fe200078e02ff */
[----:B------:R0:W-:Y:S01]  /*aaf0*/  @!P4 STG.E.U8 desc[UR38][R8.64+0xb8], R3 ;  /* 0x0000b8030800c986 */ /* 0x0001e2000c101126 */
[----:B------:R-:W-:-:S02]  /*ab00*/  ISETP.LT.OR P4, PT, R20, 0x1, !P1 ;  /* 0x000000011400780c */ /* 0x000fc40004f81670 */
[C---:B------:R-:W-:Y:S02]  /*ab10*/  ISETP.LT.OR P1, PT, R20.reuse, 0x9, !P1 ;  /* 0x000000091400780c */ /* 0x040fe40004f21670 */
[----:B------:R-:W-:Y:S01]  /*ab20*/  ISETP.LT.OR P6, PT, R20, 0x9, !P6 ;  /* 0x000000091400780c */ /* 0x000fe200077c1670 */
[----:B------:R-:W-:-:S05]  /*ab30*/  @!P2 IMAD R213, R213, R23, RZ ;  /* 0x00000017d5d5a224 */ /* 0x000fca00078e02ff */
[----:B------:R-:W-:Y:S01]  /*ab40*/  @!P2 STG.E.U8 desc[UR38][R8.64+0xb9], R213 ;  /* 0x0000b9d50800a986 */ /* 0x000fe2000c101126 */
[----:B------:R-:W-:Y:S01]  /*ab50*/  ISETP.GE.AND P2, PT, R0, 0xc9, PT ;  /* 0x000000c90000780c */ /* 0x000fe20003f46270 */
[-C--:B0-----:R-:W-:Y:S02]  /*ab60*/  @!P0 IMAD R3, R24, R23.reuse, RZ ;  /* 0x0000001718038224 */ /* 0x081fe400078e02ff */
[----:B------:R0:W-:Y:S01]  /*ab70*/  @!P3 STG.E.U8 desc[UR38][R10.64+0xb8], R5 ;  /* 0x0000b8050a00b986 */ /* 0x0001e2000c101126 */
[C---:B------:R-:W-:Y:S01]  /*ab80*/  ISETP.LT.OR P3, PT, R20.reuse, 0x1, !P2 ;  /* 0x000000011400780c */ /* 0x040fe20005761670 */
[-C--:B------:R-:W-:Y:S01]  /*ab90*/  @!P4 IMAD R25, R25, R23.reuse, RZ ;  /* 0x000000171919c224 */ /* 0x080fe200078e02ff */
[----:B------:R-:W-:Y:S01]  /*aba0*/  ISETP.LT.OR P2, PT, R20, 0x9, !P2 ;  /* 0x000000091400780c */ /* 0x000fe20005741670 */
[----:B------:R-:W-:Y:S01]  /*abb0*/  @!P5 STG.E.U8 desc[UR38][R10.64+0xb9], R215 ;  /* 0x0000b9d70a00d986 */ /* 0x000fe2000c101126 */
[----:B------:R-:W-:Y:S01]  /*abc0*/  ISETP.GE.AND P5, PT, R0, 0xca, PT ;  /* 0x000000ca0000780c */ /* 0x000fe20003fa6270 */
[----:B------:R-:W-:-:S02]  /*abd0*/  @!P1 IMAD R27, R27, R23, RZ ;  /* 0x000000171b1b9224 */ /* 0x000fc400078e02ff */
[----:B------:R-:W-:Y:S01]  /*abe0*/  @!P4 STG.E.U8 desc[UR38][R8.64+0xc1], R25 ;  /* 0x0000c1190800c986 */ /* 0x000fe2000c101126 */
[-C--:B------:R-:W-:Y:S01]  /*abf0*/  @!P6 IMAD R7, R26, R23.reuse, RZ ;  /* 0x000000171a07e224 */ /* 0x080fe200078e02ff */
[----:B------:R-:W-:Y:S02]  /*ac00*/  ISETP.LT.OR P4, PT, R20, 0x1, !P5 ;  /* 0x000000011400780c */ /* 0x000fe40006f81670 */
[----:B------:R1:W-:Y:S01]  /*ac10*/  @!P0 STG.E.U8 desc[UR38][R8.64+0xc0], R3 ;  /* 0x0000c00308008986 */ /* 0x0003e2000c101126 */
[----:B------:R-:W-:Y:S01]  /*ac20*/  ISETP.GE.AND P0, PT, R0, 0xd1, PT ;  /* 0x000000d10000780c */ /* 0x000fe20003f06270 */
[----:B0-----:R-:W-:Y:S01]  /*ac30*/  @!P3 IMAD R5, R28, R23, RZ ;  /* 0x000000171c05b224 */ /* 0x001fe200078e02ff */
[----:B------:R-:W-:Y:S01]  /*ac40*/  ISETP.LT.OR P5, PT, R20, 0x9, !P5 ;  /* 0x000000091400780c */ /* 0x000fe20006fa1670 */
[----:B------:R-:W-:Y:S01]  /*ac50*/  @!P1 STG.E.U8 desc[UR38][R10.64+0xc1], R27 ;  /* 0x0000c11b0a009986 */ /* 0x000fe2000c101126 */
[----:B------:R-:W-:-:S03]  /*ac60*/  ISETP.GE.AND P1, PT, R0, 0xd2, PT ;  /* 0x000000d20000780c */ /* 0x000fc60003f26270 */
[----:B------:R0:W-:Y:S01]  /*ac70*/  @!P6 STG.E.U8 desc[UR38][R10.64+0xc0], R7 ;  /* 0x0000c0070a00e986 */ /* 0x0001e2000c101126 */
[C---:B------:R-:W-:Y:S02]  /*ac80*/  ISETP.LT.OR P6, PT, R20.reuse, 0x1, !P0 ;  /* 0x000000011400780c */ /* 0x040fe400047c1670 */
[C---:B------:R-:W-:Y:S01]  /*ac90*/  ISETP.LT.OR P0, PT, R20.reuse, 0x9, !P0 ;  /* 0x000000091400780c */ /* 0x040fe20004701670 */
[----:B------:R2:W-:Y:S01]  /*aca0*/  @!P3 STG.E.U8 desc[UR38][R8.64+0xc8], R5 ;  /* 0x0000c8050800b986 */ /* 0x0005e2000c101126 */
[C---:B------:R-:W-:Y:S01]  /*acb0*/  ISETP.LT.OR P3, PT, R20.reuse, 0x1, !P1 ;  /* 0x000000011400780c */ /* 0x040fe20004f61670 */
[-C--:B------:R-:W-:Y:S01]  /*acc0*/  @!P4 IMAD R29, R29, R23.reuse, RZ ;  /* 0x000000171d1dc224 */ /* 0x080fe200078e02ff */
[----:B------:R-:W-:Y:S01]  /*acd0*/  ISETP.LT.OR P1, PT, R20, 0x9, !P1 ;  /* 0x000000091400780c */ /* 0x000fe20004f21670 */
[-C--:B-1----:R-:W-:Y:S02]  /*ace0*/  @!P2 IMAD R3, R30, R23.reuse, RZ ;  /* 0x000000171e03a224 */ /* 0x082fe400078e02ff */
[----:B------:R-:W-:Y:S01]  /*acf0*/  @!P5 IMAD R31, R31, R23, RZ ;  /* 0x000000171f1fd224 */ /* 0x000fe200078e02ff */
[----:B------:R-:W-:Y:S01]  /*ad00*/  @!P4 STG.E.U8 desc[UR38][R8.64+0xc9], R29 ;  /* 0x0000c91d0800c986 */ /* 0x000fe2000c101126 */
[----:B------:R-:W-:-:S02]  /*ad10*/  ISETP.GE.AND P4, PT, R0, 0xda, PT ;  /* 0x000000da0000780c */ /* 0x000fc40003f86270 */
[-C--:B0-----:R-:W-:Y:S01]  /*ad20*/  @!P6 IMAD R7, R32, R23.reuse, RZ ;  /* 0x000000172007e224 */ /* 0x081fe200078e02ff */
[----:B------:R0:W-:Y:S01]  /*ad30*/  @!P2 STG.E.U8 desc[UR38][R10.64+0xc8], R3 ;  /* 0x0000c8030a00a986 */ /* 0x0001e2000c101126 */
[----:B------:R-:W-:Y:S01]  /*ad40*/  ISETP.GE.AND P2, PT, R0, 0xd9, PT ;  /* 0x000000d90000780c */ /* 0x000fe20003f46270 */
[-C--:B--2---:R-:W-:Y:S02]  /*ad50*/  @!P0 IMAD R5, R34, R23.reuse, RZ ;  /* 0x0000001722058224 */ /* 0x084fe400078e02ff */
[-C--:B------:R-:W-:Y:S01]  /*ad60*/  @!P3 IMAD R33, R33, R23.reuse, RZ ;  /* 0x000000172121b224 */ /* 0x080fe200078e02ff */
[----:B------:R-:W-:Y:S01]  /*ad70*/  @!P5 STG.E.U8 desc[UR38][R10.64+0xc9], R31 ;  /* 0x0000c91f0a00d986 */ /* 0x000fe2000c101126 */
[C---:B------:R-:W-:Y:S01]  /*ad80*/  ISETP.LT.OR P5, PT, R20.reuse, 0x1, !P2 ;  /* 0x000000011400780c */ /* 0x040fe200057a1670 */
[----:B------:R-:W-:Y:S01]  /*ad90*/  @!P1 IMAD R35, R35, R23, RZ ;  /* 0x0000001723239224 */ /* 0x000fe200078e02ff */
[C---:B------:R-:W-:Y:S01]  /*ada0*/  ISETP.LT.OR P2, PT, R20.reuse, 0x9, !P2 ;  /* 0x000000091400780c */ /* 0x040fe20005741670 */
[----:B------:R-:W-:Y:S01]  /*adb0*/  @!P6 STG.E.U8 desc[UR38][R8.64+0xd0], R7 ;  /* 0x0000d0070800e986 */ /* 0x000fe2000c101126 */
[----:B------:R-:W-:-:S02]  /*adc0*/  ISETP.LT.OR P6, PT, R20, 0x1, !P4 ;  /* 0x000000011400780c */ /* 0x000fc400067c1670 */
[----:B------:R-:W-:Y:S01]  /*add0*/  ISETP.LT.OR P4, PT, R20, 0x9, !P4 ;  /* 0x000000091400780c */ /* 0x000fe20006781670 */
[----:B------:R-:W-:Y:S04]  /*ade0*/  @!P3 STG.E.U8 desc[UR38][R8.64+0xd1], R33 ;  /* 0x0000d1210800b986 */ /* 0x000fe8000c101126 */
[----:B------:R1:W-:Y:S01]  /*adf0*/  @!P0 STG.E.U8 desc[UR38][R10.64+0xd0], R5 ;  /* 0x0000d0050a008986 */ /* 0x0003e2000c101126 */
[----:B------:R-:W-:Y:S01]  /*ae00*/  ISETP.GE.AND P0, PT, R0, 0xe1, PT ;  /* 0x000000e10000780c */ /* 0x000fe20003f06270 */
[-C--:B0-----:R-:W-:Y:S02]  /*ae10*/  @!P5 IMAD R3, R36, R23.reuse, RZ ;  /* 0x000000172403d224 */ /* 0x081fe400078e02ff */
[----:B------:R-:W-:Y:S01]  /*ae20*/  @!P1 STG.E.U8 desc[UR38][R10.64+0xd1], R35 ;  /* 0x0000d1230a009986 */ /* 0x000fe2000c101126 */
[----:B------:R-:W-:Y:S01]  /*ae30*/  ISETP.LT.OR P3, PT, R20, 0x1, !P0 ;  /* 0x000000011400780c */ /* 0x000fe20004761670 */
[-C--:B------:R-:W-:Y:S01]  /*ae40*/  @!P6 IMAD R37, R37, R23.reuse, RZ ;  /* 0x000000172525e224 */ /* 0x080fe200078e02ff */
[----:B------:R-:W-:Y:S01]  /*ae50*/  ISETP.GE.AND P1, PT, R0, 0xe2, PT ;  /* 0x000000e20000780c */ /* 0x000fe20003f26270 */
[-C--:B------:R-:W-:Y:S01]  /*ae60*/  @!P4 IMAD R39, R39, R23.reuse, RZ ;  /* 0x000000172727c224 */ /* 0x080fe200078e02ff */
[----:B------:R0:W-:Y:S02]  /*ae70*/  @!P5 STG.E.U8 desc[UR38][R8.64+0xd8], R3 ;  /* 0x0000d8030800d986 */ /* 0x0001e4000c101126 */
[----:B------:R-:W-:Y:S01]  /*ae80*/  ISETP.LT.OR P5, PT, R20, 0x1, !P1 ;  /* 0x000000011400780c */ /* 0x000fe20004fa1670 */
[----:B-1----:R-:W-:Y:S01]  /*ae90*/  @!P2 IMAD R5, R38, R23, RZ ;  /* 0x000000172605a224 */ /* 0x002fe200078e02ff */
[----:B------:R-:W-:Y:S01]  /*aea0*/  @!P6 STG.E.U8 desc[UR38][R8.64+0xd9], R37 ;  /* 0x0000d9250800e986 */ /* 0x000fe2000c101126 */
[----:B------:R-:W-:-:S02]  /*aeb0*/  ISETP.LT.OR P6, PT, R20, 0x9, !P0 ;  /* 0x000000091400780c */ /* 0x000fc400047c1670 */
[----:B------:R-:W-:Y:S01]  /*aec0*/  ISETP.GE.AND P0, PT, R0, 0xe9, PT ;  /* 0x000000e90000780c */ /* 0x000fe20003f06270 */
[----:B------:R-:W-:Y:S01]  /*aed0*/  @!P4 STG.E.U8 desc[UR38][R10.64+0xd9], R39 ;  /* 0x0000d9270a00c986 */ /* 0x000fe2000c101126 */
[-C--:B------:R-:W-:Y:S01]  /*aee0*/  @!P3 IMAD R7, R40, R23.reuse, RZ ;  /* 0x000000172807b224 */ /* 0x080fe200078e02ff */
[----:B------:R-:W-:Y:S02]  /*aef0*/  ISETP.LT.OR P1, PT, R20, 0x9, !P1 ;  /* 0x000000091400780c */ /* 0x000fe40004f21670 */
[----:B------:R-:W-:Y:S01]  /*af00*/  ISETP.GE.AND P4, PT, R0, 0xea, PT ;  /* 0x000000ea0000780c */ /* 0x000fe20003f86270 */
[----:B------:R1:W-:Y:S01]  /*af10*/  @!P2 STG.E.U8 desc[UR38][R10.64+0xd8], R5 ;  /* 0x0000d8050a00a986 */ /* 0x0003e2000c101126 */
[C---:B------:R-:W-:Y:S01]  /*af20*/  ISETP.LT.OR P2, PT, R20.reuse, 0x1, !P0 ;  /* 0x000000011400780c */ /* 0x040fe20004741670 */
[-C--:B------:R-:W-:Y:S01]  /*af30*/  @!P5 IMAD R41, R41, R23.reuse, RZ ;  /* 0x000000172929d224 */ /* 0x080fe200078e02ff */
[C---:B------:R-:W-:Y:S01]  /*af40*/  ISETP.LT.OR P0, PT, R20.reuse, 0x9, !P0 ;  /* 0x000000091400780c */ /* 0x040fe20004701670 */
[----:B------:R2:W-:Y:S01]  /*af50*/  @!P3 STG.E.U8 desc[UR38][R8.64+0xe0], R7 ;  /* 0x0000e0070800b986 */ /* 0x0005e2000c101126 */
[----:B------:R-:W-:Y:S01]  /*af60*/  ISETP.LT.OR P3, PT, R20, 0x1, !P4 ;  /* 0x000000011400780c */ /* 0x000fe20006761670 */
[-C--:B0-----:R-:W-:Y:S01]  /*af70*/  @!P6 IMAD R3, R42, R23.reuse, RZ ;  /* 0x000000172a03e224 */ /* 0x081fe200078e02ff */
        /* <DEDUP_REMOVED lines=8> */
[----:B------:R-:W-:Y:S01]  /*b000*/  @!P1 STG.E.U8 desc[UR38][R10.64+0xe1], R43 ;  /* 0x0000e12b0a009986 */ /* 0x000fe2000c101126 */
[----:B------:R-:W-:Y:S01]  /*b010*/  ISETP.GE.AND P1, PT, R0, 0xf2, PT ;  /* 0x000000f20000780c */ /* 0x000fe20003f26270 */
[-C--:B------:R-:W-:Y:S02]  /*b020*/  @!P3 IMAD R45, R45, R23.reuse, RZ ;  /* 0x000000172d2db224 */ /* 0x080fe400078e02ff */
[-C--:B--2---:R-:W-:Y:S01]  /*b030*/  @!P0 IMAD R7, R46, R23.reuse, RZ ;  /* 0x000000172e078224 */ /* 0x084fe200078e02ff */
[----:B------:R1:W-:Y:S01]  /*b040*/  @!P2 STG.E.U8 desc[UR38][R8.64+0xe8], R5 ;  /* 0x0000e8050800a986 */ /* 0x0003e2000c101126 */
[C---:B------:R-:W-:Y:S01]  /*b050*/  ISETP.LT.OR P2, PT, R20.reuse, 0x1, !P1 ;  /* 0x000000011400780c */ /* 0x040fe20004f41670 */
[-C--:B------:R-:W-:Y:S01]  /*b060*/  @!P4 IMAD R47, R47, R23.reuse, RZ ;  /* 0x000000172f2fc224 */ /* 0x080fe200078e02ff */
[----:B------:R-:W-:Y:S01]  /*b070*/  ISETP.LT.OR P1, PT, R20, 0x9, !P1 ;  /* 0x000000091400780c */ /* 0x000fe20004f21670 */
[----:B------:R-:W-:Y:S01]  /*b080*/  @!P3 STG.E.U8 desc[UR38][R8.64+0xe9], R45 ;  /* 0x0000e92d0800b986 */ /* 0x000fe2000c101126 */
[----:B0-----:R-:W-:-:S03]  /*b090*/  @!P6 IMAD R3, R48, R23, RZ ;  /* 0x000000173003e224 */ /* 0x001fc600078e02ff */
[----:B------:R0:W-:Y:S01]  /*b0a0*/  @!P0 STG.E.U8 desc[UR38][R10.64+0xe8], R7 ;  /* 0x0000e8070a008986 */ /* 0x0001e2000c101126 */
[----:B------:R-:W-:-:S03]  /*b0b0*/  ISETP.GE.AND P0, PT, R0, 0xf9, PT ;  /* 0x000000f90000780c */ /* 0x000fc60003f06270 */
[----:B------:R-:W-:Y:S01]  /*b0c0*/  @!P4 STG.E.U8 desc[UR38][R10.64+0xe9], R47 ;  /* 0x0000e92f0a00c986 */ /* 0x000fe2000c101126 */
[----:B------:R-:W-:Y:S01]  /*b0d0*/  ISETP.LT.OR P3, PT, R20, 0x1, !P0 ;  /* 0x000000011400780c */ /* 0x000fe20004761670 */
[-C--:B------:R-:W-:Y:S01]  /*b0e0*/  @!P2 IMAD R49, R49, R23.reuse, RZ ;  /* 0x000000173131a224 */ /* 0x080fe200078e02ff */
[----:B------:R-:W-:Y:S01]  /*b0f0*/  ISETP.GE.AND P4, PT, R0, 0xfa, PT ;  /* 0x000000fa0000780c */ /* 0x000fe20003f86270 */
[-C--:B------:R-:W-:Y:S01]  /*b100*/  @!P1 IMAD R51, R51, R23.reuse, RZ ;  /* 0x0000001733339224 */ /* 0x080fe200078e02ff */
[----:B------:R2:W-:Y:S01]  /*b110*/  @!P6 STG.E.U8 desc[UR38][R8.64+0xf0], R3 ;  /* 0x0000f0030800e986 */ /* 0x0005e2000c101126 */
[----:B-1----:R-:W-:Y:S01]  /*b120*/  @!P5 IMAD R5, R50, R23, RZ ;  /* 0x000000173205d224 */ /* 0x002fe200078e02ff */
[C---:B------:R-:W-:Y:S02]  /*b130*/  ISETP.LT.OR P6, PT, R20.reuse, 0x9, !P0 ;  /* 0x000000091400780c */ /* 0x040fe400047c1670 */
[----:B------:R-:W-:Y:S01]  /*b140*/  @!P2 STG.E.U8 desc[UR38][R8.64+0xf1], R49 ;  /* 0x0000f1310800a986 */ /* 0x000fe2000c101126 */
[----:B------:R-:W-:-:S02]  /*b150*/  ISETP.LT.OR P2, PT, R20, 0x1, !P4 ;  /* 0x000000011400780c */ /* 0x000fc40006741670 */
[----:B------:R-:W-:Y:S01]  /*b160*/  ISETP.GE.AND P0, PT, R0, 0x101, PT ;  /* 0x000001010000780c */ /* 0x000fe20003f06270 */
[----:B------:R-:W-:Y:S01]  /*b170*/  @!P1 STG.E.U8 desc[UR38][R10.64+0xf1], R51 ;  /* 0x0000f1330a009986 */ /* 0x000fe2000c101126 */
[-C--:B0-----:R-:W-:Y:S01]  /*b180*/  @!P3 IMAD R7, R52, R23.reuse, RZ ;  /* 0x000000173407b224 */ /* 0x081fe200078e02ff */
[----:B------:R-:W-:Y:S02]  /*b190*/  ISETP.LT.OR P4, PT, R20, 0x9, !P4 ;  /* 0x000000091400780c */ /* 0x000fe40006781670 */
[----:B------:R-:W-:Y:S01]  /*b1a0*/  ISETP.GE.AND P1, PT, R0, 0x102, PT ;  /* 0x000001020000780c */ /* 0x000fe20003f26270 */
[----:B------:R0:W-:Y:S01]  /*b1b0*/  @!P5 STG.E.U8 desc[UR38][R10.64+0xf0], R5 ;  /* 0x0000f0050a00d986 */ /* 0x0001e2000c101126 */
[----:B------:R-:W-:Y:S01]  /*b1c0*/  ISETP.LT.OR P5, PT, R20, 0x1, !P0 ;  /* 0x000000011400780c */ /* 0x000fe200047a1670 */
[-C--:B--2---:R-:W-:Y:S01]  /*b1d0*/  @!P6 IMAD R3, R54, R23.reuse, RZ ;  /* 0x000000173603e224 */ /* 0x084fe200078e02ff */
[C---:B------:R-:W-:Y:S01]  /*b1e0*/  ISETP.LT.OR P0, PT, R20.reuse, 0x9, !P0 ;  /* 0x000000091400780c */ /* 0x040fe20004701670 */
[----:B------:R1:W-:Y:S01]  /*b1f0*/  @!P3 STG.E.U8 desc[UR38][R8.64+0xf8], R7 ;  /* 0x0000f8070800b986 */ /* 0x0003e2000c101126 */
[C---:B------:R-:W-:Y:S01]  /*b200*/  ISETP.LT.OR P3, PT, R20.reuse, 0x1, !P1 ;  /* 0x000000011400780c */ /* 0x040fe20004f61670 */
[----:B------:R-:W-:Y:S01]  /*b210*/  @!P2 IMAD R53, R53, R23, RZ ;  /* 0x000000173535a224 */ /* 0x000fe200078e02ff */
[----:B------:R-:W-:-:S03]  /*b220*/  ISETP.LT.OR P1, PT, R20, 0x9, !P1 ;  /* 0x000000091400780c */ /* 0x000fc60004f21670 */
[-C--:B------:R-:W-:Y:S01]  /*b230*/  @!P4 IMAD R55, R55, R23.reuse, RZ ;  /* 0x000000173737c224 */ /* 0x080fe200078e02ff */
[----:B------:R-:W-:Y:S01]  /*b240*/  @!P2 STG.E.U8 desc[UR38][R8.64+0xf9], R53 ;  /* 0x0000f9350800a986 */ /* 0x000fe2000c101126 */
[----:B------:R-:W-:Y:S02]  /*b250*/  ISETP.GE.AND P2, PT, R0, 0x10a, PT ;  /* 0x0000010a0000780c */ /* 0x000fe40003f46270 */
[-C--:B0-----:R-:W-:Y:S01]  /*b260*/  @!P5 IMAD R5, R56, R23.reuse, RZ ;  /* 0x000000173805d224 */ /* 0x081fe200078e02ff */
[----:B------:R-:W-:Y:S01]  /*b270*/  @!P4 STG.E.U8 desc[UR38][R10.64+0xf9], R55 ;  /* 0x0000f9370a00c986 */ /* 0x000fe2000c101126 */
[----:B------:R-:W-:Y:S01]  /*b280*/  ISETP.GE.AND P4, PT, R0, 0x109, PT ;  /* 0x000001090000780c */ /* 0x000fe20003f86270 */
[-C--:B-1----:R-:W-:Y:S02]  /*b290*/  @!P0 IMAD R7, R58, R23.reuse, RZ ;  /* 0x000000173a078224 */ /* 0x082fe400078e02ff */
[-C--:B------:R-:W-:Y:S01]  /*b2a0*/  @!P3 IMAD R57, R57, R23.reuse, RZ ;  /* 0x000000173939b224 */ /* 0x080fe200078e02ff */
[----:B------:R0:W-:Y:S01]  /*b2b0*/  @!P6 STG.E.U8 desc[UR38][R10.64+0xf8], R3 ;  /* 0x0000f8030a00e986 */ /* 0x0001e2000c101126 */
[C---:B------:R-:W-:Y:S01]  /*b2c0*/  ISETP.LT.OR P6, PT, R20.reuse, 0x1, !P4 ;  /* 0x000000011400780c */ /* 0x040fe200067c1670 */
[----:B------:R-:W-:Y:S01]  /*b2d0*/  @!P1 IMAD R59, R59, R23, RZ ;  /* 0x000000173b3b9224 */ /* 0x000fe200078e02ff */
[C---:B------:R-:W-:Y:S01]  /*b2e0*/  ISETP.LT.OR P4, PT, R20.reuse, 0x9, !P4 ;  /* 0x000000091400780c */ /* 0x040fe20006781670 */
[----:B------:R1:W-:Y:S01]  /*b2f0*/  @!P5 STG.E.U8 desc[UR38][R8.64+0x100], R5 ;  /* 0x000100050800d986 */ /* 0x0003e2000c101126 */
        /* <DEDUP_REMOVED lines=11> */
[----:B------:R0:W-:Y:S01]  /*b3b0*/  @!P6 STG.E.U8 desc[UR38][R8.64+0x108], R3 ;  /* 0x000108030800e986 */ /* 0x0001e2000c101126 */
[----:B-1----:R-:W-:Y:S01]  /*b3c0*/  @!P4 IMAD R5, R62, R23, RZ ;  /* 0x000000173e05c224 */ /* 0x002fe200078e02ff */
[----:B------:R-:W-:-:S02]  /*b3d0*/  ISETP.LT.OR P6, PT, R20, 0x9, !P0 ;  /* 0x000000091400780c */ /* 0x000fc400047c1670 */
[----:B------:R-:W-:Y:S01]  /*b3e0*/  @!P5 STG.E.U8 desc[UR38][R8.64+0x109], R61 ;  /* 0x0001093d0800d986 */ /* 0x000fe2000c101126 */
[----:B------:R-:W-:Y:S02]  /*b3f0*/  ISETP.LT.OR P5, PT, R20, 0x1, !P1 ;  /* 0x000000011400780c */ /* 0x000fe40004fa1670 */
[----:B------:R-:W-:Y:S01]  /*b400*/  ISETP.GE.AND P0, PT, R0, 0x119, PT ;  /* 0x000001190000780c */ /* 0x000fe20003f06270 */
[----:B------:R-:W-:Y:S01]  /*b410*/  @!P2 STG.E.U8 desc[UR38][R10.64+0x109], R63 ;  /* 0x0001093f0a00a986 */ /* 0x000fe2000c101126 */
[-C--:B--2---:R-:W-:Y:S01]  /*b420*/  @!P3 IMAD R7, R64, R23.reuse, RZ ;  /* 0x000000174007b224 */ /* 0x084fe200078e02ff */
[----:B------:R-:W-:Y:S02]  /*b430*/  ISETP.LT.OR P1, PT, R20, 0x9, !P1 ;  /* 0x000000091400780c */ /* 0x000fe40004f21670 */
[----:B------:R-:W-:Y:S01]  /*b440*/  ISETP.GE.AND P2, PT, R0, 0x11a, PT ;  /* 0x0000011a0000780c */ /* 0x000fe20003f46270 */
[----:B------:R1:W-:Y:S01]  /*b450*/  @!P4 STG.E.U8 desc[UR38][R10.64+0x108], R5 ;  /* 0x000108050a00c986 */ /* 0x0003e2000c101126 */
[----:B------:R-:W-:Y:S01]  /*b460*/  ISETP.LT.OR P4, PT, R20, 0x1, !P0 ;  /* 0x000000011400780c */ /* 0x000fe20004781670 */
        /* <DEDUP_REMOVED lines=9> */
[-C--:B-1----:R-:W-:Y:S01]  /*b500*/  @!P4 IMAD R5, R68, R23.reuse, RZ ;  /* 0x000000174405c224 */ /* 0x082fe200078e02ff */
[----:B------:R-:W-:Y:S01]  /*b510*/  @!P1 STG.E.U8 desc[UR38][R10.64+0x111], R67 ;  /* 0x000111430a009986 */ /* 0x000fe2000c101126 */
[----:B------:R-:W-:Y:S01]  /*b520*/  ISETP.GE.AND P1, PT, R0, 0x122, PT ;  /* 0x000001220000780c */ /* 0x000fe20003f26270 */
[-C--:B0-----:R-:W-:Y:S02]  /*b530*/  @!P0 IMAD R7, R70, R23.reuse, RZ ;  /* 0x0000001746078224 */ /* 0x081fe400078e02ff */
        /* <DEDUP_REMOVED lines=11> */
[-C--:B------:R-:W-:Y:S02]  /*b5f0*/  @!P6 IMAD R73, R73, R23.reuse, RZ ;  /* 0x000000174949e224 */ /* 0x080fe400078e02ff */
[----:B------:R-:W-:Y:S01]  /*b600*/  @!P2 STG.E.U8 desc[UR38][R10.64+0x119], R71 ;  /* 0x000119470a00a986 */ /* 0x000fe2000c101126 */
[----:B------:R-:W-:Y:S01]  /*b610*/  ISETP.LT.OR P3, PT, R20, 0x1, !P0 ;  /* 0x000000011400780c */ /* 0x000fe20004761670 */
[-C--:B0-----:R-:W-:Y:S01]  /*b620*/  @!P4 IMAD R3, R72, R23.reuse, RZ ;  /* 0x000000174803c224 */ /* 0x081fe200078e02ff */
[----:B------:R-:W-:Y:S01]  /*b630*/  ISETP.GE.AND P2, PT, R0, 0x12a, PT ;  /* 0x0000012a0000780c */ /* 0x000fe20003f46270 */
[-C--:B------:R-:W-:Y:S01]  /*b640*/  @!P1 IMAD R75, R75, R23.reuse, RZ ;  /* 0x000000174b4b9224 */ /* 0x080fe200078e02ff */
[----:B------:R-:W-:Y:S01]  /*b650*/  @!P6 STG.E.U8 desc[UR38][R8.64+0x121], R73 ;  /* 0x000121490800e986 */ /* 0x000fe2000c101126 */
[----:B-1----:R-:W-:Y:S01]  /*b660*/  @!P5 IMAD R5, R74, R23, RZ ;  /* 0x000000174a05d224 */ /* 0x002fe200078e02ff */
[----:B------:R-:W-:-:S02]  /*b670*/  ISETP.LT.OR P6, PT, R20, 0x9, !P0 ;  /* 0x000000091400780c */ /* 0x000fc400047c1670 */
[----:B------:R0:W-:Y:S01]  /*b680*/  @!P4 STG.E.U8 desc[UR38][R8.64+0x120], R3 ;  /* 0x000120030800c986 */ /* 0x0001e2000c101126 */
[----:B------:R-:W-:Y:S02]  /*b690*/  ISETP.LT.OR P4, PT, R20, 0x1, !P2 ;  /* 0x000000011400780c */ /* 0x000fe40005781670 */
[----:B------:R-:W-:Y:S01]  /*b6a0*/  ISETP.GE.AND P0, PT, R0, 0x131, PT ;  /* 0x000001310000780c */ /* 0x000fe20003f06270 */
[----:B------:R-:W-:Y:S01]  /*b6b0*/  @!P1 STG.E.U8 desc[UR38][R10.64+0x121], R75 ;  /* 0x0001214b0a009986 */ /* 0x000fe2000c101126 */
[----:B--2---:R-:W-:Y:S01]  /*b6c0*/  @!P3 IMAD R7, R76, R23, RZ ;  /* 0x000000174c07b224 */ /* 0x004fe200078e02ff */
[----:B------:R-:W-:Y:S02]  /*b6d0*/  ISETP.LT.OR P2, PT, R20, 0x9, !P2 ;  /* 0x000000091400780c */ /* 0x000fe40005741670 */
[----:B------:R-:W-:Y:S01]  /*b6e0*/  ISETP.GE.AND P1, PT, R0, 0x132, PT ;  /* 0x000001320000780c */ /* 0x000fe20003f26270 */
[----:B------:R1:W-:Y:S01]  /*b6f0*/  @!P5 STG.E.U8 desc[UR38][R10.64+0x120], R5 ;  /* 0x000120050a00d986 */ /* 0x0003e2000c101126 */
[----:B------:R-:W-:-:S02]  /*b700*/  ISETP.LT.OR P5, PT, R20, 0x1, !P0 ;  /* 0x000000011400780c */ /* 0x000fc400047a1670 */
[C---:B------:R-:W-:Y:S01]  /*b710*/  ISETP.LT.OR P0, PT, R20.reuse, 0x9, !P0 ;  /* 0x000000091400780c */ /* 0x040fe20004701670 */
[----:B------:R2:W-:Y:S01]  /*b720*/  @!P3 STG.E.U8 desc[UR38][R8.64+0x128], R7 ;  /* 0x000128070800b986 */ /* 0x0005e2000c101126 */
[C---:B------:R-:W-:Y:S01]  /*b730*/  ISETP.LT.OR P3, PT, R20.reuse, 0x1, !P1 ;  /* 0x000000011400780c */ /* 0x040fe20004f61670 */
[-C--:B------:R-:W-:Y:S01]  /*b740*/  @!P4 IMAD R77, R77, R23.reuse, RZ ;  /* 0x000000174d4dc224 */ /* 0x080fe200078e02ff */
[----:B------:R-:W-:Y:S01]  /*b750*/  ISETP.LT.OR P1, PT, R20, 0x9, !P1 ;  /* 0x000000091400780c */ /* 0x000fe20004f21670 */
[-C--:B0-----:R-:W-:Y:S02]  /*b760*/  @!P6 IMAD R3, R78, R23.reuse, RZ ;  /* 0x000000174e03e224 */ /* 0x081fe400078e02ff */
[-C--:B------:R-:W-:Y:S01]  /*b770*/  @!P2 IMAD R79, R79, R23.reuse, RZ ;  /* 0x000000174f4fa224 */ /* 0x080fe200078e02ff */
[----:B------:R-:W-:Y:S01]  /*b780*/  @!P4 STG.E.U8 desc[UR38][R8.64+0x129], R77 ;  /* 0x0001294d0800c986 */ /* 0x000fe2000c101126 */
[----:B------:R-:W-:Y:S02]  /*b790*/  ISETP.GE.AND P4, PT, R0, 0x13a, PT ;  /* 0x0000013a0000780c */ /* 0x000fe40003f86270 */
[-C--:B-1----:R-:W-:Y:S01]  /*b7a0*/  @!P5 IMAD R5, R80, R23.reuse, RZ ;  /* 0x000000175005d224 */ /* 0x082fe200078e02ff */
[----:B------:R-:W-:Y:S01]  /*b7b0*/  @!P2 STG.E.U8 desc[UR38][R10.64+0x129], R79 ;  /* 0x0001294f0a00a986 */ /* 0x000fe2000c101126 */
[----:B------:R-:W-:Y:S01]  /*b7c0*/  ISETP.GE.AND P2, PT, R0, 0x139, PT ;  /* 0x000001390000780c */ /* 0x000fe20003f46270 */
[----:B--2---:R-:W-:-:S02]  /*b7d0*/  @!P0 IMAD R7, R82, R23, RZ ;  /* 0x0000001752078224 */ /* 0x004fc400078e02ff */
[-C--:B------:R-:W-:Y:S01]  /*b7e0*/  @!P3 IMAD R81, R81, R23.reuse, RZ ;  /* 0x000000175151b224 */ /* 0x080fe200078e02ff */
[----:B------:R0:W-:Y:S01]  /*b7f0*/  @!P6 STG.E.U8 desc[UR38][R10.64+0x128], R3 ;  /* 0x000128030a00e986 */ /* 0x0001e2000c101126 */
[C---:B------:R-:W-:Y:S01]  /*b800*/  ISETP.LT.OR P6, PT, R20.reuse, 0x1, !P4 ;  /* 0x000000011400780c */ /* 0x040fe200067c1670 */
[-C--:B------:R-:W-:Y:S01]  /*b810*/  @!P1 IMAD R83, R83, R23.reuse, RZ ;  /* 0x0000001753539224 */ /* 0x080fe200078e02ff */
[C---:B------:R-:W-:Y:S01]  /*b820*/  ISETP.LT.OR P4, PT, R20.reuse, 0x9, !P4 ;  /* 0x000000091400780c */ /* 0x040fe20006781670 */
[----:B------:R1:W-:Y:S01]  /*b830*/  @!P5 STG.E.U8 desc[UR38][R8.64+0x130], R5 ;  /* 0x000130050800d986 */ /* 0x0003e2000c101126 */
[C---:B------:R-:W-:Y:S02]  /*b840*/  ISETP.LT.OR P5, PT, R20.reuse, 0x1, !P2 ;  /* 0x000000011400780c */ /* 0x040fe400057a1670 */
[----:B------:R-:W-:Y:S01]  /*b850*/  ISETP.LT.OR P2, PT, R20, 0x9, !P2 ;  /* 0x000000091400780c */ /* 0x000fe20005741670 */
[----:B------:R-:W-:Y:S04]  /*b860*/  @!P3 STG.E.U8 desc[UR38][R8.64+0x131], R81 ;  /* 0x000131510800b986 */ /* 0x000fe8000c101126 */
[----:B------:R2:W-:Y:S01]  /*b870*/  @!P0 STG.E.U8 desc[UR38][R10.64+0x130], R7 ;  /* 0x000130070a008986 */ /* 0x0005e2000c101126 */
[----:B------:R-:W-:Y:S01]  /*b880*/  ISETP.GE.AND P0, PT, R0, 0x141, PT ;  /* 0x000001410000780c */ /* 0x000fe20003f06270 */
[----:B------:R-:W-:-:S02]  /*b890*/  @!P6 IMAD R85, R85, R23, RZ ;  /* 0x000000175555e224 */ /* 0x000fc400078e02ff */
[----:B------:R-:W-:Y:S01]  /*b8a0*/  @!P1 STG.E.U8 desc[UR38][R10.64+0x131], R83 ;  /* 0x000131530a009986 */ /* 0x000fe2000c101126 */
[----:B------:R-:W-:Y:S01]  /*b8b0*/  ISETP.LT.OR P3, PT, R20, 0x1, !P0 ;  /* 0x000000011400780c */ /* 0x000fe20004761670 */
[-C--:B0-----:R-:W-:Y:S01]  /*b8c0*/  @!P5 IMAD R3, R84, R23.reuse, RZ ;  /* 0x000000175403d224 */ /* 0x081fe200078e02ff */
[----:B------:R-:W-:Y:S01]  /*b8d0*/  ISETP.GE.AND P1, PT, R0, 0x142, PT ;  /* 0x000001420000780c */ /* 0x000fe20003f26270 */
[-C--:B------:R-:W-:Y:S01]  /*b8e0*/  @!P4 IMAD R87, R87, R23.reuse, RZ ;  /* 0x000000175757c224 */ /* 0x080fe200078e02ff */
[----:B------:R-:W-:Y:S01]  /*b8f0*/  @!P6 STG.E.U8 desc[UR38][R8.64+0x139], R85 ;  /* 0x000139550800e986 */ /* 0x000fe2000c101126 */
[----:B-1----:R-:W-:Y:S01]  /*b900*/  @!P2 IMAD R5, R86, R23, RZ ;  /* 0x000000175605a224 */ /* 0x002fe200078e02ff */
[C---:B------:R-:W-:Y:S02]  /*b910*/  ISETP.LT.OR P6, PT, R20.reuse, 0x9, !P0 ;  /* 0x000000091400780c */ /* 0x040fe400047c1670 */
[----:B------:R0:W-:Y:S01]  /*b920*/  @!P5 STG.E.U8 desc[UR38][R8.64+0x138], R3 ;  /* 0x000138030800d986 */ /* 0x0001e2000c101126 */
[----:B------:R-:W-:-:S02]  /*b930*/  ISETP.LT.OR P5, PT, R20, 0x1, !P1 ;  /* 0x000000011400780c */ /* 0x000fc40004fa1670 */
[----:B------:R-:W-:Y:S01]  /*b940*/  ISETP.GE.AND P0, PT, R0, 0x149, PT ;  /* 0x000001490000780c */ /* 0x000fe20003f06270 */
[----:B------:R-:W-:Y:S01]  /*b950*/  @!P4 STG.E.U8 desc[UR38][R10.64+0x139], R87 ;  /* 0x000139570a00c986 */ /* 0x000fe2000c101126 */
[-C--:B--2---:R-:W-:Y:S01]  /*b960*/  @!P3 IMAD R7, R88, R23.reuse, RZ ;  /* 0x000000175807b224 */ /* 0x084fe200078e02ff */
[----:B------:R-:W-:Y:S02]  /*b970*/  ISETP.LT.OR P1, PT, R20, 0x9, !P1 ;  /* 0x000000091400780c */ /* 0x000fe40004f21670 */
[----:B------:R-:W-:Y:S01]  /*b980*/  ISETP.GE.AND P4, PT, R0, 0x14a, PT ;  /* 0x0000014a0000780c */ /* 0x000fe20003f86270 */
[----:B------:R1:W-:Y:S01]  /*b990*/  @!P2 STG.E.U8 desc[UR38][R10.64+0x138], R5 ;  /* 0x000138050a00a986 */ /* 0x0003e2000c101126 */
[C---:B------:R-:W-:Y:S02]  /*b9a0*/  ISETP.LT.OR P2, PT, R20.reuse, 0x1, !P0 ;  /* 0x000000011400780c */ /* 0x040fe40004741670 */
[C---:B------:R-:W-:Y:S01]  /*b9b0*/  ISETP.LT.OR P0, PT, R20.reuse, 0x9, !P0 ;  /* 0x000000091400780c */ /* 0x040fe20004701670 */
[----:B------:R-:W-:Y:S01]  /*b9c0*/  @!P3 STG.E.U8 desc[UR38][R8.64+0x140], R7 ;  /* 0x000140070800b986 */ /* 0x000fe2000c101126 */
[C---:B------:R-:W-:Y:S01]  /*b9d0*/  ISETP.LT.OR P3, PT, R20.reuse, 0x1, !P4 ;  /* 0x000000011400780c */ /* 0x040fe20006761670 */
[-C--:B------:R-:W-:Y:S01]  /*b9e0*/  @!P5 IMAD R89, R89, R23.reuse, RZ ;  /* 0x000000175959d224 */ /* 0x080fe200078e02ff */
[----:B------:R-:W-:Y:S01]  /*b9f0*/  ISETP.LT.OR P4, PT, R20, 0x9, !P4 ;  /* 0x000000091400780c */ /* 0x000fe20006781670 */
[----:B0-----:R-:W-:-:S02]  /*ba00*/  @!P6 IMAD R3, R90, R23, RZ ;  /* 0x000000175a03e224 */ /* 0x001fc400078e02ff */
[-C--:B------:R-:W-:Y:S01]  /*ba10*/  @!P1 IMAD R91, R91, R23.reuse, RZ ;  /* 0x000000175b5b9224 */ /* 0x080fe200078e02ff */
[----:B------:R-:W-:Y:S01]  /*ba20*/  @!P5 STG.E.U8 desc[UR38][R8.64+0x141], R89 ;  /* 0x000141590800d986 */ /* 0x000fe2000c101126 */
[----:B------:R-:W-:Y:S02]  /*ba30*/  ISETP.GE.AND P5, PT, R0, 0x151, PT ;  /* 0x000001510000780c */ /* 0x000fe40003fa6270 */
[-C--:B-1----:R-:W-:Y:S01]  /*ba40*/  @!P2 IMAD R5, R92, R23.reuse, RZ ;  /* 0x000000175c05a224 */ /* 0x082fe200078e02ff */
[----:B------:R-:W-:Y:S01]  /*ba50*/  @!P1 STG.E.U8 desc[UR38][R10.64+0x141], R91 ;  /* 0x0001415b0a009986 */ /* 0x000fe2000c101126 */
[----:B------:R-:W-:Y:S02]  /*ba60*/  ISETP.GE.AND P1, PT, R0, 0x152, PT ;  /* 0x000001520000780c */ /* 0x000fe40003f26270 */
        /* <DEDUP_REMOVED lines=8> */
[----:B------:R-:W-:Y:S01]  /*baf0*/  @!P3 STG.E.U8 desc[UR38][R8.64+0x149], R93 ;  /* 0x0001495d0800b986 */ /* 0x000fe2000c101126 */
[----:B------:R-:W-:Y:S01]  /*bb00*/  ISETP.GE.AND P3, PT, R0, 0x159, PT ;  /* 0x000001590000780c */ /* 0x000fe20003f66270 */
[-C--:B0-----:R-:W-:Y:S02]  /*bb10*/  @!P0 IMAD R3, R94, R23.reuse, RZ ;  /* 0x000000175e038224 */ /* 0x081fe400078e02ff */
[----:B------:R-:W-:Y:S01]  /*bb20*/  @!P4 STG.E.U8 desc[UR38][R10.64+0x149], R95 ;  /* 0x0001495f0a00c986 */ /* 0x000fe2000c101126 */
[----:B------:R-:W-:Y:S01]  /*bb30*/  ISETP.GE.AND P4, PT, R0, 0x15a, PT ;  /* 0x0000015a0000780c */ /* 0x000fe20003f86270 */
[-C--:B-1----:R-:W-:Y:S02]  /*bb40*/  @!P6 IMAD R5, R96, R23.reuse, RZ ;  /* 0x000000176005e224 */ /* 0x082fe400078e02ff */
[----:B------:R0:W-:Y:S01]  /*bb50*/  @!P0 STG.E.U8 desc[UR38][R10.64+0x148], R3 ;  /* 0x000148030a008986 */ /* 0x0001e2000c101126 */
[C---:B------:R-:W-:Y:S01]  /*bb60*/  ISETP.LT.OR P0, PT, R20.reuse, 0x1, !P3 ;  /* 0x000000011400780c */ /* 0x040fe20005f01670 */
[-C--:B------:R-:W-:Y:S01]  /*bb70*/  @!P2 IMAD R97, R97, R23.reuse, RZ ;  /* 0x000000176161a224 */ /* 0x080fe200078e02ff */
[----:B------:R-:W-:Y:S01]  /*bb80*/  ISETP.LT.OR P3, PT, R20, 0x9, !P3 ;  /* 0x000000091400780c */ /* 0x000fe20005f61670 */
[-C--:B------:R-:W-:Y:S01]  /*bb90*/  @!P1 IMAD R99, R99, R23.reuse, RZ ;  /* 0x0000001763639224 */ /* 0x080fe200078e02ff */
[----:B------:R1:W-:Y:S01]  /*bba0*/  @!P6 STG.E.U8 desc[UR38][R8.64+0x150], R5 ;  /* 0x000150050800e986 */ /* 0x0003e2000c101126 */
[----:B------:R-:W-:Y:S01]  /*bbb0*/  @!P5 IMAD R7, R98, R23, RZ ;  /* 0x000000176207d224 */ /* 0x000fe200078e02ff */
[----:B------:R-:W-:-:S02]  /*bbc0*/  ISETP.LT.OR P6, PT, R20, 0x1, !P4 ;  /* 0x000000011400780c */ /* 0x000fc400067c1670 */
[----:B------:R-:W-:Y:S01]  /*bbd0*/  @!P2 STG.E.U8 desc[UR38][R8.64+0x151], R97 ;  /* 0x000151610800a986 */ /* 0x000fe2000c101126 */
[----:B------:R-:W-:Y:S02]  /*bbe0*/  ISETP.GE.AND P2, PT, R0, 0x161, PT ;  /* 0x000001610000780c */ /* 0x000fe40003f46270 */
[----:B------:R-:W-:Y:S01]  /*bbf0*/  ISETP.LT.OR P4, PT, R20, 0x9, !P4 ;  /* 0x000000091400780c */ /* 0x000fe20006781670 */
[----:B------:R-:W-:Y:S01]  /*bc00*/  @!P1 STG.E.U8 desc[UR38][R10.64+0x151], R99 ;  /* 0x000151630a009986 */ /* 0x000fe2000c101126 */
[-C--:B0-----:R-:W-:Y:S01]  /*bc10*/  @!P0 IMAD R3, R100, R23.reuse, RZ ;  /* 0x0000001764038224 */ /* 0x081fe200078e02ff */
[----:B------:R-:W-:Y:S02]  /*bc20*/  ISETP.GE.AND P1, PT, R0, 0x162, PT ;  /* 0x000001620000780c */ /* 0x000fe40003f26270 */
[----:B------:R0:W-:Y:S01]  /*bc30*/  @!P5 STG.E.U8 desc[UR38][R10.64+0x150], R7 ;  /* 0x000150070a00d986 */ /* 0x0001e2000c101126 */
[----:B------:R-:W-:Y:S01]  /*bc40*/  ISETP.LT.OR P5, PT, R20, 0x1, !P2 ;  /* 0x000000011400780c */ /* 0x000fe200057a1670 */
[-C--:B-1----:R-:W-:Y:S01]  /*bc50*/  @!P3 IMAD R5, R102, R23.reuse, RZ ;  /* 0x000000176605b224 */ /* 0x082fe200078e02ff */
        /* <DEDUP_REMOVED lines=11> */
[-C--:B------:R-:W-:Y:S01]  /*bd10*/  @!P0 IMAD R105, R105, R23.reuse, RZ ;  /* 0x0000001769698224 */ /* 0x080fe200078e02ff */
[----:B------:R-:W-:Y:S01]  /*bd20*/  @!P4 STG.E.U8 desc[UR38][R10.64+0x159], R103 ;  /* 0x000159670a00c986 */ /* 0x000fe2000c101126 */
[----:B------:R-:W-:Y:S01]  /*bd30*/  ISETP.GE.AND P4, PT, R0, 0x16a, PT ;  /* 0x0000016a0000780c */ /* 0x000fe20003f86270 */
[----:B------:R-:W-:-:S02]  /*bd40*/  @!P1 IMAD R107, R107, R23, RZ ;  /* 0x000000176b6b9224 */ /* 0x000fc400078e02ff */
[----:B------:R-:W-:Y:S01]  /*bd50*/  @!P0 STG.E.U8 desc[UR38][R8.64+0x161], R105 ;  /* 0x0001616908008986 */ /* 0x000fe2000c101126 */
[----:B------:R-:W-:Y:S02]  /*bd60*/  ISETP.GE.AND P0, PT, R0, 0x171, PT ;  /* 0x000001710000780c */ /* 0x000fe40003f06270 */
[C---:B------:R-:W-:Y:S01]  /*bd70*/  ISETP.LT.OR P6, PT, R20.reuse, 0x1, !P4 ;  /* 0x000000011400780c */ /* 0x040fe200067c1670 */
[----:B------:R-:W-:Y:S01]  /*bd80*/  @!P5 STG.E.U8 desc[UR38][R8.64+0x160], R7 ;  /* 0x000160070800d986 */ /* 0x000fe2000c101126 */
[C---:B------:R-:W-:Y:S02]  /*bd90*/  ISETP.LT.OR P5, PT, R20.reuse, 0x1, !P3 ;  /* 0x000000011400780c */ /* 0x040fe40005fa1670 */
[C---:B------:R-:W-:Y:S01]  /*bda0*/  ISETP.LT.OR P3, PT, R20.reuse, 0x9, !P3 ;  /* 0x000000091400780c */ /* 0x040fe20005f61670 */
[----:B------:R1:W-:Y:S01]  /*bdb0*/  @!P2 STG.E.U8 desc[UR38][R10.64+0x160], R3 ;  /* 0x000160030a00a986 */ /* 0x0003e2000c101126 */
[C---:B------:R-:W-:Y:S02]  /*bdc0*/  ISETP.LT.OR P4, PT, R20.reuse, 0x9, !P4 ;  /* 0x000000091400780c */ /* 0x040fe40006781670 */
[----:B------:R-:W-:Y:S01]  /*bdd0*/  ISETP.LT.OR P2, PT, R20, 0x1, !P0 ;  /* 0x000000011400780c */ /* 0x000fe20004741670 */
[----:B------:R-:W-:Y:S01]  /*bde0*/  @!P1 STG.E.U8 desc[UR38][R10.64+0x161], R107 ;  /* 0x0001616b0a009986 */ /* 0x000fe2000c101126 */
[----:B------:R-:W-:-:S02]  /*bdf0*/  ISETP.GE.AND P1, PT, R0, 0x172, PT ;  /* 0x000001720000780c */ /* 0x000fc40003f26270 */
[----:B------:R-:W-:Y:S01]  /*be00*/  ISETP.LT.OR P0, PT, R20, 0x9, !P0 ;  /* 0x000000091400780c */ /* 0x000fe20004701670 */
[-C--:B------:R-:W-:Y:S02]  /*be10*/  @!P6 IMAD R109, R109, R23.reuse, RZ ;  /* 0x000000176d6de224 */ /* 0x080fe400078e02ff */
[-C--:B0-----:R-:W-:Y:S02]  /*be20*/  @!P5 IMAD R5, R108, R23.reuse, RZ ;  /* 0x000000176c05d224 */ /* 0x081fe400078e02ff */
[-C--:B-1----:R-:W-:Y:S01]  /*be30*/  @!P3 IMAD R3, R110, R23.reuse, RZ ;  /* 0x000000176e03b224 */ /* 0x082fe200078e02ff */
[----:B------:R-:W-:Y:S01]  /*be40*/  @!P6 STG.E.U8 desc[UR38][R8.64+0x169], R109 ;  /* 0x0001696d0800e986 */ /* 0x000fe2000c101126 */
[-C--:B------:R-:W-:Y:S01]  /*be50*/  @!P4 IMAD R111, R111, R23.reuse, RZ ;  /* 0x000000176f6fc224 */ /* 0x080fe200078e02ff */
[----:B------:R-:W-:Y:S01]  /*be60*/  ISETP.GE.AND P6, PT, R0, 0x179, PT ;  /* 0x000001790000780c */ /* 0x000fe20003fc6270 */
[----:B------:R-:W-:Y:S01]  /*be70*/  @!P2 IMAD R7, R112, R23, RZ ;  /* 0x000000177007a224 */ /* 0x000fe200078e02ff */
[----:B------:R0:W-:Y:S01]  /*be80*/  @!P5 STG.E.U8 desc[UR38][R8.64+0x168], R5 ;  /* 0x000168050800d986 */ /* 0x0001e2000c101126 */
[----:B------:R-:W-:-:S03]  /*be90*/  ISETP.GE.AND P5, PT, R0, 0x17a, PT ;  /* 0x0000017a0000780c */ /* 0x000fc60003fa6270 */
[----:B------:R1:W-:Y:S01]  /*bea0*/  @!P3 STG.E.U8 desc[UR38][R10.64+0x168], R3 ;  /* 0x000168030a00b986 */ /* 0x0003e2000c101126 */
[C---:B------:R-:W-:Y:S02]  /*beb0*/  ISETP.LT.OR P3, PT, R20.reuse, 0x1, !P6 ;  /* 0x000000011400780c */ /* 0x040fe40007761670 */
[C---:B------:R-:W-:Y:S01]  /*bec0*/  ISETP.LT.OR P6, PT, R20.reuse, 0x9, !P6 ;  /* 0x000000091400780c */ /* 0x040fe200077c1670 */
[----:B------:R-:W-:Y:S01]  /*bed0*/  @!P4 STG.E.U8 desc[UR38][R10.64+0x169], R111 ;  /* 0x0001696f0a00c986 */ /* 0x000fe2000c101126 */
[C---:B------:R-:W-:Y:S02]  /*bee0*/  ISETP.LT.OR P4, PT, R20.reuse, 0x1, !P5 ;  /* 0x000000011400780c */ /* 0x040fe40006f81670 */
[C---:B------:R-:W-:Y:S01]  /*bef0*/  ISETP.LT.OR P5, PT, R20.reuse, 0x9, !P5 ;  /* 0x000000091400780c */ /* 0x040fe20006fa1670 */
[----:B------:R2:W-:Y:S01]  /*bf00*/  @!P2 STG.E.U8 desc[UR38][R8.64+0x170], R7 ;  /* 0x000170070800a986 */ /* 0x0005e2000c101126 */
[----:B------:R-:W-:Y:S01]  /*bf10*/  ISETP.LT.OR P2, PT, R20, 0x1, !P1 ;  /* 0x000000011400780c */ /* 0x000fe20004f41670 */
[----:B0-----:R-:W-:Y:S01]  /*bf20*/  @!P0 IMAD R5, R114, R23, RZ ;  /* 0x0000001772058224 */ /* 0x001fe200078e02ff */
[----:B------:R-:W-:-:S03]  /*bf30*/  ISETP.LT.OR P1, PT, R20, 0x9, !P1 ;  /* 0x000000091400780c */ /* 0x000fc60004f21670 */
[----:B-1----:R-:W-:-:S04]  /*bf40*/  @!P3 IMAD R3, R116, R23, RZ ;  /* 0x000000177403b224 */ /* 0x002fc800078e02ff */
[-C--:B------:R-:W-:Y:S02]  /*bf50*/  @!P4 IMAD R117, R117, R23.reuse, RZ ;  /* 0x000000177575c224 */ /* 0x080fe400078e02ff */
[-C--:B--2---:R-:W-:Y:S02]  /*bf60*/  @!P6 IMAD R7, R118, R23.reuse, RZ ;  /* 0x000000177607e224 */ /* 0x084fe400078e02ff */
[-C--:B------:R-:W-:Y:S02]  /*bf70*/  @!P2 IMAD R113, R113, R23.reuse, RZ ;  /* 0x000000177171a224 */ /* 0x080fe400078e02ff */
[-C--:B------:R-:W-:Y:S02]  /*bf80*/  @!P1 IMAD R115, R115, R23.reuse, RZ ;  /* 0x0000001773739224 */ /* 0x080fe400078e02ff */
[----:B------:R-:W-:Y:S01]  /*bf90*/  @!P5 IMAD R119, R119, R23, RZ ;  /* 0x000000177777d224 */ /* 0x000fe200078e02ff */
[----:B------:R0:W-:Y:S04]  /*bfa0*/  @!P2 STG.E.U8 desc[UR38][R8.64+0x171], R113 ;  /* 0x000171710800a986 */ /* 0x0001e8000c101126 */
[----:B------:R0:W-:Y:S04]  /*bfb0*/  @!P0 STG.E.U8 desc[UR38][R10.64+0x170], R5 ;  /* 0x000170050a008986 */ /* 0x0001e8000c101126 */
[----:B------:R0:W-:Y:S04]  /*bfc0*/  @!P1 STG.E.U8 desc[UR38][R10.64+0x171], R115 ;  /* 0x000171730a009986 */ /* 0x0001e8000c101126 */
[----:B------:R0:W-:Y:S04]  /*bfd0*/  @!P4 STG.E.U8 desc[UR38][R8.64+0x179], R117 ;  /* 0x000179750800c986 */ /* 0x0001e8000c101126 */
[----:B------:R0:W-:Y:S04]  /*bfe0*/  @!P3 STG.E.U8 desc[UR38][R8.64+0x178], R3 ;  /* 0x000178030800b986 */ /* 0x0001e8000c101126 */
[----:B------:R0:W-:Y:S04]  /*bff0*/  @!P6 STG.E.U8 desc[UR38][R10.64+0x178], R7 ;  /* 0x000178070a00e986 */ /* 0x0001e8000c101126 */
[----:B------:R0:W-:Y:S02]  /*c000*/  @!P5 STG.E.U8 desc[UR38][R10.64+0x179], R119 ;  /* 0x000179770a00d986 */ /* 0x0001e4000c101126 */
.L_x_418:
[----:B------:R-:W-:Y:S05]  /*c010*/  BSYNC B0 ;  /* 0x0000000000007941 */ /* 0x000fea0003800000 */
.L_x_32:
[----:B------:R-:W-:Y:S01]  /*c020*/  IMAD.U32 R2, RZ, RZ, UR36 ;  /* 0x00000024ff027e24 */ /* 0x000fe2000f8e00ff */
[----:B------:R-:W-:Y:S01]  /*c030*/  ULDC.64 UR4, c[0x0][0x650] ;  /* 0x0001940000047ab9 */ /* 0x000fe20000000a00 */
[----:B------:R-:W-:Y:S01]  /*c040*/  IMAD.U32 R0, RZ, RZ, UR41 ;  /* 0x00000029ff007e24 */ /* 0x000fe2000f8e00ff */
[----:B------:R1:W-:Y:S01]  /*c050*/  SYNCS.ARRIVE.TRANS64.A1T0 RZ, [R223+UR50], RZ ;  /* 0x000000ffdfff79a7 */ /* 0x0003e20008100032 */
[----:B0-----:R-:W-:Y:S01]  /*c060*/  IMAD.U32 R3, RZ, RZ, UR37 ;  /* 0x00000025ff037e24 */ /* 0x001fe2000f8e00ff */
[C---:B------:R-:W-:Y:S01]  /*c070*/  LEA R16, P0, R2.reuse, R16, 0x1 ;  /* 0x0000001002107211 */ /* 0x040fe200078008ff */
[----:B------:R-:W-:Y:S02]  /*c080*/  IMAD.MOV.U32 R19, RZ, RZ, -0x1 ;  /* 0xffffffffff137424 */ /* 0x000fe400078e00ff */
[----:B------:R-:W-:Y:S01]  /*c090*/  IMAD.MOV.U32 R18, RZ, RZ, -0x1 ;  /* 0xffffffffff127424 */ /* 0x000fe200078e00ff */
[----:B------:R-:W-:Y:S01]  /*c0a0*/  LEA.HI.X R17, R2, R17, R0, 0x1, P0 ;  /* 0x0000001102117211 */ /* 0x000fe200000f0c00 */
[----:B------:R-:W-:Y:S01]  /*c0b0*/  IMAD.MOV.U32 R2, RZ, RZ, -0x1 ;  /* 0xffffffffff027424 */ /* 0x000fe200078e00ff */
[----:B------:R-:W-:-:S02]  /*c0c0*/  ISETP.GE.U32.AND P0, PT, R16, UR4, PT ;  /* 0x0000000410007c0c */ /* 0x000fc4000bf06070 */
[----:B------:R-:W-:Y:S02]  /*c0d0*/  PRMT R0, RZ, 0x7610, R0 ;  /* 0x00007610ff007816 */ /* 0x000fe40000000000 */
[----:B------:R-:W-:-:S13]  /*c0e0*/  ISETP.GE.U32.AND.EX P0, PT, R17, UR5, PT, P0 ;  /* 0x0000000511007c0c */ /* 0x000fda000bf06100 */
[----:B-1----:R-:W-:Y:S05]  /*c0f0*/  @P0 BRA `(.L_x_419) ;  /* 0x00000004008c0947 */ /* 0x002fea0003800000 */
[----:B------:R-:W0:Y:S01]  /*c100*/  S2UR UR7, SR_CTAID.X ;  /* 0x00000000000779c3 */ /* 0x000e220000002500 */
[----:B------:R-:W-:Y:S01]  /*c110*/  ULDC.64 UR4, c[0x0][0x628] ;  /* 0x00018a0000047ab9 */ /* 0x000fe20000000a00 */
[----:B------:R-:W-:Y:S01]  /*c120*/  ULDC UR6, c[0x0][0x150] ;  /* 0x0000540000067ab9 */ /* 0x000fe20000000800 */
[----:B------:R-:W-:Y:S01]  /*c130*/  ISETP.NE.U32.AND P0, PT, RZ, UR4, PT ;  /* 0x00000004ff007c0c */ /* 0x000fe2000bf05070 */
[----:B------:R-:W-:Y:S01]  /*c140*/  ULDC UR15, c[0x0][0x630] ;  /* 0x00018c00000f7ab9 */ /* 0x000fe20000000800 */
[C---:B------:R-:W-:Y:S01]  /*c150*/  R2UR UR16, R16.reuse ;  /* 0x00000000101072ca */ /* 0x040fe200000e0000 */
[----:B------:R-:W-:Y:S01]  /*c160*/  ULDC UR18, c[0x0][0x154] ;  /* 0x0000550000127ab9 */ /* 0x000fe20000000800 */
[----:B------:R-:W-:Y:S01]  /*c170*/  ISETP.NE.AND.EX P0, PT, RZ, UR5, PT, P0 ;  /* 0x00000005ff007c0c */ /* 0x000fe2000bf05300 */
[----:B------:R-:W1:Y:S01]  /*c180*/  S2UR UR19, SR_CTAID.Y ;  /* 0x00000000001379c3 */ /* 0x000e620000002600 */
[----:B------:R-:W-:Y:S02]  /*c190*/  R2UR UR17, R17 ;  /* 0x00000000111172ca */ /* 0x000fe400000e0000 */
[----:B------:R-:W-:-:S02]  /*c1a0*/  R2UR UR12, R16 ;  /* 0x00000000100c72ca */ /* 0x000fc400000e0000 */
[----:B------:R-:W-:Y:S02]  /*c1b0*/  R2UR UR13, R17 ;  /* 0x00000000110d72ca */ /* 0x000fe400000e0000 */
[----:B0-----:R-:W-:-:S05]  /*c1c0*/  I2FP.F32.U32 R0, UR7 ;  /* 0x0000000700007c45 */ /* 0x001fca0008201000 */
[----:B------:R-:W-:-:S04]  /*c1d0*/  FMUL R0, R0, UR6 ;  /* 0x0000000600007c20 */ /* 0x000fc80008400000 */
[----:B------:R0:W0:Y:S01]  /*c1e0*/  F2I.U32.TRUNC.NTZ R2, R0 ;  /* 0x0000000000027305 */ /* 0x000022000020f000 */
[----:B-1----:R-:W-:Y:S05]  /*c1f0*/  @!P0 BRA `(.L_x_420) ;  /* 0x0000000000308947 */ /* 0x002fea0003800000 */
        /* <DEDUP_REMOVED lines=12> */
.L_x_420:
[----:B------:R-:W-:Y:S01]  /*c2c0*/  USHF.R.U64 UR6, UR12, UR15, UR13 ;  /* 0x0000000f0c067299 */ /* 0x000fe2000800120d */
[----:B0-----:R-:W-:Y:S01]  /*c2d0*/  I2FP.F32.U32 R0, UR19 ;  /* 0x0000001300007c45 */ /* 0x001fe20008201000 */
[----:B------:R-:W-:Y:S01]  /*c2e0*/  USHF.R.U32.HI UR4, URZ, UR15, UR13 ;  /* 0x0000000f3f047299 */ /* 0x000fe2000801160d */
[----:B------:R-:W-:Y:S01]  /*c2f0*/  R2UR UR14, R2 ;  /* 0x00000000020e72ca */ /* 0x000fe200000e0000 */
[----:B------:R-:W-:Y:S02]  /*c300*/  UIADD3 UR9, UP0, URZ, -UR6, URZ ;  /* 0x800000063f097290 */ /* 0x000fe4000ff1e03f */
[----:B------:R-:W-:Y:S01]  /*c310*/  FMUL R0, R0, UR18 ;  /* 0x0000001200007c20 */ /* 0x000fe20008400000 */
[----:B------:R-:W-:Y:S01]  /*c320*/  ULDC.64 UR12, c[0x0][0x620] ;  /* 0x00018800000c7ab9 */ /* 0x000fe20000000a00 */
[----:B------:R-:W-:Y:S01]  /*c330*/  UIADD3.X UR4, URZ, ~UR4, URZ, UP0, !UPT ;  /* 0x800000043f047290 */ /* 0x000fe200087fe43f */
[----:B------:R-:W-:Y:S01]  /*c340*/  UMOV UR10, UR16 ;  /* 0x00000010000a7c82 */ /* 0x000fe20008000000 */
[----:B------:R-:W-:-:S02]  /*c350*/  UMOV UR11, UR17 ;  /* 0x00000011000b7c82 */ /* 0x000fc40008000000 */
[----:B------:R-:W0:Y:S01]  /*c360*/  F2I.U32.TRUNC.NTZ R0, R0 ;  /* 0x0000000000007305 */ /* 0x000e22000020f000 */
[----:B------:R-:W-:Y:S02]  /*c370*/  UIMAD UR4, UR4, UR12, URZ ;  /* 0x0000000c040472a4 */ /* 0x000fe4000f8e023f */
        /* <DEDUP_REMOVED lines=9> */
[----:B------:R-:W-:Y:S01]  /*c410*/  USHF.R.U64 UR12, UR10, UR13, UR11 ;  /* 0x0000000d0a0c7299 */ /* 0x000fe2000800120b */
[----:B0-----:R-:W-:Y:S01]  /*c420*/  R2UR UR16, R0 ;  /* 0x00000000001072ca */ /* 0x001fe200000e0000 */
[----:B------:R-:W-:Y:S01]  /*c430*/  USHF.R.U32.HI UR10, URZ, UR13, UR11 ;  /* 0x0000000d3f0a7299 */ /* 0x000fe2000801160b */
[----:B------:R-:W-:Y:S01]  /*c440*/  ISETP.NE.AND.EX P0, PT, RZ, UR5, PT, P0 ;  /* 0x00000005ff007c0c */ /* 0x000fe2000bf05300 */
[----:B------:R-:W-:Y:S01]  /*c450*/  ULDC UR17, c[0x0][0x608] ;  /* 0x0001820000117ab9 */ /* 0x000fe20000000800 */
[----:B------:R-:W-:-:S02]  /*c460*/  ULOP3.LUT UR23, URZ, UR18, URZ, 0x33, !UPT ;  /* 0x000000123f177292 */ /* 0x000fc4000f8e333f */
[----:B------:R-:W-:Y:S02]  /*c470*/  USHF.R.U64 UR18, UR12, UR17, UR10 ;  /* 0x000000110c127299 */ /* 0x000fe4000800120a */
[----:B------:R-:W-:Y:S01]  /*c480*/  USHF.R.U32.HI UR10, URZ, UR17, UR10 ;  /* 0x000000113f0a7299 */ /* 0x000fe2000801160a */
[----:B------:R-:W-:Y:S01]  /*c490*/  UMOV UR20, 0x1 ;  /* 0x0000000100147882 */ /* 0x000fe20000000000 */
[----:B------:R-:W-:Y:S02]  /*c4a0*/  UIADD3 UR14, -UR14, URZ, URZ ;  /* 0x0000003f0e0e7290 */ /* 0x000fe4000fffe13f */
[----:B------:R-:W-:Y:S02]  /*c4b0*/  USHF.L.U32 UR13, UR20, UR22, URZ ;  /* 0x00000016140d7299 */ /* 0x000fe4000800063f */
[----:B------:R-:W-:Y:S01]  /*c4c0*/  USHF.R.U64 UR20, UR18, UR22, UR10 ;  /* 0x0000001612147299 */ /* 0x000fe2000800120a */
[----:B------:R-:W-:Y:S01]  /*c4d0*/  ULDC UR15, c[0x0][0x144] ;  /* 0x00005100000f7ab9 */ /* 0x000fe20000000800 */
[----:B------:R-:W-:Y:S01]  /*c4e0*/  ULDC UR8, c[0x0][0x600] ;  /* 0x0001800000087ab9 */ /* 0x000fe20000000800 */
[----:B------:R-:W-:-:S02]  /*c4f0*/  UIADD3 UR21, -UR16, URZ, URZ ;  /* 0x0000003f10157290 */ /* 0x000fc4000fffe13f */
[----:B------:R-:W-:Y:S02]  /*c500*/  USHF.R.U32.HI UR17, URZ, UR22, UR10 ;  /* 0x000000163f117299 */ /* 0x000fe4000801160a */
[----:B------:R-:W-:Y:S02]  /*c510*/  UIADD3 UR9, UR8, -0x1, URZ ;  /* 0xffffffff08097890 */ /* 0x000fe4000fffe03f */
        /* <DEDUP_REMOVED lines=16> */
.L_x_421:
[----:B------:R-:W-:Y:S01]  /*c620*/  UISETP.NE.AND UP0, UPT, UR48, URZ, UPT ;  /* 0x0000003f3000728c */ /* 0x000fe2000bf05270 */
[----:B------:R-:W-:Y:S01]  /*c630*/  IMAD.MOV.U32 R0, RZ, RZ, 0x1 ;  /* 0x00000001ff007424 */ /* 0x000fe200078e00ff */
[----:B------:R-:W-:Y:S01]  /*c640*/  USHF.R.U64 UR4, UR16, UR24, UR17 ;  /* 0x0000001810047299 */ /* 0x000fe20008001211 */
[----:B------:R-:W-:Y:S01]  /*c650*/  IMAD.U32 R2, RZ, RZ, UR6 ;  /* 0x00000006ff027e24 */ /* 0x000fe2000f8e00ff */
[----:B------:R-:W-:Y:S02]  /*c660*/  ULOP3.LUT UR18, UR18, UR23, URZ, 0xc0, !UPT ;  /* 0x0000001712127292 */ /* 0x000fe4000f8ec03f */
[----:B------:R-:W-:Y:S02]  /*c670*/  UIADD3 UR5, -UR4, URZ, URZ ;  /* 0x0000003f04057290 */ /* 0x000fe4000fffe13f */
[----:B------:R-:W-:Y:S02]  /*c680*/  ULOP3.LUT UR9, UR12, UR9, URZ, 0xc0, !UPT ;  /* 0x000000090c097292 */ /* 0x000fe4000f8ec03f */
[----:B------:R-:W-:-:S02]  /*c690*/  UIMAD UR4, UR13, UR4, UR18 ;  /* 0x000000040d0472a4 */ /* 0x000fc4000f8e0212 */
[----:B------:R-:W-:Y:S02]  /*c6a0*/  @UP0 UIMAD UR22, UR26, UR21, UR19 ;  /* 0x000000151a1602a4 */ /* 0x000fe4000f8e0213 */
[----:B------:R-:W-:Y:S01]  /*c6b0*/  UIMAD UR5, UR5, UR25, UR20 ;  /* 0x00000019050572a4 */ /* 0x000fe2000f8e0214 */
[----:B------:R-:W-:Y:S02]  /*c6c0*/  ULDC UR7, c[0x0][0x610] ;  /* 0x0001840000077ab9 */ /* 0x000fe40000000800 */
[----:B------:R-:W-:Y:S02]  /*c6d0*/  UIMAD UR4, UR4, UR7, UR22 ;  /* 0x00000007040472a4 */ /* 0x000fe4000f8e0216 */
[----:B------:R-:W-:-:S04]  /*c6e0*/  UIMAD UR5, UR5, UR8, UR9 ;  /* 0x00000008050572a4 */ /* 0x000fc8000f8e0209 */
[----:B------:R-:W-:Y:S02]  /*c6f0*/  USEL UR7, UR5, UR4, !UP0 ;  /* 0x0000000405077287 */ /* 0x000fe4000c000000 */
[----:B------:R-:W-:-:S04]  /*c700*/  USEL UR4, UR4, UR5, !UP0 ;  /* 0x0000000504047287 */ /* 0x000fc8000c000000 */
[----:B------:R-:W-:Y:S02]  /*c710*/  IMAD.U32 R18, RZ, RZ, UR7 ;  /* 0x00000007ff127e24 */ /* 0x000fe4000f8e00ff */
[----:B------:R-:W-:-:S07]  /*c720*/  IMAD.U32 R19, RZ, RZ, UR4 ;  /* 0x00000004ff137e24 */ /* 0x000fce000f8e00ff */
.L_x_419:
[----:B------:R-:W-:Y:S02]  /*c730*/  LOP3.LUT P0, RZ, R0, 0xff, RZ, 0xc0, !PT ;  /* 0x000000ff00ff7812 */ /* 0x000fe4000780c0ff */
[----:B------:R-:W-:-:S11]  /*c740*/  LOP3.LUT R220, R220, 0x1, RZ, 0x3c, !PT ;  /* 0x00000001dcdc7812 */ /* 0x000fd600078e3cff */
[----:B------:R-:W-:Y:S05]  /*c750*/  @P0 BRA `(.L_x_422) ;  /* 0xffffff4c00a40947 */ /* 0x000fea000383ffff */
[----:B------:R-:W-:Y:S05]  /*c760*/  EXIT ;  /* 0x000000000000794d */ /* 0x000fea0003800000 */
.L_x_13:
[----:B------:R-:W-:-:S08]  /*c770*/  ISETP.NE.AND P0, PT, RZ, UR8, PT ;  /* 0x00000008ff007c0c */ /* 0x000fd0000bf05270 */
[----:B-----5:R-:W0:-:S00]  /*c780*/  USETMAXREG.DEALLOC.CTAPOOL 0x28 ;  /* 0x00000028000079c8 */ /* 0x020e0000080e0500 */
[----:B------:R-:W-:Y:S05]  /*c790*/  @P0 EXIT ;  /* 0x000000000000094d */ /* 0x000fea0003800000 */
[----:B0-----:R-:W-:Y:S01]  /*c7a0*/  LOP3.LUT P0, RZ, R5, 0xff, RZ, 0xc0, !PT ;  /* 0x000000ff05ff7812 */ /* 0x001fe2000780c0ff */
[----:B------:R-:W-:Y:S02]  /*c7b0*/  IMAD.MOV.U32 R0, RZ, RZ, 0x1 ;  /* 0x00000001ff007424 */ /* 0x000fe400078e00ff */
[----:B------:R-:W-:-:S10]  /*c7c0*/  IMAD.MOV.U32 R8, RZ, RZ, RZ ;  /* 0x000000ffff087224 */ /* 0x000fd400078e00ff */
[----:B------:R-:W-:Y:S05]  /*c7d0*/  @!P0 BRA `(.L_x_423) ;  /* 0x0000000c001c8947 */ /* 0x000fea0003800000 */
[----:B------:R-:W-:Y:S01]  /*c7e0*/  LOP3.LUT P0, RZ, R4, 0x1f, RZ, 0xc0, !PT ;  /* 0x0000001f04ff7812 */ /* 0x000fe2000780c0ff */
[----:B------:R-:W-:Y:S01]  /*c7f0*/  ULDC UR5, c[0x0][0x658] ;  /* 0x0001960000057ab9 */ /* 0x000fe20000000800 */
[----:B------:R-:W-:Y:S01]  /*c800*/  UMOV UR6, 0xffffffff ;  /* 0xffffffff00067882 */ /* 0x000fe20000000000 */
[----:B------:R-:W-:Y:S01]  /*c810*/  BSSY B0, `(.L_x_423) ;  /* 0x00000c3000007945 */ /* 0x000fe20003800000 */
[----:B------:R-:W-:Y:S01]  /*c820*/  USHF.L.U32 UR6, UR6, UR5, URZ ;  /* 0x0000000506067299 */ /* 0x000fe2000800063f */
[C---:B------:R-:W-:Y:S01]  /*c830*/  ISETP.NE.AND P3, PT, R3.reuse, RZ, PT ;  /* 0x000000ff0300720c */ /* 0x040fe20003f65270 */
[----:B------:R-:W-:Y:S01]  /*c840*/  IMAD.MOV.U32 R9, RZ, RZ, 0x1 ;  /* 0x00000001ff097424 */ /* 0x000fe200078e00ff */
[----:B------:R-:W-:Y:S01]  /*c850*/  ISETP.NE.OR P0, PT, R3, RZ, !P0 ;  /* 0x000000ff0300720c */ /* 0x000fe20004705670 */
[----:B------:R-:W-:Y:S01]  /*c860*/  IMAD.MOV.U32 R0, RZ, RZ, 0x1 ;  /* 0x00000001ff007424 */ /* 0x000fe200078e00ff */
[----:B------:R-:W-:Y:S01]  /*c870*/  ULDC UR4, c[0x0][0x600] ;  /* 0x0001800000047ab9 */ /* 0x000fe20000000800 */
[----:B------:R-:W-:Y:S01]  /*c880*/  IMAD.MOV.U32 R8, RZ, RZ, RZ ;  /* 0x000000ffff087224 */ /* 0x000fe200078e00ff */
[----:B------:R-:W-:Y:S01]  /*c890*/  UMOV UR7, 0x1 ;  /* 0x0000000100077882 */ /* 0x000fe20000000000 */
[----:B------:R-:W-:-:S02]  /*c8a0*/  UIADD3 UR19, UR42, 0x1, URZ ;  /* 0x000000012a137890 */ /* 0x000fc4000fffe03f */
[----:B------:R-:W-:Y:S02]  /*c8b0*/  ULOP3.LUT UR22, UR40, 0x2, URZ, 0xfc, !UPT ;  /* 0x0000000228167892 */ /* 0x000fe4000f8efc3f */
[----:B------:R-:W-:Y:S02]  /*c8c0*/  UIADD3 UR4, UR4, -0x1, URZ ;  /* 0xffffffff04047890 */ /* 0x000fe4000fffe03f */
[----:B------:R-:W-:Y:S02]  /*c8d0*/  USHF.L.U32 UR5, UR7, UR5, URZ ;  /* 0x0000000507057299 */ /* 0x000fe4000800063f */
[----:B------:R-:W-:Y:S01]  /*c8e0*/  ULOP3.LUT UR6, URZ, UR6, URZ, 0x33, !UPT ;  /* 0x000000063f067292 */ /* 0x000fe2000f8e333f */
[----:B------:R-:W-:-:S11]  /*c8f0*/  ULDC.64 UR20, c[0x0][0x198] ;  /* 0x0000660000147ab9 */ /* 0x000fd60000000a00 */
.L_x_435:
[----:B------:R-:W-:-:S03]  /*c900*/  UMOV UR7, 0xffffffff ;  /* 0xffffffff00077882 */ /* 0x000fc60000000000 */
[----:B------:R-:W-:Y:S05]  /*c910*/  BRA.DIV UR7, `(.L_x_424) ;  /* 0x0000001207747947 */ /* 0x000fea000b800000 */
[----:B------:R-:W-:-:S13]  /*c920*/  ELECT P6, URZ, PT ;  /* 0x00000000003f782f */ /* 0x000fda00038c0000 */
.L_x_452:
[----:B------:R-:W0:Y:S01]  /*c930*/  LDC R3, c[0x0][0x28c] ;  /* 0x0000a300ff037b82 */ /* 0x000e220000000800 */
[----:B------:R-:W-:Y:S01]  /*c940*/  BSSY B1, `(.L_x_425) ;  /* 0x0000038000017945 */ /* 0x000fe20003800000 */
[----:B0-----:R-:W-:-:S13]  /*c950*/  ISETP.LT.OR P6, PT, R3, 0x1, !P6 ;  /* 0x000000010300780c */ /* 0x001fda00077c1670 */
[----:B------:R-:W-:Y:S05]  /*c960*/  @P6 BRA `(.L_x_426) ;  /* 0x0000000000d46947 */ /* 0x000fea0003800000 */
[----:B------:R-:W-:Y:S02]  /*c970*/  IMAD R18, R18, 0x180, RZ ;  /* 0x0000018012127824 */ /* 0x000fe400078e02ff */
[----:B------:R-:W-:Y:S02]  /*c980*/  IMAD.SHL.U32 R19, R19, 0x40, RZ ;  /* 0x0000004013137824 */ /* 0x000fe400078e00ff */
[----:B------:R-:W-:Y:S02]  /*c990*/  IMAD.MOV.U32 R11, RZ, RZ, RZ ;  /* 0x000000ffff0b7224 */ /* 0x000fe400078e00ff */
[----:B------:R-:W-:Y:S02]  /*c9a0*/  IMAD.U32 R12, RZ, RZ, UR19 ;  /* 0x00000013ff0c7e24 */ /* 0x000fe4000f8e00ff */
[----:B------:R-:W-:Y:S02]  /*c9b0*/  IMAD.MOV.U32 R3, RZ, RZ, R0 ;  /* 0x000000ffff037224 */ /* 0x000fe400078e0000 */
[----:B------:R-:W-:-:S07]  /*c9c0*/  IMAD.MOV.U32 R4, RZ, RZ, R8 ;  /* 0x000000ffff047224 */ /* 0x000fce00078e0008 */
.L_x_430:
[----:B------:R-:W0:Y:S01]  /*c9d0*/  S2R R6, SR_CgaCtaId ;  /* 0x0000000000067919 */ /* 0x000e220000008800 */
[----:B------:R-:W-:-:S04]  /*c9e0*/  MOV R5, 0x400 ;  /* 0x0000040000057802 */ /* 0x000fc80000000f00 */
[----:B0-----:R-:W-:Y:S02]  /*c9f0*/  LEA R7, R6, R5, 0x18 ;  /* 0x0000000506077211 */ /* 0x001fe400078ec0ff */
[----:B------:R-:W-:Y:S01]  /*ca00*/  SHF.L.U32 R5, R3, 0x1f, RZ ;  /* 0x0000001f03057819 */ /* 0x000fe200000006ff */
[----:B------:R-:W0:Y:S02]  /*ca10*/  @!P3 LDC R6, c[0x0][0x500] ;  /* 0x00014000ff06bb82 */ /* 0x000e240000000800 */
[----:B------:R-:W-:-:S04]  /*ca20*/  IMAD R10, R4, 0x8, R7 ;  /* 0x00000008040a7824 */ /* 0x000fc800078e0207 */
[----:B------:R-:W1:Y:S02]  /*ca30*/  SYNCS.PHASECHK.TRANS64.TRYWAIT P1, [R10+URZ+0x40], R5 ;  /* 0x000040050a0075a7 */ /* 0x000e64000802017f */
[----:B-1----:R-:W-:Y:S05]  /*ca40*/  @!P1 BRA `(.L_x_427) ;  /* 0x0000001000489947 */ /* 0x002fea0003800000 */
.L_x_453:
[----:B------:R-:W-:Y:S01]  /*ca50*/  UPRMT UR7, UR22, 0x9910, URZ ;  /* 0x0000991016077896 */ /* 0x000fe2000800003f */
[----:B0-----:R0:W-:Y:S03]  /*ca60*/  @!P3 SYNCS.ARRIVE.TRANS64 RZ, [R10+URZ], R6 ;  /* 0x000000060affb9a7 */ /* 0x0011e6000800003f */
[----:B------:R-:W-:-:S06]  /*ca70*/  UISETP.NE.AND UP0, UPT, UR7, 0x2, UPT ;  /* 0x000000020700788c */ /* 0x000fcc000bf05270 */
[----:B------:R-:W-:-:S13]  /*ca80*/  PLOP3.LUT P1, PT, PT, PT, UP0, 0x80, 0x0 ;  /* 0x000000000000781c */ /* 0x000fda0003f2f008 */
[----:B0-----:R-:W-:Y:S05]  /*ca90*/  @P1 BRA `(.L_x_428) ;  /* 0x0000000000041947 */ /* 0x001fea0003800000 */
[----:B------:R-:W-:Y:S01]  /*caa0*/  BPT.TRAP 0x1 ;  /* 0x000000040000795c */ /* 0x000fe20000300000 */
.L_x_428:
[----:B------:R-:W-:Y:S05]  /*cab0*/  @P0 BRA `(.L_x_429) ;  /* 0x0000000000040947 */ /* 0x000fea0003800000 */
[----:B------:R-:W-:Y:S01]  /*cac0*/  BPT.TRAP 0x1 ;  /* 0x000000040000795c */ /* 0x000fe20000300000 */
.L_x_429:
[--C-:B-1----:R-:W-:Y:S01]  /*cad0*/  IMAD R5, R4, 0x1000, R7.reuse ;  /* 0x0000100004057824 */ /* 0x102fe200078e0207 */
[----:B------:R-:W-:Y:S01]  /*cae0*/  R2UR UR9, R10 ;  /* 0x000000000a0972ca */ /* 0x000fe200000e0000 */
[----:B------:R-:W-:Y:S01]  /*caf0*/  IMAD R7, R4, 0x6000, R7 ;  /* 0x0000600004077824 */ /* 0x000fe200078e0207 */
[----:B------:R-:W-:Y:S01]  /*cb00*/  UIADD3 UR14, UP0, UR20, 0xf0, URZ ;  /* 0x000000f0140e7890 */ /* 0x000fe2000ff1e03f */
[----:B------:R-:W-:Y:S01]  /*cb10*/  VIADD R12, R12, 0xffffffff ;  /* 0xffffffff0c0c7836 */ /* 0x000fe20000000000 */
[----:B------:R-:W-:Y:S01]  /*cb20*/  R2UR UR7, R5 ;  /* 0x00000000050772ca */ /* 0x000fe200000e0000 */
[----:B------:R-:W-:Y:S01]  /*cb30*/  UIADD3 UR24, UP1, UR20, 0x1f0, URZ ;  /* 0x000001f014187890 */ /* 0x000fe2000ff3e03f */
[----:B------:R-:W-:Y:S01]  /*cb40*/  R2UR UR8, R7 ;  /* 0x00000000070872ca */ /* 0x000fe200000e0000 */
[----:B------:R-:W-:Y:S01]  /*cb50*/  UIADD3.X UR15, URZ, UR21, URZ, UP0, !UPT ;  /* 0x000000153f0f7290 */ /* 0x000fe200087fe43f */
[----:B------:R-:W-:Y:S01]  /*cb60*/  R2UR UR11, R19 ;  /* 0x00000000130b72ca */ /* 0x000fe200000e0000 */
[----:B------:R-:W-:Y:S01]  /*cb70*/  VIADD R4, R4, 0x1 ;  /* 0x0000000104047836 */ /* 0x000fe20000000000 */
[C---:B------:R-:W-:Y:S01]  /*cb80*/  R2UR UR10, R11.reuse ;  /* 0x000000000b0a72ca */ /* 0x040fe200000e0000 */
[----:B------:R-:W-:Y:S01]  /*cb90*/  UIADD3.X UR25, URZ, UR21, URZ, UP1, !UPT ;  /* 0x000000153f197290 */ /* 0x000fe20008ffe43f */
[----:B------:R-:W-:Y:S01]  /*cba0*/  R2UR UR12, R2 ;  /* 0x00000000020c72ca */ /* 0x000fe200000e0000 */
[----:B------:R-:W-:Y:S01]  /*cbb0*/  UMOV UR16, 0x0 ;  /* 0x0000000000107882 */ /* 0x000fe20000000000 */
[----:B------:R-:W-:Y:S01]  /*cbc0*/  R2UR UR18, R18 ;  /* 0x00000000121272ca */ /* 0x000fe200000e0000 */
[----:B------:R-:W-:Y:S01]  /*cbd0*/  UMOV UR17, 0x10000000 ;  /* 0x1000000000117882 */ /* 0x000fe20000000000 */
[----:B------:R-:W-:Y:S01]  /*cbe0*/  ISETP.GT.AND P2, PT, R12, 0x1, PT ;  /* 0x000000010c00780c */ /* 0x000fe20003f44270 */
[----:B------:R-:W-:Y:S01]  /*cbf0*/  UIADD3 UR7, UR7, 0x180, URZ ;  /* 0x0000018007077890 */ /* 0x000fe2000fffe03f */
[----:B------:R-:W-:Y:S01]  /*cc00*/  ISETP.NE.AND P1, PT, R4, 0x8, PT ;  /* 0x000000080400780c */ /* 0x000fe20003f25270 */
[----:B------:R-:W-:Y:S01]  /*cc10*/  UIADD3 UR13, UR8, 0x8180, URZ ;  /* 0x00008180080d7890 */ /* 0x000fe2000fffe03f */
[----:B------:R-:W-:-:S02]  /*cc20*/  VIADD R11, R11, 0x40 ;  /* 0x000000400b0b7836 */ /* 0x000fc40000000000 */
[----:B------:R-:W-:Y:S02]  /*cc30*/  SEL R6, RZ, 0x1, P1 ;  /* 0x00000001ff067807 */ /* 0x000fe40000800000 */
[----:B------:R-:W-:Y:S01]  /*cc40*/  UMOV UR8, UR7 ;  /* 0x0000000700087c82 */ /* 0x000fe20008000000 */
[----:B------:R-:W-:Y:S01]  /*cc50*/  SEL R4, R4, RZ, P1 ;  /* 0x000000ff04047207 */ /* 0x000fe20000800000 */
[----:B------:R0:W-:Y:S01]  /*cc60*/  UTMALDG.3D [UR8], [UR14], desc[UR16] ;  /* 0x000010080e0075b4 */ /* 0x0001e20008011000 */
[----:B------:R-:W-:Y:S01]  /*cc70*/  LOP3.LUT R3, R3, R6, RZ, 0x3c, !PT ;  /* 0x0000000603037212 */ /* 0x000fe200078e3cff */
[----:B0-----:R-:W-:Y:S01]  /*cc80*/  UMOV UR8, UR13 ;  /* 0x0000000d00087c82 */ /* 0x001fe20008000000 */
[----:B------:R-:W-:Y:S02]  /*cc90*/  UMOV UR11, UR18 ;  /* 0x00000012000b7c82 */ /* 0x000fe40008000000 */
[----:B------:R0:W-:Y:S02]  /*cca0*/  UTMALDG.3D [UR8], [UR24], desc[UR16] ;  /* 0x00001008180075b4 */ /* 0x0001e40008011000 */
[----:B0-----:R-:W-:Y:S05]  /*ccb0*/  @P2 BRA `(.L_x_430) ;  /* 0xfffffffc00442947 */ /* 0x001fea000383ffff */
.L_x_426:
[----:B------:R-:W-:Y:S05]  /*ccc0*/  BSYNC B1 ;  /* 0x0000000000017941 */ /* 0x000fea0003800000 */
.L_x_425:
[----:B------:R-:W-:Y:S01]  /*ccd0*/  LOP3.LUT P4, RZ, R9, 0xff, RZ, 0xc0, !PT ;  /* 0x000000ff09ff7812 */ /* 0x000fe2000788c0ff */
[----:B------:R-:W-:Y:S01]  /*cce0*/  VIADD R8, R8, UR42 ;  /* 0x0000002a08087c36 */ /* 0x000fe20008000000 */
[----:B------:R-:W-:Y:S01]  /*ccf0*/  ULDC.64 UR8, c[0x0][0x650] ;  /* 0x0001940000087ab9 */ /* 0x000fe20000000a00 */
[----:B------:R-:W-:Y:S01]  /*cd00*/  BSSY B1, `(.L_x_431) ;  /* 0x0000071000017945 */ /* 0x000fe20003800000 */
[----:B------:R-:W-:Y:S01]  /*cd10*/  IMAD.MOV.U32 R19, RZ, RZ, -0x1 ;  /* 0xffffffffff137424 */ /* 0x000fe200078e00ff */
[----:B------:R-:W-:Y:S01]  /*cd20*/  PRMT R9, RZ, 0x7610, R9 ;  /* 0x00007610ff097816 */ /* 0x000fe20000000009 */
[----:B------:R-:W-:Y:S01]  /*cd30*/  IMAD.MOV.U32 R18, RZ, RZ, -0x1 ;  /* 0xffffffffff127424 */ /* 0x000fe200078e00ff */
[C---:B------:R-:W-:Y:S02]  /*cd40*/  ISETP.GT.U32.AND P1, PT, R8.reuse, 0x7, PT ;  /* 0x000000070800780c */ /* 0x040fe40003f24070 */
[----:B------:R-:W-:Y:S02]  /*cd50*/  SHF.R.U32.HI R2, RZ, 0x3, R8 ;  /* 0x00000003ff027819 */ /* 0x000fe40000011608 */
[----:B------:R-:W-:-:S02]  /*cd60*/  LOP3.LUT R8, R8, 0x7, RZ, 0xc0, !PT ;  /* 0x0000000708087812 */ /* 0x000fc400078ec0ff */
[----:B------:R-:W0:Y:S01]  /*cd70*/  @P4 S2R R4, SR_CgaCtaId ;  /* 0x0000000000044919 */ /* 0x000e220000008800 */
[----:B------:R-:W-:Y:S02]  /*cd80*/  @P4 MOV R3, 0x400 ;  /* 0x0000040000034802 */ /* 0x000fe40000000f00 */
[----:B------:R-:W-:-:S04]  /*cd90*/  LOP3.LUT R2, R2, 0x1, RZ, 0xc0, !PT ;  /* 0x0000000102027812 */ /* 0x000fc800078ec0ff */
[----:B------:R-:W-:Y:S02]  /*cda0*/  ISETP.NE.U32.AND P2, PT, R2, 0x1, PT ;  /* 0x000000010200780c */ /* 0x000fe40003f45070 */
[----:B0-----:R-:W-:Y:S01]  /*cdb0*/  @P4 LEA R3, R4, R3, 0x18 ;  /* 0x0000000304034211 */ /* 0x001fe200078ec0ff */
[----:B------:R-:W-:-:S03]  /*cdc0*/  IMAD.U32 R4, RZ, RZ, UR42 ;  /* 0x0000002aff047e24 */ /* 0x000fc6000f8e00ff */
[----:B------:R0:W-:Y:S01]  /*cdd0*/  @P4 SYNCS.ARRIVE.TRANS64.A1T0 RZ, [R3+URZ+0xb8], RZ ;  /* 0x0000b8ff03ff49a7 */ /* 0x0001e2000810003f */
[----:B------:R-:W-:Y:S02]  /*cde0*/  IADD3 R16, P4, R16, UR36, RZ ;  /* 0x0000002410107c10 */ /* 0x000fe4000ff9e0ff */
[----:B------:R-:W-:Y:S02]  /*cdf0*/  ISETP.LT.U32.AND P1, PT, R4, 0x8, P1 ;  /* 0x000000080400780c */ /* 0x000fe40000f21070 */
[----:B------:R-:W-:Y:S02]  /*ce00*/  IADD3.X R17, R17, UR41, RZ, P4, !PT ;  /* 0x0000002911117c10 */ /* 0x000fe4000a7fe4ff */
[----:B------:R-:W-:Y:S02]  /*ce10*/  ISETP.GE.U32.AND P4, PT, R16, UR8, PT ;  /* 0x0000000810007c0c */ /* 0x000fe4000bf86070 */
[----:B0-----:R-:W-:Y:S02]  /*ce20*/  SEL R3, RZ, 0x1, !P1 ;  /* 0x00000001ff037807 */ /* 0x001fe40004800000 */
[----:B------:R-:W-:-:S02]  /*ce30*/  ISETP.GE.U32.AND.EX P1, PT, R17, UR9, PT, P4 ;  /* 0x0000000911007c0c */ /* 0x000fc4000bf26140 */
[----:B------:R-:W-:-:S04]  /*ce40*/  ISETP.GT.U32.AND P2, PT, R4, 0x7, !P2 ;  /* 0x000000070400780c */ /* 0x000fc80005744070 */
[----:B------:R-:W-:-:S04]  /*ce50*/  SEL R2, RZ, 0x1, !P2 ;  /* 0x00000001ff027807 */ /* 0x000fc80005000000 */
[--C-:B------:R-:W-:Y:S01]  /*ce60*/  LOP3.LUT R0, R2, R0, R3.reuse, 0x96, !PT ;  /* 0x0000000002007212 */ /* 0x100fe200078e9603 */
[----:B------:R-:W-:Y:S01]  /*ce70*/  IMAD.MOV.U32 R2, RZ, RZ, -0x1 ;  /* 0xffffffffff027424 */ /* 0x000fe200078e00ff */
[----:B------:R-:W-:Y:S01]  /*ce80*/  PRMT R3, RZ, 0x7610, R3 ;  /* 0x00007610ff037816 */ /* 0x000fe20000000003 */
[----:B------:R-:W-:Y:S06]  /*ce90*/  @P1 BRA `(.L_x_432) ;  /* 0x00000004005c1947 */ /* 0x000fec0003800000 */
[----:B------:R-:W0:Y:S01]  /*cea0*/  S2UR UR7, SR_CTAID.X ;  /* 0x00000000000779c3 */ /* 0x000e220000002500 */
[----:B------:R-:W-:Y:S01]  /*ceb0*/  ULDC.64 UR8, c[0x0][0x628] ;  /* 0x00018a0000087ab9 */ /* 0x000fe20000000a00 */
[----:B------:R-:W-:Y:S01]  /*cec0*/  ULDC UR10, c[0x0][0x150] ;  /* 0x00005400000a7ab9 */ /* 0x000fe20000000800 */
[----:B------:R-:W-:Y:S01]  /*ced0*/  ISETP.NE.U32.AND P1, PT, RZ, UR8, PT ;  /* 0x00000008ff007c0c */ /* 0x000fe2000bf25070 */
[----:B------:R-:W-:Y:S01]  /*cee0*/  ULDC UR11, c[0x0][0x630] ;  /* 0x00018c00000b7ab9 */ /* 0x000fe20000000800 */
[----:B------:R-:W-:Y:S01]  /*cef0*/  ULDC UR13, c[0x0][0x154] ;  /* 0x00005500000d7ab9 */ /* 0x000fe20000000800 */
[----:B------:R-:W-:Y:S01]  /*cf00*/  IMAD.MOV.U32 R2, RZ, RZ, R16 ;  /* 0x000000ffff027224 */ /* 0x000fe200078e0010 */
[----:B------:R-:W-:Y:S01]  /*cf10*/  ISETP.NE.AND.EX P1, PT, RZ, UR9, PT, P1 ;  /* 0x00000009ff007c0c */ /* 0x000fe2000bf25310 */
[----:B------:R-:W1:Y:S01]  /*cf20*/  S2UR UR12, SR_CTAID.Y ;  /* 0x00000000000c79c3 */ /* 0x000e620000002600 */
[----:B0-----:R-:W-:-:S05]  /*cf30*/  I2FP.F32.U32 R3, UR7 ;  /* 0x0000000700037c45 */ /* 0x001fca0008201000 */
[----:B------:R-:W-:Y:S01]  /*cf40*/  FMUL R12, R3, UR10 ;  /* 0x0000000a030c7c20 */ /* 0x000fe20008400000 */
[----:B------:R-:W-:-:S05]  /*cf50*/  IMAD.MOV.U32 R3, RZ, RZ, R17 ;  /* 0x000000ffff037224 */ /* 0x000fca00078e0011 */
[----:B------:R-:W-:Y:S05]  /*cf60*/  @!P1 BRA `(.L_x_433) ;  /* 0x0000000000289947 */ /* 0x000fea0003800000 */
[----:B------:R-:W-:Y:S02]  /*cf70*/  ULDC UR10, c[0x0][0x634] ;  /* 0x00018d00000a7ab9 */ /* 0x000fe40000000800 */
[----:B------:R-:W-:-:S05]  /*cf80*/  IADD3 R7, P1, R16, UR10, RZ ;  /* 0x0000000a10077c10 */ /* 0x000fca000ff3e0ff */
[----:B------:R-:W-:-:S04]  /*cf90*/  IMAD.X R11, RZ, RZ, R17, P1 ;  /* 0x000000ffff0b7224 */ /* 0x000fc800008e0611 */
[----:B------:R-:W-:-:S04]  /*cfa0*/  IMAD.WIDE.U32 R4, R11, UR8, RZ ;  /* 0x000000080b047c25 */ /* 0x000fc8000f8e00ff */
[----:B------:R-:W-:-:S04]  /*cfb0*/  IMAD.WIDE.U32 R4, P1, R7, UR9, R4 ;  /* 0x0000000907047c25 */ /* 0x000fc8000f820004 */
[----:B------:R-:W-:-:S04]  /*cfc0*/  IMAD.WIDE.U32 R6, R7, UR8, RZ ;  /* 0x0000000807067c25 */ /* 0x000fc8000f8e00ff */
[----:B------:R-:W-:Y:S01]  /*cfd0*/  IMAD.X R3, RZ, RZ, RZ, P1 ;  /* 0x000000ffff037224 */ /* 0x000fe200008e06ff */
[----:B------:R-:W-:Y:S01]  /*cfe0*/  IADD3 RZ, P1, R7, R4, RZ ;  /* 0x0000000407ff7210 */ /* 0x000fe20007f3e0ff */
[----:B------:R-:W-:-:S04]  /*cff0*/  IMAD.MOV.U32 R2, RZ, RZ, R5 ;  /* 0x000000ffff027224 */ /* 0x000fc800078e0005 */
[----:B------:R-:W-:-:S08]  /*d000*/  IMAD.WIDE.U32.X R2, R11, UR9, R2, P1 ;  /* 0x000000090b027c25 */ /* 0x000fd000088e0402 */
.L_x_433:
[--C-:B------:R-:W-:Y:S01]  /*d010*/  SHF.R.U64 R10, R2, UR11, R3.reuse ;  /* 0x0000000b020a7c19 */ /* 0x100fe20008001203 */
[----:B------:R-:W0:Y:S01]  /*d020*/  F2I.U32.TRUNC.NTZ R12, R12 ;  /* 0x0000000c000c7305 */ /* 0x000e22000020f000 */
[----:B------:R-:W-:Y:S01]  /*d030*/  SHF.R.U32.HI R2, RZ, UR11, R3 ;  /* 0x0000000bff027c19 */ /* 0x000fe20008011603 */
[----:B------:R-:W-:Y:S01]  /*d040*/  ULDC.64 UR8, c[0x0][0x620] ;  /* 0x0001880000087ab9 */ /* 0x000fe20000000a00 */
[----:B------:R-:W-:Y:S01]  /*d050*/  IADD3 R5, P1, RZ, -R10, RZ ;  /* 0x8000000aff057210 */ /* 0x000fe20007f3e0ff */
[----:B------:R-:W-:Y:S01]  /*d060*/  ULDC.64 UR14, c[0x0][0x640] ;  /* 0x00019000000e7ab9 */ /* 0x000fe20000000a00 */
[----:B-1----:R-:W-:Y:S01]  /*d070*/  I2FP.F32.U32 R4, UR12 ;  /* 0x0000000c00047c45 */ /* 0x002fe20008201000 */
[----:B------:R-:W1:Y:S01]  /*d080*/  LDC R14, c[0x0][0x610] ;  /* 0x00018400ff0e7b82 */ /* 0x000e620000000800 */
[----:B------:R-:W-:Y:S01]  /*d090*/  ULDC UR11, c[0x0][0x658] ;  /* 0x00019600000b7ab9 */ /* 0x000fe20000000800 */
[----:B------:R-:W-:Y:S01]  /*d0a0*/  IMAD.X R2, RZ, RZ, ~R2, P1 ;  /* 0x000000ffff027224 */ /* 0x000fe200008e0e02 */
[----:B------:R-:W-:Y:S01]  /*d0b0*/  ISETP.NE.U32.AND P1, PT, RZ, UR14, PT ;  /* 0x0000000eff007c0c */ /* 0x000fe2000bf25070 */
[----:B------:R-:W-:Y:S01]  /*d0c0*/  FMUL R6, R4, UR13 ;  /* 0x0000000d04067c20 */ /* 0x000fe20008400000 */
[----:B------:R-:W-:Y:S01]  /*d0d0*/  ULDC UR13, c[0x0][0x648] ;  /* 0x00019200000d7ab9 */ /* 0x000fe20000000800 */
[----:B------:R-:W-:Y:S01]  /*d0e0*/  IMAD R4, R2, UR8, RZ ;  /* 0x0000000802047c24 */ /* 0x000fe2000f8e02ff */
[----:B------:R-:W-:Y:S01]  /*d0f0*/  ISETP.NE.AND.EX P1, PT, RZ, UR15, PT, P1 ;  /* 0x0000000fff007c0c */ /* 0x000fe2000bf25310 */
[C---:B------:R-:W-:Y:S01]  /*d100*/  IMAD.WIDE.U32 R2, R5.reuse, UR8, R16 ;  /* 0x0000000805027c25 */ /* 0x040fe2000f8e0010 */
[----:B0-----:R-:W-:Y:S01]  /*d110*/  R2UR UR8, R12 ;  /* 0x000000000c0872ca */ /* 0x001fe200000e0000 */
[----:B------:R-:W0:Y:S02]  /*d120*/  F2I.U32.TRUNC.NTZ R6, R6 ;  /* 0x0000000600067305 */ /* 0x000e24000020f000 */
[----:B------:R-:W-:Y:S01]  /*d130*/  IMAD R5, R5, UR9, R4 ;  /* 0x0000000905057c24 */ /* 0x000fe2000f8e0204 */
[----:B------:R-:W-:-:S03]  /*d140*/  ULDC UR9, c[0x0][0x618] ;  /* 0x0001860000097ab9 */ /* 0x000fc60000000800 */
[----:B------:R-:W-:-:S05]  /*d150*/  IMAD.IADD R3, R3, 0x1, R5 ;  /* 0x0000000103037824 */ /* 0x000fca00078e0205 */
[--C-:B------:R-:W-:Y:S02]  /*d160*/  SHF.R.U64 R12, R2, UR9, R3.reuse ;  /* 0x00000009020c7c19 */ /* 0x100fe40008001203 */
[----:B------:R-:W-:Y:S01]  /*d170*/  SHF.R.U32.HI R3, RZ, UR9, R3 ;  /* 0x00000009ff037c19 */ /* 0x000fe20008011603 */
[----:B------:R-:W-:Y:S01]  /*d180*/  ULDC UR9, c[0x0][0x608] ;  /* 0x0001820000097ab9 */ /* 0x000fe20000000800 */
[----:B0-----:R-:W-:Y:S02]  /*d190*/  R2UR UR10, R6 ;  /* 0x00000000060a72ca */ /* 0x001fe400000e0000 */
[--C-:B------:R-:W-:Y:S02]  /*d1a0*/  SHF.R.U64 R13, R12, UR9, R3.reuse ;  /* 0x000000090c0d7c19 */ /* 0x100fe40008001203 */
[----:B------:R-:W-:Y:S01]  /*d1b0*/  SHF.R.U32.HI R2, RZ, UR9, R3 ;  /* 0x00000009ff027c19 */ /* 0x000fe20008011603 */
[----:B------:R-:W-:-:S03]  /*d1c0*/  UIADD3 UR9, -UR8, URZ, URZ ;  /* 0x0000003f08097290 */ /* 0x000fc6000fffe13f */
[--C-:B------:R-:W-:Y:S01]  /*d1d0*/  SHF.R.U64 R15, R13, UR11, R2.reuse ;  /* 0x0000000b0d0f7c19 */ /* 0x100fe20008001202 */
[----:B------:R-:W-:Y:S01]  /*d1e0*/  ULDC UR8, c[0x0][0x144] ;  /* 0x0000510000087ab9 */ /* 0x000fe20000000800 */
[----:B------:R-:W-:-:S03]  /*d1f0*/  SHF.R.U32.HI R3, RZ, UR11, R2 ;  /* 0x0000000bff037c19 */ /* 0x000fc60008011602 */
[----:B------:R-:W-:Y:S01]  /*d200*/  IMAD.MOV.U32 R2, RZ, RZ, R15 ;  /* 0x000000ffff027224 */ /* 0x000fe200078e000f */
[----:B------:R-:W-:Y:S06]  /*d210*/  @!P1 BRA `(.L_x_434) ;  /* 0x0000000000289947 */ /* 0x000fec0003800000 */
        /* <DEDUP_REMOVED lines=10> */
.L_x_434:
[----:B------:R-:W-:Y:S01]  /*d2c0*/  UISETP.NE.AND UP0, UPT, UR48, URZ, UPT ;  /* 0x0000003f3000728c */ /* 0x000fe2000bf05270 */
[----:B------:R-:W-:Y:S01]  /*d2d0*/  SHF.R.U64 R3, R2, UR13, R3 ;  /* 0x0000000d02037c19 */ /* 0x000fe20008001203 */
[----:B------:R-:W-:Y:S01]  /*d2e0*/  UIADD3 UR10, -UR10, URZ, URZ ;  /* 0x0000003f0a0a7290 */ /* 0x000fe2000fffe13f */
[----:B------:R-:W-:Y:S01]  /*d2f0*/  LOP3.LUT R2, R13, UR6, RZ, 0xc0, !PT ;  /* 0x000000060d027c12 */ /* 0x000fe2000f8ec0ff */
[----:B------:R-:W-:Y:S02]  /*d300*/  UIMAD UR7, UR8, UR9, UR7 ;  /* 0x00000009080772a4 */ /* 0x000fe4000f8e0207 */
[----:B------:R-:W-:Y:S01]  /*d310*/  IMAD.MOV R4, RZ, RZ, -R3 ;  /* 0x000000ffff047224 */ /* 0x000fe200078e0a03 */
[----:B------:R-:W-:Y:S01]  /*d320*/  ULDC UR8, c[0x0][0x148] ;  /* 0x0000520000087ab9 */ /* 0x000fe20000000800 */
[----:B------:R-:W-:Y:S01]  /*d330*/  IMAD R19, R3, UR5, R2 ;  /* 0x0000000503137c24 */ /* 0x000fe2000f8e0202 */
[----:B------:R-:W-:Y:S02]  /*d340*/  LOP3.LUT R3, R12, UR4, RZ, 0xc0, !PT ;  /* 0x000000040c037c12 */ /* 0x000fe4000f8ec0ff */
[----:B------:R-:W-:Y:S01]  /*d350*/  @UP0 UIMAD UR7, UR8, UR10, UR12 ;  /* 0x0000000a080702a4 */ /* 0x000fe2000f8e020c */
[----:B------:R-:W-:-:S02]  /*d360*/  PLOP3.LUT P1, PT, PT, PT, UP0, 0x80, 0x0 ;  /* 0x000000000000781c */ /* 0x000fc40003f2f008 */
[----:B------:R-:W-:Y:S02]  /*d370*/  ULDC UR8, c[0x0][0x638] ;  /* 0x00018e0000087ab9 */ /* 0x000fe40000000800 */
[----:B------:R-:W-:Y:S02]  /*d380*/  IMAD R2, R4, UR8, R15 ;  /* 0x0000000804027c24 */ /* 0x000fe4000f8e020f */
[----:B-1----:R-:W-:Y:S01]  /*d390*/  IMAD R19, R19, R14, UR7 ;  /* 0x0000000713137e24 */ /* 0x002fe2000f8e020e */
[----:B------:R-:W-:Y:S01]  /*d3a0*/  ULDC UR7, c[0x0][0x600] ;  /* 0x0001800000077ab9 */ /* 0x000fe20000000800 */
[----:B------:R-:W-:Y:S02]  /*d3b0*/  IMAD.MOV.U32 R4, RZ, RZ, 0x1 ;  /* 0x00000001ff047424 */ /* 0x000fe400078e00ff */
[----:B------:R-:W-:-:S03]  /*d3c0*/  IMAD R2, R2, UR7, R3 ;  /* 0x0000000702027c24 */ /* 0x000fc6000f8e0203 */
[----:B------:R-:W-:Y:S02]  /*d3d0*/  PRMT R3, R4, 0x7610, R3 ;  /* 0x0000761004037816 */ /* 0x000fe40000000003 */
[----:B------:R-:W-:Y:S02]  /*d3e0*/  SEL R18, R2, R19, !P1 ;  /* 0x0000001302127207 */ /* 0x000fe40004800000 */
[----:B------:R-:W-:Y:S01]  /*d3f0*/  SEL R19, R19, R2, !P1 ;  /* 0x0000000213137207 */ /* 0x000fe20004800000 */
[----:B------:R-:W-:-:S07]  /*d400*/  IMAD.MOV.U32 R2, RZ, RZ, R10 ;  /* 0x000000ffff027224 */ /* 0x000fce00078e000a */
.L_x_432:
[----:B------:R-:W-:Y:S05]  /*d410*/  BSYNC B1 ;  /* 0x0000000000017941 */ /* 0x000fea0003800000 */
.L_x_431:
[----:B------:R-:W-:-:S13]  /*d420*/  LOP3.LUT P1, RZ, R3, 0xff, RZ, 0xc0, !PT ;  /* 0x000000ff03ff7812 */ /* 0x000fda000782c0ff */
[----:B------:R-:W-:Y:S05]  /*d430*/  @P1 BRA `(.L_x_435) ;  /* 0xfffffff400301947 */ /* 0x000fea000383ffff */
[----:B------:R-:W-:Y:S05]  /*d440*/  BSYNC B0 ;  /* 0x0000000000007941 */ /* 0x000fea0003800000 */
.L_x_423:
[----:B------:R-:W-:-:S03]  /*d450*/  UMOV UR7, 0xffffffff ;  /* 0xffffffff00077882 */ /* 0x000fc60000000000 */
[----:B------:R-:W-:Y:S05]  /*d460*/  BRA.DIV UR7, `(.L_x_436) ;  /* 0x0000000607d47947 */ /* 0x000fea000b800000 */
[----:B------:R-:W-:-:S13]  /*d470*/  ELECT P6, URZ, PT ;  /* 0x00000000003f782f */ /* 0x000fda00038c0000 */
.L_x_456:
[----:B------:R-:W-:Y:S04]  /*d480*/  BSSY B0, `(.L_x_437) ;  /* 0x0000050000007945 */ /* 0x000fe80003800000 */
[----:B------:R-:W-:Y:S05]  /*d490*/  @!P6 BRA `(.L_x_438) ;  /* 0x000000040038e947 */ /* 0x000fea0003800000 */
[----:B------:R-:W-:-:S04]  /*d4a0*/  ULOP3.LUT UR7, UR40, 0x2, URZ, 0xfc, !UPT ;  /* 0x0000000228077892 */ /* 0x000fc8000f8efc3f */
[----:B------:R-:W-:-:S06]  /*d4b0*/  UISETP.NE.AND UP0, UPT, UR7, 0x3, UPT ;  /* 0x000000030700788c */ /* 0x000fcc000bf05270 */
[----:B------:R-:W-:-:S13]  /*d4c0*/  PLOP3.LUT P0, PT, PT, PT, UP0, 0x80, 0x0 ;  /* 0x000000000000781c */ /* 0x000fda0003f0f008 */
[----:B------:R-:W-:Y:S05]  /*d4d0*/  @!P0 BRA `(.L_x_439) ;  /* 0x0000000000048947 */ /* 0x000fea0003800000 */
[----:B------:R-:W-:Y:S01]  /*d4e0*/  BPT.TRAP 0x1 ;  /* 0x000000040000795c */ /* 0x000fe20000300000 */
.L_x_439:
[----:B------:R-:W0:Y:S01]  /*d4f0*/  S2R R3, SR_CgaCtaId ;  /* 0x0000000000037919 */ /* 0x000e220000008800 */
[----:B------:R-:W-:-:S04]  /*d500*/  MOV R2, 0x400 ;  /* 0x0000040000027802 */ /* 0x000fc80000000f00 */
[----:B0-----:R-:W-:Y:S02]  /*d510*/  LEA R3, R3, R2, 0x18 ;  /* 0x0000000203037211 */ /* 0x001fe400078ec0ff */
[----:B------:R-:W-:-:S03]  /*d520*/  SHF.L.U32 R2, R0, 0x1f, RZ ;  /* 0x0000001f00027819 */ /* 0x000fc600000006ff */
[----:B------:R-:W-:-:S04]  /*d530*/  VIADD R3, R3, 0x40 ;  /* 0x0000004003037836 */ /* 0x000fc80000000000 */
[C---:B------:R-:W-:Y:S02]  /*d540*/  IMAD R7, R8.reuse, 0x8, R3 ;  /* 0x0000000808077824 */ /* 0x040fe400078e0203 */
[----:B------:R-:W-:Y:S02]  /*d550*/  VIADD R8, R8, 0x1 ;  /* 0x0000000108087836 */ /* 0x000fe40000000000 */
[----:B------:R-:W0:Y:S03]  /*d560*/  SYNCS.PHASECHK.TRANS64.TRYWAIT P0, [R7+URZ], R2 ;  /* 0x00000002070075a7 */ /* 0x000e26000800017f */
[----:B------:R-:W-:-:S04]  /*d570*/  ISETP.NE.AND P1, PT, R8, 0x8, PT ;  /* 0x000000080800780c */ /* 0x000fc80003f25270 */
[----:B------:R-:W-:Y:S02]  /*d580*/  SEL R5, RZ, 0x1, P1 ;  /* 0x00000001ff057807 */ /* 0x000fe40000800000 */
[----:B------:R-:W-:Y:S02]  /*d590*/  SEL R8, R8, RZ, P1 ;  /* 0x000000ff08087207 */ /* 0x000fe40000800000 */
[----:B------:R-:W-:-:S03]  /*d5a0*/  LOP3.LUT R5, R0, R5, RZ, 0x3c, !PT ;  /* 0x0000000500057212 */ /* 0x000fc600078e3cff */
[----:B------:R-:W-:Y:S01]  /*d5b0*/  IMAD R9, R8, 0x8, R3 ;  /* 0x0000000808097824 */ /* 0x000fe200078e0203 */
[----:B------:R-:W-:Y:S01]  /*d5c0*/  SHF.L.U32 R4, R5, 0x1f, RZ ;  /* 0x0000001f05047819 */ /* 0x000fe200000006ff */
[----:B0-----:R-:W-:Y:S06]  /*d5d0*/  @!P0 BRA `(.L_x_440) ;  /* 0x0000000400988947 */ /* 0x001fec0003800000 */
.L_x_457:
[----:B------:R-:W1:Y:S01]  /*d5e0*/  SYNCS.PHASECHK.TRANS64.TRYWAIT P0, [R9+URZ], R4 ;  /* 0x00000004090075a7 */ /* 0x000e62000800017f */
[----:B------:R-:W-:-:S05]  /*d5f0*/  VIADD R0, R8, 0x1 ;  /* 0x0000000108007836 */ /* 0x000fca0000000000 */
[----:B------:R-:W-:-:S04]  /*d600*/  ISETP.NE.AND P1, PT, R0, 0x8, PT ;  /* 0x000000080000780c */ /* 0x000fc80003f25270 */
[----:B0-----:R-:W-:Y:S02]  /*d610*/  SEL R2, RZ, 0x1, P1 ;  /* 0x00000001ff027807 */ /* 0x001fe40000800000 */
[----:B------:R-:W-:Y:S02]  /*d620*/  SEL R0, R0, RZ, P1 ;  /* 0x000000ff00007207 */ /* 0x000fe40000800000 */
[----:B------:R-:W-:-:S03]  /*d630*/  LOP3.LUT R7, R5, R2, RZ, 0x3c, !PT ;  /* 0x0000000205077212 */ /* 0x000fc600078e3cff */
[----:B------:R-:W-:Y:S01]  /*d640*/  IMAD R6, R0, 0x8, R3 ;  /* 0x0000000800067824 */ /* 0x000fe200078e0203 */
[----:B------:R-:W-:Y:S01]  /*d650*/  SHF.L.U32 R5, R7, 0x1f, RZ ;  /* 0x0000001f07057819 */ /* 0x000fe200000006ff */
[----:B-1----:R-:W-:Y:S06]  /*d660*/  @!P0 BRA `(.L_x_441) ;  /* 0x0000000400888947 */ /* 0x002fec0003800000 */
.L_x_458:
[----:B------:R-:W1:Y:S01]  /*d670*/  SYNCS.PHASECHK.TRANS64.TRYWAIT P0, [R6+URZ], R5 ;  /* 0x00000005060075a7 */ /* 0x000e62000800017f */
[----:B------:R-:W-:-:S05]  /*d680*/  VIADD R0, R0, 0x1 ;  /* 0x0000000100007836 */ /* 0x000fca0000000000 */
[----:B------:R-:W-:-:S04]  /*d690*/  ISETP.NE.AND P1, PT, R0, 0x8, PT ;  /* 0x000000080000780c */ /* 0x000fc80003f25270 */
[----:B------:R-:W-:Y:S02]  /*d6a0*/  SEL R2, RZ, 0x1, P1 ;  /* 0x00000001ff027807 */ /* 0x000fe40000800000 */
[----:B------:R-:W-:Y:S02]  /*d6b0*/  SEL R0, R0, RZ, P1 ;  /* 0x000000ff00007207 */ /* 0x000fe40000800000 */
[----:B------:R-:W-:-:S03]  /*d6c0*/  LOP3.LUT R7, R7, R2, RZ, 0x3c, !PT ;  /* 0x0000000207077212 */ /* 0x000fc600078e3cff */
[----:B0-----:R-:W-:Y:S01]  /*d6d0*/  IMAD R9, R0, 0x8, R3 ;  /* 0x0000000800097824 */ /* 0x001fe200078e0203 */
[----:B------:R-:W-:Y:S01]  /*d6e0*/  SHF.L.U32 R4, R7, 0x1f, RZ ;  /* 0x0000001f07047819 */ /* 0x000fe200000006ff */
[----:B-1----:R-:W-:Y:S06]  /*d6f0*/  @!P0 BRA `(.L_x_442) ;  /* 0x0000000400788947 */ /* 0x002fec0003800000 */
.L_x_459:
        /* <DEDUP_REMOVED lines=9> */
.L_x_460:
        /* <DEDUP_REMOVED lines=9> */
.L_x_461:
        /* <DEDUP_REMOVED lines=9> */
.L_x_462:
[----:B------:R-:W1:Y:S01]  /*d8b0*/  SYNCS.PHASECHK.TRANS64.TRYWAIT P0, [R6+URZ], R5 ;  /* 0x00000005060075a7 */ /* 0x000e62000800017f */
[----:B------:R-:W-:-:S05]  /*d8c0*/  VIADD R0, R0, 0x1 ;  /* 0x0000000100007836 */ /* 0x000fca0000000000 */
[----:B------:R-:W-:-:S04]  /*d8d0*/  ISETP.NE.AND P1, PT, R0, 0x8, PT ;  /* 0x000000080000780c */ /* 0x000fc80003f25270 */
[----:B------:R-:W-:Y:S02]  /*d8e0*/  SEL R2, RZ, 0x1, P1 ;  /* 0x00000001ff027807 */ /* 0x000fe40000800000 */
[----:B------:R-:W-:Y:S02]  /*d8f0*/  SEL R0, R0, RZ, P1 ;  /* 0x000000ff00007207 */ /* 0x000fe40000800000 */
[----:B------:R-:W-:Y:S01]  /*d900*/  LOP3.LUT R2, R7, R2, RZ, 0x3c, !PT ;  /* 0x0000000207027212 */ /* 0x000fe200078e3cff */
[----:B-1----:R-:W-:Y:S06]  /*d910*/  @!P0 BRA `(.L_x_446) ;  /* 0x0000000400408947 */ /* 0x002fec0003800000 */
.L_x_463:
[----:B------:R-:W-:Y:S01]  /*d920*/  IMAD R3, R0, 0x8, R3 ;  /* 0x0000000800037824 */ /* 0x000fe200078e0203 */
[----:B------:R-:W-:-:S07]  /*d930*/  SHF.L.U32 R0, R2, 0x1f, RZ ;  /* 0x0000001f02007819 */ /* 0x000fce00000006ff */
.L_x_447:
[----:B--2---:R2:W3:Y:S02]  /*d940*/  SYNCS.PHASECHK.TRANS64.TRYWAIT P0, [R3+URZ], R0 ;  /* 0x00000000030075a7 */ /* 0x0044e4000800017f */
[----:B---3--:R-:W-:Y:S05]  /*d950*/  @!P0 NANOSLEEP.SYNCS 0x989680 ;  /* 0x009896800000895d */ /* 0x008fea0003900000 */
[----:B------:R-:W3:Y:S02]  /*d960*/  @!P0 SYNCS.PHASECHK.TRANS64 P0, [R3+URZ], R0 ;  /* 0x00000000030085a7 */ /* 0x000ee4000800007f */
[----:B---3--:R-:W-:Y:S05]  /*d970*/  @!P0 BRA `(.L_x_447) ;  /* 0xfffffffc00f08947 */ /* 0x008fea000383ffff */
.L_x_438:
[----:B------:R-:W-:Y:S05]  /*d980*/  BSYNC B0 ;  /* 0x0000000000007941 */ /* 0x000fea0003800000 */
.L_x_437:
[----:B------:R-:W-:Y:S05]  /*d990*/  EXIT ;  /* 0x000000000000794d */ /* 0x000fea0003800000 */
.L_x_15:
[----:B0-----:R0:W1:Y:S02]  /*d9a0*/  SYNCS.PHASECHK.TRANS64.TRYWAIT P0, [R222+URZ], R0 ;  /* 0x00000000de0075a7 */ /* 0x001064000800017f */
[----:B-1----:R-:W-:Y:S05]  /*d9b0*/  @!P0 NANOSLEEP.SYNCS 0x989680 ;  /* 0x009896800000895d */ /* 0x002fea0003900000 */
[----:B------:R-:W1:Y:S02]  /*d9c0*/  @!P0 SYNCS.PHASECHK.TRANS64 P0, [R222+URZ], R0 ;  /* 0x00000000de0085a7 */ /* 0x000e64000800007f */
[----:B-1----:R-:W-:Y:S05]  /*d9d0*/  @!P0 BRA `(.L_x_15) ;  /* 0xfffffffc00f08947 */ /* 0x002fea000383ffff */
[----:B------:R-:W-:Y:S05]  /*d9e0*/  BRA `(.L_x_448) ;  /* 0xffffff3c00147947 */ /* 0x000fea000383ffff */
.L_x_20:
[----:B-1----:R1:W2:Y:S02]  /*d9f0*/  SYNCS.PHASECHK.TRANS64.TRYWAIT P1, [R3+URZ], R0 ;  /* 0x00000000030075a7 */ /* 0x0022a4000802017f */
[----:B--2---:R-:W-:Y:S05]  /*da00*/  @!P1 NANOSLEEP.SYNCS 0x989680 ;  /* 0x009896800000995d */ /* 0x004fea0003900000 */
[----:B------:R-:W2:Y:S02]  /*da10*/  @!P1 SYNCS.PHASECHK.TRANS64 P1, [R3+URZ], R0 ;  /* 0x00000000030095a7 */ /* 0x000ea4000802007f */
[----:B--2---:R-:W-:Y:S05]  /*da20*/  @!P1 BRA `(.L_x_20) ;  /* 0xfffffffc00f09947 */ /* 0x004fea000383ffff */
[----:B------:R-:W-:Y:S05]  /*da30*/  BRA `(.L_x_19) ;  /* 0xffffff3c00887947 */ /* 0x000fea000383ffff */
.L_x_25:
[----:B-1----:R-:W-:-:S04]  /*da40*/  IMAD.U32 R4, RZ, RZ, UR4 ;  /* 0x00000004ff047e24 */ /* 0x002fc8000f8e00ff */
[----:B------:R1:W2:Y:S03]  /*da50*/  SYNCS.PHASECHK.TRANS64.TRYWAIT P1, [R4+URZ], R3 ;  /* 0x00000003040075a7 */ /* 0x0002a6000802017f */
[----:B--2---:R-:W-:Y:S05]  /*da60*/  @!P1 NANOSLEEP.SYNCS 0x989680 ;  /* 0x009896800000995d */ /* 0x004fea0003900000 */
[----:B------:R-:W2:Y:S02]  /*da70*/  @!P1 SYNCS.PHASECHK.TRANS64 P1, [R4+URZ], R3 ;  /* 0x00000003040095a7 */ /* 0x000ea4000802007f */
[----:B--2---:R-:W-:Y:S05]  /*da80*/  @!P1 BRA `(.L_x_25) ;  /* 0xfffffffc00ec9947 */ /* 0x004fea000383ffff */
[----:B------:R-:W-:Y:S05]  /*da90*/  BRA `(.L_x_24) ;  /* 0xffffff4000487947 */ /* 0x000fea000383ffff */
.L_x_31:
[----:B0-----:R0:W1:Y:S02]  /*daa0*/  SYNCS.PHASECHK.TRANS64.TRYWAIT P0, [R222+URZ+0x10], R0 ;  /* 0x00001000de0075a7 */ /* 0x001064000800017f */
[----:B-1----:R-:W-:Y:S05]  /*dab0*/  @!P0 NANOSLEEP.SYNCS 0x989680 ;  /* 0x009896800000895d */ /* 0x002fea0003900000 */
[----:B------:R-:W1:Y:S02]  /*dac0*/  @!P0 SYNCS.PHASECHK.TRANS64 P0, [R222+URZ+0x10], R0 ;  /* 0x00001000de0085a7 */ /* 0x000e64000800007f */
[----:B-1----:R-:W-:Y:S05]  /*dad0*/  @!P0 BRA `(.L_x_31) ;  /* 0xfffffffc00f08947 */ /* 0x002fea000383ffff */
[----:B------:R-:W-:Y:S05]  /*dae0*/  BRA `(.L_x_449) ;  /* 0xffffff44006c7947 */ /* 0x000fea000383ffff */
.L_x_424:
[----:B------:R-:W-:Y:S01]  /*daf0*/  BSSY B1, `(.L_x_450) ;  /* 0x0000006000017945 */ /* 0x000fe20003800000 */
[----:B------:R-:W-:-:S07]  /*db00*/  IMAD.MOV.U32 R15, RZ, RZ, -0x1 ;  /* 0xffffffffff0f7424 */ /* 0x000fce00078e00ff */
[----:B------:R-:W-:Y:S05]  /*db10*/  WARPSYNC.COLLECTIVE R15, `(.L_x_451) ;  /* 0x000000000f0c7348 */ /* 0x000fea0003c00000 */
[----:B------:R-:W-:Y:S02]  /*db20*/  ELECT P6, UR62, PT ;  /* 0x00000000003e782f */ /* 0x000fe400038c0000 */
[----:B------:R-:W-:Y:S01]  /*db30*/  MOV R14, UR62 ;  /* 0x0000003e000e7c02 */ /* 0x000fe20008000f00 */
[----:B------:R-:W-:Y:S10]  /*db40*/  ENDCOLLECTIVE ;  /* 0x000000000000791b */ /* 0x000ff40003800000 */
.L_x_451:
[----:B------:R-:W-:Y:S05]  /*db50*/  BSYNC B1 ;  /* 0x0000000000017941 */ /* 0x000fea0003800000 */
.L_x_450:
[----:B------:R-:W-:Y:S05]  /*db60*/  BRA `(.L_x_452) ;  /* 0xffffffec00707947 */ /* 0x000fea000383ffff */
.L_x_427:
[----:B-1----:R1:W2:Y:S02]  /*db70*/  SYNCS.PHASECHK.TRANS64.TRYWAIT P1, [R10+URZ+0x40], R5 ;  /* 0x000040050a0075a7 */ /* 0x0022a4000802017f */
[----:B--2---:R-:W-:Y:S05]  /*db80*/  @!P1 NANOSLEEP.SYNCS 0x989680 ;  /* 0x009896800000995d */ /* 0x004fea0003900000 */
[----:B------:R-:W2:Y:S02]  /*db90*/  @!P1 SYNCS.PHASECHK.TRANS64 P1, [R10+URZ+0x40], R5 ;  /* 0x000040050a0095a7 */ /* 0x000ea4000802007f */
[----:B--2---:R-:W-:Y:S05]  /*dba0*/  @!P1 BRA `(.L_x_427) ;  /* 0xfffffffc00f09947 */ /* 0x004fea000383ffff */
[----:B------:R-:W-:Y:S05]  /*dbb0*/  BRA `(.L_x_453) ;  /* 0xffffffec00a47947 */ /* 0x000fea000383ffff */
.L_x_436:
[----:B------:R-:W-:Y:S01]  /*dbc0*/  BSSY B0, `(.L_x_454) ;  /* 0x0000006000007945 */ /* 0x000fe20003800000 */
[----:B------:R-:W-:-:S07]  /*dbd0*/  IMAD.MOV.U32 R15, RZ, RZ, -0x1 ;  /* 0xffffffffff0f7424 */ /* 0x000fce00078e00ff */
[----:B------:R-:W-:Y:S05]  /*dbe0*/  WARPSYNC.COLLECTIVE R15, `(.L_x_455) ;  /* 0x000000000f0c7348 */ /* 0x000fea0003c00000 */
[----:B------:R-:W-:Y:S02]  /*dbf0*/  ELECT P6, UR62, PT ;  /* 0x00000000003e782f */ /* 0x000fe400038c0000 */
[----:B------:R-:W-:Y:S01]  /*dc00*/  MOV R14, UR62 ;  /* 0x0000003e000e7c02 */ /* 0x000fe20008000f00 */
[----:B------:R-:W-:Y:S10]  /*dc10*/  ENDCOLLECTIVE ;  /* 0x000000000000791b */ /* 0x000ff40003800000 */
.L_x_455:
[----:B------:R-:W-:Y:S05]  /*dc20*/  BSYNC B0 ;  /* 0x0000000000007941 */ /* 0x000fea0003800000 */
.L_x_454:
[----:B------:R-:W-:Y:S05]  /*dc30*/  BRA `(.L_x_456) ;  /* 0xfffffff800107947 */ /* 0x000fea000383ffff */
.L_x_440:
[----:B0-----:R0:W1:Y:S02]  /*dc40*/  SYNCS.PHASECHK.TRANS64.TRYWAIT P0, [R7+URZ], R2 ;  /* 0x00000002070075a7 */ /* 0x001064000800017f */
[----:B-1----:R-:W-:Y:S05]  /*dc50*/  @!P0 NANOSLEEP.SYNCS 0x989680 ;  /* 0x009896800000895d */ /* 0x002fea0003900000 */
[----:B------:R-:W1:Y:S02]  /*dc60*/  @!P0 SYNCS.PHASECHK.TRANS64 P0, [R7+URZ], R2 ;  /* 0x00000002070085a7 */ /* 0x000e64000800007f */
[----:B-1----:R-:W-:Y:S05]  /*dc70*/  @!P0 BRA `(.L_x_440) ;  /* 0xfffffffc00f08947 */ /* 0x002fea000383ffff */
[----:B------:R-:W-:Y:S05]  /*dc80*/  BRA `(.L_x_457) ;  /* 0xfffffff800547947 */ /* 0x000fea000383ffff */
.L_x_441:
[----:B0-----:R0:W1:Y:S02]  /*dc90*/  SYNCS.PHASECHK.TRANS64.TRYWAIT P0, [R9+URZ], R4 ;  /* 0x00000004090075a7 */ /* 0x001064000800017f */
[----:B-1----:R-:W-:Y:S05]  /*dca0*/  @!P0 NANOSLEEP.SYNCS 0x989680 ;  /* 0x009896800000895d */ /* 0x002fea0003900000 */
[----:B------:R-:W1:Y:S02]  /*dcb0*/  @!P0 SYNCS.PHASECHK.TRANS64 P0, [R9+URZ], R4 ;  /* 0x00000004090085a7 */ /* 0x000e64000800007f */
[----:B-1----:R-:W-:Y:S05]  /*dcc0*/  @!P0 BRA `(.L_x_441) ;  /* 0xfffffffc00f08947 */ /* 0x002fea000383ffff */
[----:B------:R-:W-:Y:S05]  /*dcd0*/  BRA `(.L_x_458) ;  /* 0xfffffff800647947 */ /* 0x000fea000383ffff */
.L_x_442:
[----:B0-----:R0:W1:Y:S02]  /*dce0*/  SYNCS.PHASECHK.TRANS64.TRYWAIT P0, [R6+URZ], R5 ;  /* 0x00000005060075a7 */ /* 0x001064000800017f */
[----:B-1----:R-:W-:Y:S05]  /*dcf0*/  @!P0 NANOSLEEP.SYNCS 0x989680 ;  /* 0x009896800000895d */ /* 0x002fea0003900000 */
[----:B------:R-:W1:Y:S02]  /*dd00*/  @!P0 SYNCS.PHASECHK.TRANS64 P0, [R6+URZ], R5 ;  /* 0x00000005060085a7 */ /* 0x000e64000800007f */
[----:B-1----:R-:W-:Y:S05]  /*dd10*/  @!P0 BRA `(.L_x_442) ;  /* 0xfffffffc00f08947 */ /* 0x002fea000383ffff */
[----:B------:R-:W-:Y:S05]  /*dd20*/  BRA `(.L_x_459) ;  /* 0xfffffff800747947 */ /* 0x000fea000383ffff */
.L_x_443:
[----:B0-----:R0:W1:Y:S02]  /*dd30*/  SYNCS.PHASECHK.TRANS64.TRYWAIT P0, [R9+URZ], R4 ;  /* 0x00000004090075a7 */ /* 0x001064000800017f */
[----:B-1----:R-:W-:Y:S05]  /*dd40*/  @!P0 NANOSLEEP.SYNCS 0x989680 ;  /* 0x009896800000895d */ /* 0x002fea0003900000 */
[----:B------:R-:W1:Y:S02]  /*dd50*/  @!P0 SYNCS.PHASECHK.TRANS64 P0, [R9+URZ], R4 ;  /* 0x00000004090085a7 */ /* 0x000e64000800007f */
[----:B-1----:R-:W-:Y:S05]  /*dd60*/  @!P0 BRA `(.L_x_443) ;  /* 0xfffffffc00f08947 */ /* 0x002fea000383ffff */
[----:B------:R-:W-:Y:S05]  /*dd70*/  BRA `(.L_x_460) ;  /* 0xfffffff800847947 */ /* 0x000fea000383ffff */
.L_x_444:
[----:B0-----:R0:W1:Y:S02]  /*dd80*/  SYNCS.PHASECHK.TRANS64.TRYWAIT P0, [R6+URZ], R5 ;  /* 0x00000005060075a7 */ /* 0x001064000800017f */
[----:B-1----:R-:W-:Y:S05]  /*dd90*/  @!P0 NANOSLEEP.SYNCS 0x989680 ;  /* 0x009896800000895d */ /* 0x002fea0003900000 */
[----:B------:R-:W1:Y:S02]  /*dda0*/  @!P0 SYNCS.PHASECHK.TRANS64 P0, [R6+URZ], R5 ;  /* 0x00000005060085a7 */ /* 0x000e64000800007f */
[----:B-1----:R-:W-:Y:S05]  /*ddb0*/  @!P0 BRA `(.L_x_444) ;  /* 0xfffffffc00f08947 */ /* 0x002fea000383ffff */
[----:B------:R-:W-:Y:S05]  /*ddc0*/  BRA `(.L_x_461) ;  /* 0xfffffff800947947 */ /* 0x000fea000383ffff */
.L_x_445:
[----:B0-----:R0:W1:Y:S02]  /*ddd0*/  SYNCS.PHASECHK.TRANS64.TRYWAIT P0, [R9+URZ], R4 ;  /* 0x00000004090075a7 */ /* 0x001064000800017f */
[----:B-1----:R-:W-:Y:S05]  /*dde0*/  @!P0 NANOSLEEP.SYNCS 0x989680 ;  /* 0x009896800000895d */ /* 0x002fea0003900000 */
[----:B------:R-:W1:Y:S02]  /*ddf0*/  @!P0 SYNCS.PHASECHK.TRANS64 P0, [R9+URZ], R4 ;  /* 0x00000004090085a7 */ /* 0x000e64000800007f */
[----:B-1----:R-:W-:Y:S05]  /*de00*/  @!P0 BRA `(.L_x_445) ;  /* 0xfffffffc00f08947 */ /* 0x002fea000383ffff */
[----:B------:R-:W-:Y:S05]  /*de10*/  BRA `(.L_x_462) ;  /* 0xfffffff800a47947 */ /* 0x000fea000383ffff */
.L_x_446:
[----:B-1----:R1:W2:Y:S02]  /*de20*/  SYNCS.PHASECHK.TRANS64.TRYWAIT P0, [R6+URZ], R5 ;  /* 0x00000005060075a7 */ /* 0x0022a4000800017f */
[----:B--2---:R-:W-:Y:S05]  /*de30*/  @!P0 NANOSLEEP.SYNCS 0x989680 ;  /* 0x009896800000895d */ /* 0x004fea0003900000 */
[----:B------:R-:W2:Y:S02]  /*de40*/  @!P0 SYNCS.PHASECHK.TRANS64 P0, [R6+URZ], R5 ;  /* 0x00000005060085a7 */ /* 0x000ea4000800007f */
[----:B--2---:R-:W-:Y:S05]  /*de50*/  @!P0 BRA `(.L_x_446) ;  /* 0xfffffffc00f08947 */ /* 0x004fea000383ffff */
[----:B------:R-:W-:Y:S05]  /*de60*/  BRA `(.L_x_463) ;  /* 0xfffffff800ac7947 */ /* 0x000fea000383ffff */
.L_x_464:
[----:B------:R-:W-:-:S00]  /*de70*/  BRA `(.L_x_464) ;  /* 0xfffffffc00fc7947 */ /* 0x000fc0000383ffff */
[----:B------:R-:W-:-:S00]  /*de80*/  NOP ;  /* 0x0000000000007918 */ /* 0x000fc00000000000 */
[----:B------:R-:W-:-:S00]  /*de90*/  NOP ;  /* 0x0000000000007918 */ /* 0x000fc00000000000 */
[----:B------:R-:W-:-:S00]  /*dea0*/  NOP ;  /* 0x0000000000007918 */ /* 0x000fc00000000000 */
[----:B------:R-:W-:-:S00]  /*deb0*/  NOP ;  /* 0x0000000000007918 */ /* 0x000fc00000000000 */
[----:B------:R-:W-:-:S00]  /*dec0*/  NOP ;  /* 0x0000000000007918 */ /* 0x000fc00000000000 */
[----:B------:R-:W-:-:S00]  /*ded0*/  NOP ;  /* 0x0000000000007918 */ /* 0x000fc00000000000 */
[----:B------:R-:W-:-:S00]  /*dee0*/  NOP ;  /* 0x0000000000007918 */ /* 0x000fc00000000000 */
[----:B------:R-:W-:-:S00]  /*def0*/  NOP ;  /* 0x0000000000007918 */ /* 0x000fc00000000000 */
.L_x_465:


//--------------------- .nv.global.init           --------------------------
	.section	.nv.global.init,"aw",@progbits
.nv.global.init:
	.type		$str$22,@object
	.size		$str$22,($str$23 - $str$22)
$str$22:
        /*0000*/ 	.byte	0x6b, 0x5f, 0x74, 0x69, 0x6c, 0x65, 0x5f, 0x63, 0x6f, 0x75, 0x6e, 0x74, 0x20, 0x3e, 0x3d, 0x20
        /*0010*/ 	.byte	0x31, 0x00
	.type		$str$23,@object
	.size		$str$23,(__unnamed_1 - $str$23)
$str$23:
        /*0012*/ 	.byte	0x2f, 0x74, 0x6d, 0x70, 0x2f, 0x63, 0x75, 0x74, 0x6c, 0x61, 0x73, 0x73, 0x5f, 0x73, 0x77, 0x65
        /*0022*/ 	.byte	0x65, 0x70, 0x5f, 0x73, 0x72, 0x63, 0x2f, 0x69, 0x6e, 0x63, 0x6c, 0x75, 0x64, 0x65, 0x2f, 0x63
        /*0032*/ 	.byte	0x75, 0x74, 0x6c, 0x61, 0x73, 0x73, 0x2f, 0x67, 0x65, 0x6d, 0x6d, 0x2f, 0x63, 0x6f, 0x6c, 0x6c
        /*0042*/ 	.byte	0x65, 0x63, 0x74, 0x69, 0x76, 0x65, 0x2f, 0x73, 0x6d, 0x39, 0x30, 0x5f, 0x6d, 0x6d, 0x61, 0x5f
        /*0052*/ 	.byte	0x74, 0x6d, 0x61, 0x5f, 0x67, 0x6d, 0x6d, 0x61, 0x5f, 0x73, 0x73, 0x5f, 0x77, 0x61, 0x72, 0x70
        /*0062*/ 	.byte	0x73, 0x70, 0x65, 0x63, 0x69, 0x61, 0x6c, 0x69, 0x7a, 0x65, 0x64, 0x2e, 0x68, 0x70, 0x70, 0x00
	.type		__unnamed_1,@object
	.size		__unnamed_1,(.L_0 - __unnamed_1)
__unnamed_1:
        /*0072*/ 	.byte	0x76, 0x6f, 0x69, 0x64, 0x20, 0x63, 0x75, 0x74, 0x6c, 0x61, 0x73, 0x73, 0x3a, 0x3a, 0x67, 0x65
        /* <DEDUP_REMOVED lines=171> */
        /*0b32*/ 	.byte	0x65, 0x3a, 0x3a, 0x69, 0x64, 0x65, 0x6e, 0x74, 0x69, 0x74, 0x79, 0x5d, 0x00
.L_0:


//--------------------- .nv.shared._ZN7cutlass13device_kernelINS_4gemm6kernel13GemmUniversalIN4cute5tupleIJiiiiEEENS1_10collective13CollectiveMmaINS1_34MainloopSm90TmaGmmaWarpSpecializedILi8ENS5_IJNS4_1CILi1EEESB_SB_EEENS1_32KernelTmaWarpSpecializedPingpongEEENS5_IJNSA_ILi64EEENSA_ILi384EEESF_EEEaNS5_IJlSB_lEEEaSI_NS4_8TiledMMAINS4_8MMA_AtomIJNS4_4SM904GMMA27MMA_64x192x32_S32S8S8_SS_TNEEEENS4_6LayoutISC_NS5_IJNSA_ILi0EEESQ_SQ_EEEEENS5_IJNS4_10UnderscoreEST_ST_EEEEENS4_13SM90_TMA_LOADENS4_14ComposedLayoutINS4_7SwizzleILi2ELi4ELi3EEENS4_18smem_ptr_flag_bitsILi8EEENSP_INS5_IJNSA_ILi8EEESF_EEENS5_IJSF_SB_EEEEEEEvNS4_8identityESW_S16_vS17_EENS_8epilogue10collective6detail29Sm90TmaWarpSpecializedAdapterINS1A_15DefaultEpilogueIaSI_SI_NS19_6thread17LinearCombinationIaLi1EiiLNS1E_9ScaleType4KindE0ELNS_15FloatRoundStyleE2EaEENS1_15EpilogueDefaultEEEEEvvEEEEvNT_6ParamsE --------------------------
	.section	.nv.shared._ZN7cutlass13device_kernelINS_4gemm6kernel13GemmUniversalIN4cute5tupleIJiiiiEEENS1_10collective13CollectiveMmaINS1_34MainloopSm90TmaGmmaWarpSpecializedILi8ENS5_IJNS4_1CILi1EEESB_SB_EEENS1_32KernelTmaWarpSpecializedPingpongEEENS5_IJNSA_ILi64EEENSA_ILi384EEESF_EEEaNS5_IJlSB_lEEEaSI_NS4_8TiledMMAINS4_8MMA_AtomIJNS4_4SM904GMMA27MMA_64x192x32_S32S8S8_SS_TNEEEENS4_6LayoutISC_NS5_IJNSA_ILi0EEESQ_SQ_EEEEENS5_IJNS4_10UnderscoreEST_ST_EEEEENS4_13SM90_TMA_LOADENS4_14ComposedLayoutINS4_7SwizzleILi2ELi4ELi3EEENS4_18smem_ptr_flag_bitsILi8EEENSP_INS5_IJNSA_ILi8EEESF_EEENS5_IJSF_SB_EEEEEEEvNS4_8identityESW_S16_vS17_EENS_8epilogue10collective6detail29Sm90TmaWarpSpecializedAdapterINS1A_15DefaultEpilogueIaSI_SI_NS19_6thread17LinearCombinationIaLi1EiiLNS1E_9ScaleType4KindE0ELNS_15FloatRoundStyleE2EaEENS1_15EpilogueDefaultEEEEEvvEEEEvNT_6ParamsE,"aw",@nobits
	.sectionflags	@""
	.align	16
	.zero		1024


//--------------------- .nv.shared.reserved.0     --------------------------
	.section	.nv.shared.reserved.0,"aw",@nobits
	.weak		__nv_reservedSMEM_offset_0_alias
	.size		__nv_reservedSMEM_offset_0_alias, 0, 0
	.other		__nv_reservedSMEM_offset_0_alias,@"STO_CUDA_RESERVED_SHARED STV_DEFAULT"
__nv_reservedSMEM_offset_0_alias:
	.zero		0


//--------------------- .nv.global                --------------------------
	.section	.nv.global,"aw",@nobits
.nv.global:
	.type		_ZN40_INTERNAL_c9f49dc1_4_k_cu_f4a0d1c9_115354cute1_E,@object
	.size		_ZN40_INTERNAL_c9f49dc1_4_k_cu_f4a0d1c9_115354cute1_E,(_ZN40_INTERNAL_c9f49dc1_4_k_cu_f4a0d1c9_115354cuda3std3__45__cpo6cbeginE - _ZN40_INTERNAL_c9f49dc1_4_k_cu_f4a0d1c9_115354cute1_E)
_ZN40_INTERNAL_c9f49dc1_4_k_cu_f4a0d1c9_115354cute1_E:
	.zero		1
	.type		_ZN40_INTERNAL_c9f49dc1_4_k_cu_f4a0d1c9_115354cuda3std3__45__cpo6cbeginE,@object
	.size		_ZN40_INTERNAL_c9f49dc1_4_k_cu_f4a0d1c9_115354cuda3std3__45__cpo6cbeginE,(_ZN40_INTERNAL_c9f49dc1_4_k_cu_f4a0d1c9_115354cuda3std3__48in_placeE - _ZN40_INTERNAL_c9f49dc1_4_k_cu_f4a0d1c9_115354cuda3std3__45__cpo6cbeginE)
_ZN40_INTERNAL_c9f49dc1_4_k_cu_f4a0d1c9_115354cuda3std3__45__cpo6cbeginE:
	.zero		1
	.type		_ZN40_INTERNAL_c9f49dc1_4_k_cu_f4a0d1c9_115354cuda3std3__48in_placeE,@object
	.size		_ZN40_INTERNAL_c9f49dc1_4_k_cu_f4a0d1c9_115354cuda3std3__48in_placeE,(_ZN40_INTERNAL_c9f49dc1_4_k_cu_f4a0d1c9_115354cuda3std6ranges3__45__cpo9iter_moveE - _ZN40_INTERNAL_c9f49dc1_4_k_cu_f4a0d1c9_115354cuda3std3__48in_placeE)
_ZN40_INTERNAL_c9f49dc1_4_k_cu_f4a0d1c9_115354cuda3std3__48in_placeE:
	.zero		1
	.type		_ZN40_INTERNAL_c9f49dc1_4_k_cu_f4a0d1c9_115354cuda3std6ranges3__45__cpo9iter_moveE,@object
	.size		_ZN40_INTERNAL_c9f49dc1_4_k_cu_f4a0d1c9_115354cuda3std6ranges3__45__cpo9iter_moveE,(_ZN40_INTERNAL_c9f49dc1_4_k_cu_f4a0d1c9_115354cuda3std3__45__cpo5beginE - _ZN40_INTERNAL_c9f49dc1_4_k_cu_f4a0d1c9_115354cuda3std6ranges3__45__cpo9iter_moveE)
_ZN40_INTERNAL_c9f49dc1_4_k_cu_f4a0d1c9_115354cuda3std6ranges3__45__cpo9iter_moveE:
	.zero		1
	.type		_ZN40_INTERNAL_c9f49dc1_4_k_cu_f4a0d1c9_115354cuda3std3__45__cpo5beginE,@object
	.size		_ZN40_INTERNAL_c9f49dc1_4_k_cu_f4a0d1c9_115354cuda3std3__45__cpo5beginE,(_ZN40_INTERNAL_c9f49dc1_4_k_cu_f4a0d1c9_115354cuda3std3__442_GLOBAL__N__c9f49dc1_4_k_cu_f4a0d1c9_115356ignoreE - _ZN40_INTERNAL_c9f49dc1_4_k_cu_f4a0d1c9_115354cuda3std3__45__cpo5beginE)
_ZN40_INTERNAL_c9f49dc1_4_k_cu_f4a0d1c9_115354cuda3std3__45__cpo5beginE:
	.zero		1
	.type		_ZN40_INTERNAL_c9f49dc1_4_k_cu_f4a0d1c9_115354cuda3std3__442_GLOBAL__N__c9f49dc1_4_k_cu_f4a0d1c9_115356ignoreE,@object
	.size		_ZN40_INTERNAL_c9f49dc1_4_k_cu_f4a0d1c9_115354cuda3std3__442_GLOBAL__N__c9f49dc1_4_k_cu_f4a0d1c9_115356ignoreE,(_ZN40_INTERNAL_c9f49dc1_4_k_cu_f4a0d1c9_115354cute7productE - _ZN40_INTERNAL_c9f49dc1_4_k_cu_f4a0d1c9_115354cuda3std3__442_GLOBAL__N__c9f49dc1_4_k_cu_f4a0d1c9_115356ignoreE)
_ZN40_INTERNAL_c9f49dc1_4_k_cu_f4a0d1c9_115354cuda3std3__442_GLOBAL__N__c9f49dc1_4_k_cu_f4a0d1c9_115356ignoreE:
	.zero		1
	.type		_ZN40_INTERNAL_c9f49dc1_4_k_cu_f4a0d1c9_115354cute7productE,@object
	.size		_ZN40_INTERNAL_c9f49dc1_4_k_cu_f4a0d1c9_115354cute7productE,(_ZN40_INTERNAL_c9f49dc1_4_k_cu_f4a0d1c9_115354cuda3std3__45__cpo3endE - _ZN40_INTERNAL_c9f49dc1_4_k_cu_f4a0d1c9_115354cute7productE)
_ZN40_INTERNAL_c9f49dc1_4_k_cu_f4a0d1c9_115354cute7productE:
	.zero		1
	.type		_ZN40_INTERNAL_c9f49dc1_4_k_cu_f4a0d1c9_115354cuda3std3__45__cpo3endE,@object
	.size		_ZN40_INTERNAL_c9f49dc1_4_k_cu_f4a0d1c9_115354cuda3std3__45__cpo3endE,(_ZN40_INTERNAL_c9f49dc1_4_k_cu_f4a0d1c9_115354cuda3std3__419piecewise_constructE - _ZN40_INTERNAL_c9f49dc1_4_k_cu_f4a0d1c9_115354cuda3std3__45__cpo3endE)
_ZN40_INTERNAL_c9f49dc1_4_k_cu_f4a0d1c9_115354cuda3std3__45__cpo3endE:
	.zero		1
	.type		_ZN40_INTERNAL_c9f49dc1_4_k_cu_f4a0d1c9_115354cuda3std3__419piecewise_constructE,@object
	.size		_ZN40_INTERNAL_c9f49dc1_4_k_cu_f4a0d1c9_115354cuda3std3__419piecewise_constructE,(_ZN40_INTERNAL_c9f49dc1_4_k_cu_f4a0d1c9_115354cuda3std3__45__cpo4cendE - _ZN40_INTERNAL_c9f49dc1_4_k_cu_f4a0d1c9_115354cuda3std3__419piecewise_constructE)
_ZN40_INTERNAL_c9f49dc1_4_k_cu_f4a0d1c9_115354cuda3std3__419piecewise_constructE:
	.zero		1
	.type		_ZN40_INTERNAL_c9f49dc1_4_k_cu_f4a0d1c9_115354cuda3std3__45__cpo4cendE,@object
	.size		_ZN40_INTERNAL_c9f49dc1_4_k_cu_f4a0d1c9_115354cuda3std3__45__cpo4cendE,(_ZN40_INTERNAL_c9f49dc1_4_k_cu_f4a0d1c9_115354cuda3std6ranges3__45__cpo4swapE - _ZN40_INTERNAL_c9f49dc1_4_k_cu_f4a0d1c9_115354cuda3std3__45__cpo4cendE)
_ZN40_INTERNAL_c9f49dc1_4_k_cu_f4a0d1c9_115354cuda3std3__45__cpo4cendE:
	.zero		1
	.type		_ZN40_INTERNAL_c9f49dc1_4_k_cu_f4a0d1c9_115354cuda3std6ranges3__45__cpo4swapE,@object
	.size		_ZN40_INTERNAL_c9f49dc1_4_k_cu_f4a0d1c9_115354cuda3std6ranges3__45__cpo4swapE,(.L_8 - _ZN40_INTERNAL_c9f49dc1_4_k_cu_f4a0d1c9_115354cuda3std6ranges3__45__cpo4swapE)
_ZN40_INTERNAL_c9f49dc1_4_k_cu_f4a0d1c9_115354cuda3std6ranges3__45__cpo4swapE:
	.zero		1
.L_8:


//--------------------- .nv.constant0._ZN7cutlass13device_kernelINS_4gemm6kernel13GemmUniversalIN4cute5tupleIJiiiiEEENS1_10collective13CollectiveMmaINS1_34MainloopSm90TmaGmmaWarpSpecializedILi8ENS5_IJNS4_1CILi1EEESB_SB_EEENS1_32KernelTmaWarpSpecializedPingpongEEENS5_IJNSA_ILi64EEENSA_ILi384EEESF_EEEaNS5_IJlSB_lEEEaSI_NS4_8TiledMMAINS4_8MMA_AtomIJNS4_4SM904GMMA27MMA_64x192x32_S32S8S8_SS_TNEEEENS4_6LayoutISC_NS5_IJNSA_ILi0EEESQ_SQ_EEEEENS5_IJNS4_10UnderscoreEST_ST_EEEEENS4_13SM90_TMA_LOADENS4_14ComposedLayoutINS4_7SwizzleILi2ELi4ELi3EEENS4_18smem_ptr_flag_bitsILi8EEENSP_INS5_IJNSA_ILi8EEESF_EEENS5_IJSF_SB_EEEEEEEvNS4_8identityESW_S16_vS17_EENS_8epilogue10collective6detail29Sm90TmaWarpSpecializedAdapterINS1A_15DefaultEpilogueIaSI_SI_NS19_6thread17LinearCombinationIaLi1EiiLNS1E_9ScaleType4KindE0ELNS_15FloatRoundStyleE2EaEENS1_15EpilogueDefaultEEEEEvvEEEEvNT_6ParamsE --------------------------
	.section	.nv.constant0._ZN7cutlass13device_kernelINS_4gemm6kernel13GemmUniversalIN4cute5tupleIJiiiiEEENS1_10collective13CollectiveMmaINS1_34MainloopSm90TmaGmmaWarpSpecializedILi8ENS5_IJNS4_1CILi1EEESB_SB_EEENS1_32KernelTmaWarpSpecializedPingpongEEENS5_IJNSA_ILi64EEENSA_ILi384EEESF_EEEaNS5_IJlSB_lEEEaSI_NS4_8TiledMMAINS4_8MMA_AtomIJNS4_4SM904GMMA27MMA_64x192x32_S32S8S8_SS_TNEEEENS4_6LayoutISC_NS5_IJNSA_ILi0EEESQ_SQ_EEEEENS5_IJNS4_10UnderscoreEST_ST_EEEEENS4_13SM90_TMA_LOADENS4_14ComposedLayoutINS4_7SwizzleILi2ELi4ELi3EEENS4_18smem_ptr_flag_bitsILi8EEENSP_INS5_IJNSA_ILi8EEESF_EEENS5_IJSF_SB_EEEEEEEvNS4_8identityESW_S16_vS17_EENS_8epilogue10collective6detail29Sm90TmaWarpSpecializedAdapterINS1A_15DefaultEpilogueIaSI_SI_NS19_6thread17LinearCombinationIaLi1EiiLNS1E_9ScaleType4KindE0ELNS_15FloatRoundStyleE2EaEENS1_15EpilogueDefaultEEEEEvvEEEEvNT_6ParamsE,"a",@progbits
	.sectionflags	@""
	.align	4
.nv.constant0._ZN7cutlass13device_kernelINS_4gemm6kernel13GemmUniversalIN4cute5tupleIJiiiiEEENS1_10collective13CollectiveMmaINS1_34MainloopSm90TmaGmmaWarpSpecializedILi8ENS5_IJNS4_1CILi1EEESB_SB_EEENS1_32KernelTmaWarpSpecializedPingpongEEENS5_IJNSA_ILi64EEENSA_ILi384EEESF_EEEaNS5_IJlSB_lEEEaSI_NS4_8TiledMMAINS4_8MMA_AtomIJNS4_4SM904GMMA27MMA_64x192x32_S32S8S8_SS_TNEEEENS4_6LayoutISC_NS5_IJNSA_ILi0EEESQ_SQ_EEEEENS5_IJNS4_10UnderscoreEST_ST_EEEEENS4_13SM90_TMA_LOADENS4_14ComposedLayoutINS4_7SwizzleILi2ELi4ELi3EEENS4_18smem_ptr_flag_bitsILi8EEENSP_INS5_IJNSA_ILi8EEESF_EEENS5_IJSF_SB_EEEEEEEvNS4_8identityESW_S16_vS17_EENS_8epilogue10collective6detail29Sm90TmaWarpSpecializedAdapterINS1A_15DefaultEpilogueIaSI_SI_NS19_6thread17LinearCombinationIaLi1EiiLNS1E_9ScaleType4KindE0ELNS_15FloatRoundStyleE2EaEENS1_15EpilogueDefaultEEEEEvvEEEEvNT_6ParamsE:
	.zero		1664


//--------------------- SYMBOLS --------------------------

	.type		.nv.reservedSmem.offset0,@object
	.size		.nv.reservedSmem.offset0,0x4
	.type		__assertfail,@function
